	.target	sm_80

	.elftype	@"ET_EXEC"


//--------------------- .note.nv.tkinfo           --------------------------
	.section	.note.nv.tkinfo,"",@"SHT_NOTE"
	.sectionflags	@"SHF_NOTE_NV_TKINFO"
	.tkinfo
        /*0018*/ 	.word	0x00000002
        /*0030*/ 	.string	""
        /*0030*/ 	.string	"ptxas"
        /*0030*/ 	.string	"Cuda compilation tools, release 13.0, V13.0.88"
        /*0030*/ 	.string	"Build cuda_13.0.r13.0/compiler.36424714_0"
        /*0030*/ 	.string	"-arch sm_80 -m 64 "



//--------------------- .note.nv.cuinfo           --------------------------
	.section	.note.nv.cuinfo,"",@"SHT_NOTE"
	.sectionflags	@"SHF_NOTE_NV_CUINFO"
        /*0018*/ 	.short	0x0002
        /*001a*/ 	.short	0x0050
        /*001c*/ 	.short	0x0082
	.zero		2


//--------------------- .nv.info                  --------------------------
	.section	.nv.info,"",@"SHT_CUDA_INFO"
	.align	4


	//----- nvinfo : EIATTR_REGCOUNT
	.align		4
        /*0000*/ 	.byte	0x04, 0x2f
        /*0002*/ 	.short	(.L_29 - .L_28)
	.align		4
.L_28:
        /*0004*/ 	.word	index@(_ZN2at4cuda17kernelHistogram1DIfhlLi1ELi2ELin1ELNS0_23CUDAHistogramMemoryTypeE0EZNS0_21CUDA_tensor_histogramIfhLb1EEEbNS_6TensorES4_S4_lNS_14AccumulateTypeIT0_Lb1EE4typeES8_NS0_13TensorArgTypeES9_S9_EUllE_EEvNS0_6detail10TensorInfoIT_T1_EESF_NSC_IKS6_SE_EElS8_S8_SE_T6_)
        /*0008*/ 	.word	0x00000028


	//----- nvinfo : EIATTR_FRAME_SIZE
	.align		4
.L_29:
        /*000c*/ 	.byte	0x04, 0x11
        /*000e*/ 	.short	(.L_31 - .L_30)
	.align		4
.L_30:
        /*0010*/ 	.word	index@($__internal_87_$__cuda_sm20_div_s64)
        /*0014*/ 	.word	0x00000000


	//----- nvinfo : EIATTR_FRAME_SIZE
	.align		4
.L_31:
        /*0018*/ 	.byte	0x04, 0x11
        /*001a*/ 	.short	(.L_33 - .L_32)
	.align		4
.L_32:
        /*001c*/ 	.word	index@(_ZN2at4cuda17kernelHistogram1DIfhlLi1ELi2ELin1ELNS0_23CUDAHistogramMemoryTypeE0EZNS0_21CUDA_tensor_histogramIfhLb1EEEbNS_6TensorES4_S4_lNS_14AccumulateTypeIT0_Lb1EE4typeES8_NS0_13TensorArgTypeES9_S9_EUllE_EEvNS0_6detail10TensorInfoIT_T1_EESF_NSC_IKS6_SE_EElS8_S8_SE_T6_)
        /*0020*/ 	.word	0x00000000


	//----- nvinfo : EIATTR_REGCOUNT
	.align		4
.L_33:
        /*0024*/ 	.byte	0x04, 0x2f
        /*0026*/ 	.short	(.L_35 - .L_34)
	.align		4
.L_34:
        /*0028*/ 	.word	index@(_ZN2at4cuda17kernelHistogram1DIfhlLi1ELi2ELin1ELNS0_23CUDAHistogramMemoryTypeE1EZNS0_21CUDA_tensor_histogramIfhLb1EEEbNS_6TensorES4_S4_lNS_14AccumulateTypeIT0_Lb1EE4typeES8_NS0_13TensorArgTypeES9_S9_EUllE_EEvNS0_6detail10TensorInfoIT_T1_EESF_NSC_IKS6_SE_EElS8_S8_SE_T6_)
        /*002c*/ 	.word	0x00000024


	//----- nvinfo : EIATTR_FRAME_SIZE
	.align		4
.L_35:
        /*0030*/ 	.byte	0x04, 0x11
        /*0032*/ 	.short	(.L_37 - .L_36)
	.align		4
.L_36:
        /*0034*/ 	.word	index@($__internal_86_$__cuda_sm20_div_s64)
        /*0038*/ 	.word	0x00000000


	//----- nvinfo : EIATTR_FRAME_SIZE
	.align		4
.L_37:
        /*003c*/ 	.byte	0x04, 0x11
        /*003e*/ 	.short	(.L_39 - .L_38)
	.align		4
.L_38:
        /*0040*/ 	.word	index@(_ZN2at4cuda17kernelHistogram1DIfhlLi1ELi2ELin1ELNS0_23CUDAHistogramMemoryTypeE1EZNS0_21CUDA_tensor_histogramIfhLb1EEEbNS_6TensorES4_S4_lNS_14AccumulateTypeIT0_Lb1EE4typeES8_NS0_13TensorArgTypeES9_S9_EUllE_EEvNS0_6detail10TensorInfoIT_T1_EESF_NSC_IKS6_SE_EElS8_S8_SE_T6_)
        /*0044*/ 	.word	0x00000000


	//----- nvinfo : EIATTR_REGCOUNT
	.align		4
.L_39:
        /*0048*/ 	.byte	0x04, 0x2f
        /*004a*/ 	.short	(.L_41 - .L_40)
	.align		4
.L_40:
        /*004c*/ 	.word	index@(_ZN2at4cuda17kernelHistogram1DIfhlLi1ELi2ELin1ELNS0_23CUDAHistogramMemoryTypeE0EZNS0_21CUDA_tensor_histogramIfhLb1EEEbNS_6TensorES4_S4_lNS_14AccumulateTypeIT0_Lb1EE4typeES8_NS0_13TensorArgTypeES9_S9_EUllE0_EEvNS0_6detail10TensorInfoIT_T1_EESF_NSC_IKS6_SE_EElS8_S8_SE_T6_)
        /*0050*/ 	.word	0x00000028


	//----- nvinfo : EIATTR_FRAME_SIZE
	.align		4
.L_41:
        /*0054*/ 	.byte	0x04, 0x11
        /*0056*/ 	.short	(.L_43 - .L_42)
	.align		4
.L_42:
        /*0058*/ 	.word	index@($__internal_85_$__cuda_sm20_div_s64)
        /*005c*/ 	.word	0x00000000


	//----- nvinfo : EIATTR_FRAME_SIZE
	.align		4
.L_43:
        /*0060*/ 	.byte	0x04, 0x11
        /*0062*/ 	.short	(.L_45 - .L_44)
	.align		4
.L_44:
        /*0064*/ 	.word	index@(_ZN2at4cuda17kernelHistogram1DIfhlLi1ELi2ELin1ELNS0_23CUDAHistogramMemoryTypeE0EZNS0_21CUDA_tensor_histogramIfhLb1EEEbNS_6TensorES4_S4_lNS_14AccumulateTypeIT0_Lb1EE4typeES8_NS0_13TensorArgTypeES9_S9_EUllE0_EEvNS0_6detail10TensorInfoIT_T1_EESF_NSC_IKS6_SE_EElS8_S8_SE_T6_)
        /*0068*/ 	.word	0x00000000


	//----- nvinfo : EIATTR_REGCOUNT
	.align		4
.L_45:
        /*006c*/ 	.byte	0x04, 0x2f
        /*006e*/ 	.short	(.L_47 - .L_46)
	.align		4
.L_46:
        /*0070*/ 	.word	index@(_ZN2at4cuda17kernelHistogram1DIfhlLi1ELi2ELin1ELNS0_23CUDAHistogramMemoryTypeE1EZNS0_21CUDA_tensor_histogramIfhLb1EEEbNS_6TensorES4_S4_lNS_14AccumulateTypeIT0_Lb1EE4typeES8_NS0_13TensorArgTypeES9_S9_EUllE0_EEvNS0_6detail10TensorInfoIT_T1_EESF_NSC_IKS6_SE_EElS8_S8_SE_T6_)
        /*0074*/ 	.word	0x00000024


	//----- nvinfo : EIATTR_FRAME_SIZE
	.align		4
.L_47:
        /*0078*/ 	.byte	0x04, 0x11
        /*007a*/ 	.short	(.L_49 - .L_48)
	.align		4
.L_48:
        /*007c*/ 	.word	index@($__internal_84_$__cuda_sm20_div_s64)
        /*0080*/ 	.word	0x00000000


	//----- nvinfo : EIATTR_FRAME_SIZE
	.align		4
.L_49:
        /*0084*/ 	.byte	0x04, 0x11
        /*0086*/ 	.short	(.L_51 - .L_50)
	.align		4
.L_50:
        /*0088*/ 	.word	index@(_ZN2at4cuda17kernelHistogram1DIfhlLi1ELi2ELin1ELNS0_23CUDAHistogramMemoryTypeE1EZNS0_21CUDA_tensor_histogramIfhLb1EEEbNS_6TensorES4_S4_lNS_14AccumulateTypeIT0_Lb1EE4typeES8_NS0_13TensorArgTypeES9_S9_EUllE0_EEvNS0_6detail10TensorInfoIT_T1_EESF_NSC_IKS6_SE_EElS8_S8_SE_T6_)
        /*008c*/ 	.word	0x00000000


	//----- nvinfo : EIATTR_REGCOUNT
	.align		4
.L_51:
        /*0090*/ 	.byte	0x04, 0x2f
        /*0092*/ 	.short	(.L_53 - .L_52)
	.align		4
.L_52:
        /*0094*/ 	.word	index@(_ZN2at4cuda17kernelHistogram1DIlhlLi1ELi2ELin1ELNS0_23CUDAHistogramMemoryTypeE0EZNS0_21CUDA_tensor_histogramIlhLb0EEEbNS_6TensorES4_S4_lNS_14AccumulateTypeIT0_Lb1EE4typeES8_NS0_13TensorArgTypeES9_S9_EUllE_EEvNS0_6detail10TensorInfoIT_T1_EESF_NSC_IKS6_SE_EElS8_S8_SE_T6_)
        /*0098*/ 	.word	0x00000028


	//----- nvinfo : EIATTR_FRAME_SIZE
	.align		4
.L_53:
        /*009c*/ 	.byte	0x04, 0x11
        /*009e*/ 	.short	(.L_55 - .L_54)
	.align		4
.L_54:
        /*00a0*/ 	.word	index@($__internal_83_$__cuda_sm20_div_s64)
        /*00a4*/ 	.word	0x00000000


	//----- nvinfo : EIATTR_FRAME_SIZE
	.align		4
.L_55:
        /*00a8*/ 	.byte	0x04, 0x11
        /*00aa*/ 	.short	(.L_57 - .L_56)
	.align		4
.L_56:
        /*00ac*/ 	.word	index@(_ZN2at4cuda17kernelHistogram1DIlhlLi1ELi2ELin1ELNS0_23CUDAHistogramMemoryTypeE0EZNS0_21CUDA_tensor_histogramIlhLb0EEEbNS_6TensorES4_S4_lNS_14AccumulateTypeIT0_Lb1EE4typeES8_NS0_13TensorArgTypeES9_S9_EUllE_EEvNS0_6detail10TensorInfoIT_T1_EESF_NSC_IKS6_SE_EElS8_S8_SE_T6_)
        /*00b0*/ 	.word	0x00000000


	//----- nvinfo : EIATTR_REGCOUNT
	.align		4
.L_57:
        /*00b4*/ 	.byte	0x04, 0x2f
        /*00b6*/ 	.short	(.L_59 - .L_58)
	.align		4
.L_58:
        /*00b8*/ 	.word	index@(_ZN2at4cuda17kernelHistogram1DIlhlLi1ELi2ELin1ELNS0_23CUDAHistogramMemoryTypeE1EZNS0_21CUDA_tensor_histogramIlhLb0EEEbNS_6TensorES4_S4_lNS_14AccumulateTypeIT0_Lb1EE4typeES8_NS0_13TensorArgTypeES9_S9_EUllE_EEvNS0_6detail10TensorInfoIT_T1_EESF_NSC_IKS6_SE_EElS8_S8_SE_T6_)
        /*00bc*/ 	.word	0x00000024


	//----- nvinfo : EIATTR_FRAME_SIZE
	.align		4
.L_59:
        /*00c0*/ 	.byte	0x04, 0x11
        /*00c2*/ 	.short	(.L_61 - .L_60)
	.align		4
.L_60:
        /*00c4*/ 	.word	index@($__internal_82_$__cuda_sm20_div_s64)
        /*00c8*/ 	.word	0x00000000


	//----- nvinfo : EIATTR_FRAME_SIZE
	.align		4
.L_61:
        /*00cc*/ 	.byte	0x04, 0x11
        /*00ce*/ 	.short	(.L_63 - .L_62)
	.align		4
.L_62:
        /*00d0*/ 	.word	index@(_ZN2at4cuda17kernelHistogram1DIlhlLi1ELi2ELin1ELNS0_23CUDAHistogramMemoryTypeE1EZNS0_21CUDA_tensor_histogramIlhLb0EEEbNS_6TensorES4_S4_lNS_14AccumulateTypeIT0_Lb1EE4typeES8_NS0_13TensorArgTypeES9_S9_EUllE_EEvNS0_6detail10TensorInfoIT_T1_EESF_NSC_IKS6_SE_EElS8_S8_SE_T6_)
        /*00d4*/ 	.word	0x00000000


	//----- nvinfo : EIATTR_REGCOUNT
	.align		4
.L_63:
        /*00d8*/ 	.byte	0x04, 0x2f
        /*00da*/ 	.short	(.L_65 - .L_64)
	.align		4
.L_64:
        /*00dc*/ 	.word	index@(_ZN2at4cuda17kernelHistogram1DIlhlLi1ELi2ELin1ELNS0_23CUDAHistogramMemoryTypeE0EZNS0_21CUDA_tensor_histogramIlhLb0EEEbNS_6TensorES4_S4_lNS_14AccumulateTypeIT0_Lb1EE4typeES8_NS0_13TensorArgTypeES9_S9_EUllE0_EEvNS0_6detail10TensorInfoIT_T1_EESF_NSC_IKS6_SE_EElS8_S8_SE_T6_)
        /*00e0*/ 	.word	0x00000028


	//----- nvinfo : EIATTR_FRAME_SIZE
	.align		4
.L_65:
        /*00e4*/ 	.byte	0x04, 0x11
        /*00e6*/ 	.short	(.L_67 - .L_66)
	.align		4
.L_66:
        /*00e8*/ 	.word	index@($__internal_81_$__cuda_sm20_div_s64)
        /*00ec*/ 	.word	0x00000000


	//----- nvinfo : EIATTR_FRAME_SIZE
	.align		4
.L_67:
        /*00f0*/ 	.byte	0x04, 0x11
        /*00f2*/ 	.short	(.L_69 - .L_68)
	.align		4
.L_68:
        /*00f4*/ 	.word	index@(_ZN2at4cuda17kernelHistogram1DIlhlLi1ELi2ELin1ELNS0_23CUDAHistogramMemoryTypeE0EZNS0_21CUDA_tensor_histogramIlhLb0EEEbNS_6TensorES4_S4_lNS_14AccumulateTypeIT0_Lb1EE4typeES8_NS0_13TensorArgTypeES9_S9_EUllE0_EEvNS0_6detail10TensorInfoIT_T1_EESF_NSC_IKS6_SE_EElS8_S8_SE_T6_)
        /*00f8*/ 	.word	0x00000000


	//----- nvinfo : EIATTR_REGCOUNT
	.align		4
.L_69:
        /*00fc*/ 	.byte	0x04, 0x2f
        /*00fe*/ 	.short	(.L_71 - .L_70)
	.align		4
.L_70:
        /*0100*/ 	.word	index@(_ZN2at4cuda17kernelHistogram1DIlhlLi1ELi2ELin1ELNS0_23CUDAHistogramMemoryTypeE1EZNS0_21CUDA_tensor_histogramIlhLb0EEEbNS_6TensorES4_S4_lNS_14AccumulateTypeIT0_Lb1EE4typeES8_NS0_13TensorArgTypeES9_S9_EUllE0_EEvNS0_6detail10TensorInfoIT_T1_EESF_NSC_IKS6_SE_EElS8_S8_SE_T6_)
        /*0104*/ 	.word	0x00000024


	//----- nvinfo : EIATTR_FRAME_SIZE
	.align		4
.L_71:
        /*0108*/ 	.byte	0x04, 0x11
        /*010a*/ 	.short	(.L_73 - .L_72)
	.align		4
.L_72:
        /*010c*/ 	.word	index@($__internal_80_$__cuda_sm20_div_s64)
        /*0110*/ 	.word	0x00000000


	//----- nvinfo : EIATTR_FRAME_SIZE
	.align		4
.L_73:
        /*0114*/ 	.byte	0x04, 0x11
        /*0116*/ 	.short	(.L_75 - .L_74)
	.align		4
.L_74:
        /*0118*/ 	.word	index@(_ZN2at4cuda17kernelHistogram1DIlhlLi1ELi2ELin1ELNS0_23CUDAHistogramMemoryTypeE1EZNS0_21CUDA_tensor_histogramIlhLb0EEEbNS_6TensorES4_S4_lNS_14AccumulateTypeIT0_Lb1EE4typeES8_NS0_13TensorArgTypeES9_S9_EUllE0_EEvNS0_6detail10TensorInfoIT_T1_EESF_NSC_IKS6_SE_EElS8_S8_SE_T6_)
        /*011c*/ 	.word	0x00000000


	//----- nvinfo : EIATTR_REGCOUNT
	.align		4
.L_75:
        /*0120*/ 	.byte	0x04, 0x2f
        /*0122*/ 	.short	(.L_77 - .L_76)
	.align		4
.L_76:
        /*0124*/ 	.word	index@(_ZN2at4cuda17kernelHistogram1DIdhlLi1ELi2ELin1ELNS0_23CUDAHistogramMemoryTypeE0EZNS0_21CUDA_tensor_histogramIdhLb1EEEbNS_6TensorES4_S4_lNS_14AccumulateTypeIT0_Lb1EE4typeES8_NS0_13TensorArgTypeES9_S9_EUllE_EEvNS0_6detail10TensorInfoIT_T1_EESF_NSC_IKS6_SE_EElS8_S8_SE_T6_)
        /*0128*/ 	.word	0x00000028


	//----- nvinfo : EIATTR_FRAME_SIZE
	.align		4
.L_77:
        /*012c*/ 	.byte	0x04, 0x11
        /*012e*/ 	.short	(.L_79 - .L_78)
	.align		4
.L_78:
        /*0130*/ 	.word	index@($__internal_79_$__cuda_sm20_div_s64)
        /*0134*/ 	.word	0x00000000


	//----- nvinfo : EIATTR_FRAME_SIZE
	.align		4
.L_79:
        /*0138*/ 	.byte	0x04, 0x11
        /*013a*/ 	.short	(.L_81 - .L_80)
	.align		4
.L_80:
        /*013c*/ 	.word	index@(_ZN2at4cuda17kernelHistogram1DIdhlLi1ELi2ELin1ELNS0_23CUDAHistogramMemoryTypeE0EZNS0_21CUDA_tensor_histogramIdhLb1EEEbNS_6TensorES4_S4_lNS_14AccumulateTypeIT0_Lb1EE4typeES8_NS0_13TensorArgTypeES9_S9_EUllE_EEvNS0_6detail10TensorInfoIT_T1_EESF_NSC_IKS6_SE_EElS8_S8_SE_T6_)
        /*0140*/ 	.word	0x00000000


	//----- nvinfo : EIATTR_REGCOUNT
	.align		4
.L_81:
        /*0144*/ 	.byte	0x04, 0x2f
        /*0146*/ 	.short	(.L_83 - .L_82)
	.align		4
.L_82:
        /*0148*/ 	.word	index@(_ZN2at4cuda17kernelHistogram1DIdhlLi1ELi2ELin1ELNS0_23CUDAHistogramMemoryTypeE1EZNS0_21CUDA_tensor_histogramIdhLb1EEEbNS_6TensorES4_S4_lNS_14AccumulateTypeIT0_Lb1EE4typeES8_NS0_13TensorArgTypeES9_S9_EUllE_EEvNS0_6detail10TensorInfoIT_T1_EESF_NSC_IKS6_SE_EElS8_S8_SE_T6_)
        /*014c*/ 	.word	0x00000024


	//----- nvinfo : EIATTR_FRAME_SIZE
	.align		4
.L_83:
        /*0150*/ 	.byte	0x04, 0x11
        /*0152*/ 	.short	(.L_85 - .L_84)
	.align		4
.L_84:
        /*0154*/ 	.word	index@($__internal_78_$__cuda_sm20_div_s64)
        /*0158*/ 	.word	0x00000000


	//----- nvinfo : EIATTR_FRAME_SIZE
	.align		4
.L_85:
        /*015c*/ 	.byte	0x04, 0x11
        /*015e*/ 	.short	(.L_87 - .L_86)
	.align		4
.L_86:
        /*0160*/ 	.word	index@(_ZN2at4cuda17kernelHistogram1DIdhlLi1ELi2ELin1ELNS0_23CUDAHistogramMemoryTypeE1EZNS0_21CUDA_tensor_histogramIdhLb1EEEbNS_6TensorES4_S4_lNS_14AccumulateTypeIT0_Lb1EE4typeES8_NS0_13TensorArgTypeES9_S9_EUllE_EEvNS0_6detail10TensorInfoIT_T1_EESF_NSC_IKS6_SE_EElS8_S8_SE_T6_)
        /*0164*/ 	.word	0x00000000


	//----- nvinfo : EIATTR_REGCOUNT
	.align		4
.L_87:
        /*0168*/ 	.byte	0x04, 0x2f
        /*016a*/ 	.short	(.L_89 - .L_88)
	.align		4
.L_88:
        /*016c*/ 	.word	index@(_ZN2at4cuda17kernelHistogram1DIdhlLi1ELi2ELin1ELNS0_23CUDAHistogramMemoryTypeE0EZNS0_21CUDA_tensor_histogramIdhLb1EEEbNS_6TensorES4_S4_lNS_14AccumulateTypeIT0_Lb1EE4typeES8_NS0_13TensorArgTypeES9_S9_EUllE0_EEvNS0_6detail10TensorInfoIT_T1_EESF_NSC_IKS6_SE_EElS8_S8_SE_T6_)
        /*0170*/ 	.word	0x00000028


	//----- nvinfo : EIATTR_FRAME_SIZE
	.align		4
.L_89:
        /*0174*/ 	.byte	0x04, 0x11
        /*0176*/ 	.short	(.L_91 - .L_90)
	.align		4
.L_90:
        /*0178*/ 	.word	index@($__internal_77_$__cuda_sm20_div_s64)
        /*017c*/ 	.word	0x00000000


	//----- nvinfo : EIATTR_FRAME_SIZE
	.align		4
.L_91:
        /*0180*/ 	.byte	0x04, 0x11
        /*0182*/ 	.short	(.L_93 - .L_92)
	.align		4
.L_92:
        /*0184*/ 	.word	index@(_ZN2at4cuda17kernelHistogram1DIdhlLi1ELi2ELin1ELNS0_23CUDAHistogramMemoryTypeE0EZNS0_21CUDA_tensor_histogramIdhLb1EEEbNS_6TensorES4_S4_lNS_14AccumulateTypeIT0_Lb1EE4typeES8_NS0_13TensorArgTypeES9_S9_EUllE0_EEvNS0_6detail10TensorInfoIT_T1_EESF_NSC_IKS6_SE_EElS8_S8_SE_T6_)
        /*0188*/ 	.word	0x00000000


	//----- nvinfo : EIATTR_REGCOUNT
	.align		4
.L_93:
        /*018c*/ 	.byte	0x04, 0x2f
        /*018e*/ 	.short	(.L_95 - .L_94)
	.align		4
.L_94:
        /*0190*/ 	.word	index@(_ZN2at4cuda17kernelHistogram1DIdhlLi1ELi2ELin1ELNS0_23CUDAHistogramMemoryTypeE1EZNS0_21CUDA_tensor_histogramIdhLb1EEEbNS_6TensorES4_S4_lNS_14AccumulateTypeIT0_Lb1EE4typeES8_NS0_13TensorArgTypeES9_S9_EUllE0_EEvNS0_6detail10TensorInfoIT_T1_EESF_NSC_IKS6_SE_EElS8_S8_SE_T6_)
        /*0194*/ 	.word	0x00000024


	//----- nvinfo : EIATTR_FRAME_SIZE
	.align		4
.L_95:
        /*0198*/ 	.byte	0x04, 0x11
        /*019a*/ 	.short	(.L_97 - .L_96)
	.align		4
.L_96:
        /*019c*/ 	.word	index@($__internal_76_$__cuda_sm20_div_s64)
        /*01a0*/ 	.word	0x00000000


	//----- nvinfo : EIATTR_FRAME_SIZE
	.align		4
.L_97:
        /*01a4*/ 	.byte	0x04, 0x11
        /*01a6*/ 	.short	(.L_99 - .L_98)
	.align		4
.L_98:
        /*01a8*/ 	.word	index@(_ZN2at4cuda17kernelHistogram1DIdhlLi1ELi2ELin1ELNS0_23CUDAHistogramMemoryTypeE1EZNS0_21CUDA_tensor_histogramIdhLb1EEEbNS_6TensorES4_S4_lNS_14AccumulateTypeIT0_Lb1EE4typeES8_NS0_13TensorArgTypeES9_S9_EUllE0_EEvNS0_6detail10TensorInfoIT_T1_EESF_NSC_IKS6_SE_EElS8_S8_SE_T6_)
        /*01ac*/ 	.word	0x00000000


	//----- nvinfo : EIATTR_REGCOUNT
	.align		4
.L_99:
        /*01b0*/ 	.byte	0x04, 0x2f
        /*01b2*/ 	.short	(.L_101 - .L_100)
	.align		4
.L_100:
        /*01b4*/ 	.word	index@(_ZN2at4cuda17kernelHistogram1DIfalLi1ELi2ELin1ELNS0_23CUDAHistogramMemoryTypeE0EZNS0_21CUDA_tensor_histogramIfaLb1EEEbNS_6TensorES4_S4_lNS_14AccumulateTypeIT0_Lb1EE4typeES8_NS0_13TensorArgTypeES9_S9_EUllE_EEvNS0_6detail10TensorInfoIT_T1_EESF_NSC_IKS6_SE_EElS8_S8_SE_T6_)
        /*01b8*/ 	.word	0x00000028


	//----- nvinfo : EIATTR_FRAME_SIZE
	.align		4
.L_101:
        /*01bc*/ 	.byte	0x04, 0x11
        /*01be*/ 	.short	(.L_103 - .L_102)
	.align		4
.L_102:
        /*01c0*/ 	.word	index@($__internal_75_$__cuda_sm20_div_s64)
        /*01c4*/ 	.word	0x00000000


	//----- nvinfo : EIATTR_FRAME_SIZE
	.align		4
.L_103:
        /*01c8*/ 	.byte	0x04, 0x11
        /*01ca*/ 	.short	(.L_105 - .L_104)
	.align		4
.L_104:
        /*01cc*/ 	.word	index@(_ZN2at4cuda17kernelHistogram1DIfalLi1ELi2ELin1ELNS0_23CUDAHistogramMemoryTypeE0EZNS0_21CUDA_tensor_histogramIfaLb1EEEbNS_6TensorES4_S4_lNS_14AccumulateTypeIT0_Lb1EE4typeES8_NS0_13TensorArgTypeES9_S9_EUllE_EEvNS0_6detail10TensorInfoIT_T1_EESF_NSC_IKS6_SE_EElS8_S8_SE_T6_)
        /*01d0*/ 	.word	0x00000000


	//----- nvinfo : EIATTR_REGCOUNT
	.align		4
.L_105:
        /*01d4*/ 	.byte	0x04, 0x2f
        /*01d6*/ 	.short	(.L_107 - .L_106)
	.align		4
.L_106:
        /*01d8*/ 	.word	index@(_ZN2at4cuda17kernelHistogram1DIfalLi1ELi2ELin1ELNS0_23CUDAHistogramMemoryTypeE1EZNS0_21CUDA_tensor_histogramIfaLb1EEEbNS_6TensorES4_S4_lNS_14AccumulateTypeIT0_Lb1EE4typeES8_NS0_13TensorArgTypeES9_S9_EUllE_EEvNS0_6detail10TensorInfoIT_T1_EESF_NSC_IKS6_SE_EElS8_S8_SE_T6_)
        /*01dc*/ 	.word	0x00000024


	//----- nvinfo : EIATTR_FRAME_SIZE
	.align		4
.L_107:
        /*01e0*/ 	.byte	0x04, 0x11
        /*01e2*/ 	.short	(.L_109 - .L_108)
	.align		4
.L_108:
        /*01e4*/ 	.word	index@($__internal_74_$__cuda_sm20_div_s64)
        /*01e8*/ 	.word	0x00000000


	//----- nvinfo : EIATTR_FRAME_SIZE
	.align		4
.L_109:
        /*01ec*/ 	.byte	0x04, 0x11
        /*01ee*/ 	.short	(.L_111 - .L_110)
	.align		4
.L_110:
        /*01f0*/ 	.word	index@(_ZN2at4cuda17kernelHistogram1DIfalLi1ELi2ELin1ELNS0_23CUDAHistogramMemoryTypeE1EZNS0_21CUDA_tensor_histogramIfaLb1EEEbNS_6TensorES4_S4_lNS_14AccumulateTypeIT0_Lb1EE4typeES8_NS0_13TensorArgTypeES9_S9_EUllE_EEvNS0_6detail10TensorInfoIT_T1_EESF_NSC_IKS6_SE_EElS8_S8_SE_T6_)
        /*01f4*/ 	.word	0x00000000


	//----- nvinfo : EIATTR_REGCOUNT
	.align		4
.L_111:
        /*01f8*/ 	.byte	0x04, 0x2f
        /*01fa*/ 	.short	(.L_113 - .L_112)
	.align		4
.L_112:
        /*01fc*/ 	.word	index@(_ZN2at4cuda17kernelHistogram1DIfalLi1ELi2ELin1ELNS0_23CUDAHistogramMemoryTypeE0EZNS0_21CUDA_tensor_histogramIfaLb1EEEbNS_6TensorES4_S4_lNS_14AccumulateTypeIT0_Lb1EE4typeES8_NS0_13TensorArgTypeES9_S9_EUllE0_EEvNS0_6detail10TensorInfoIT_T1_EESF_NSC_IKS6_SE_EElS8_S8_SE_T6_)
        /*0200*/ 	.word	0x00000028


	//----- nvinfo : EIATTR_FRAME_SIZE
	.align		4
.L_113:
        /*0204*/ 	.byte	0x04, 0x11
        /*0206*/ 	.short	(.L_115 - .L_114)
	.align		4
.L_114:
        /*0208*/ 	.word	index@($__internal_73_$__cuda_sm20_div_s64)
        /*020c*/ 	.word	0x00000000


	//----- nvinfo : EIATTR_FRAME_SIZE
	.align		4
.L_115:
        /*0210*/ 	.byte	0x04, 0x11
        /*0212*/ 	.short	(.L_117 - .L_116)
	.align		4
.L_116:
        /*0214*/ 	.word	index@(_ZN2at4cuda17kernelHistogram1DIfalLi1ELi2ELin1ELNS0_23CUDAHistogramMemoryTypeE0EZNS0_21CUDA_tensor_histogramIfaLb1EEEbNS_6TensorES4_S4_lNS_14AccumulateTypeIT0_Lb1EE4typeES8_NS0_13TensorArgTypeES9_S9_EUllE0_EEvNS0_6detail10TensorInfoIT_T1_EESF_NSC_IKS6_SE_EElS8_S8_SE_T6_)
        /*0218*/ 	.word	0x00000000


	//----- nvinfo : EIATTR_REGCOUNT
	.align		4
.L_117:
        /*021c*/ 	.byte	0x04, 0x2f
        /*021e*/ 	.short	(.L_119 - .L_118)
	.align		4
.L_118:
        /*0220*/ 	.word	index@(_ZN2at4cuda17kernelHistogram1DIfalLi1ELi2ELin1ELNS0_23CUDAHistogramMemoryTypeE1EZNS0_21CUDA_tensor_histogramIfaLb1EEEbNS_6TensorES4_S4_lNS_14AccumulateTypeIT0_Lb1EE4typeES8_NS0_13TensorArgTypeES9_S9_EUllE0_EEvNS0_6detail10TensorInfoIT_T1_EESF_NSC_IKS6_SE_EElS8_S8_SE_T6_)
        /*0224*/ 	.word	0x00000024


	//----- nvinfo : EIATTR_FRAME_SIZE
	.align		4
.L_119:
        /*0228*/ 	.byte	0x04, 0x11
        /*022a*/ 	.short	(.L_121 - .L_120)
	.align		4
.L_120:
        /*022c*/ 	.word	index@($__internal_72_$__cuda_sm20_div_s64)
        /*0230*/ 	.word	0x00000000


	//----- nvinfo : EIATTR_FRAME_SIZE
	.align		4
.L_121:
        /*0234*/ 	.byte	0x04, 0x11
        /*0236*/ 	.short	(.L_123 - .L_122)
	.align		4
.L_122:
        /*0238*/ 	.word	index@(_ZN2at4cuda17kernelHistogram1DIfalLi1ELi2ELin1ELNS0_23CUDAHistogramMemoryTypeE1EZNS0_21CUDA_tensor_histogramIfaLb1EEEbNS_6TensorES4_S4_lNS_14AccumulateTypeIT0_Lb1EE4typeES8_NS0_13TensorArgTypeES9_S9_EUllE0_EEvNS0_6detail10TensorInfoIT_T1_EESF_NSC_IKS6_SE_EElS8_S8_SE_T6_)
        /*023c*/ 	.word	0x00000000


	//----- nvinfo : EIATTR_REGCOUNT
	.align		4
.L_123:
        /*0240*/ 	.byte	0x04, 0x2f
        /*0242*/ 	.short	(.L_125 - .L_124)
	.align		4
.L_124:
        /*0244*/ 	.word	index@(_ZN2at4cuda17kernelHistogram1DIlalLi1ELi2ELin1ELNS0_23CUDAHistogramMemoryTypeE0EZNS0_21CUDA_tensor_histogramIlaLb0EEEbNS_6TensorES4_S4_lNS_14AccumulateTypeIT0_Lb1EE4typeES8_NS0_13TensorArgTypeES9_S9_EUllE_EEvNS0_6detail10TensorInfoIT_T1_EESF_NSC_IKS6_SE_EElS8_S8_SE_T6_)
        /*0248*/ 	.word	0x00000028


	//----- nvinfo : EIATTR_FRAME_SIZE
	.align		4
.L_125:
        /*024c*/ 	.byte	0x04, 0x11
        /*024e*/ 	.short	(.L_127 - .L_126)
	.align		4
.L_126:
        /*0250*/ 	.word	index@($__internal_71_$__cuda_sm20_div_s64)
        /*0254*/ 	.word	0x00000000


	//----- nvinfo : EIATTR_FRAME_SIZE
	.align		4
.L_127:
        /*0258*/ 	.byte	0x04, 0x11
        /*025a*/ 	.short	(.L_129 - .L_128)
	.align		4
.L_128:
        /*025c*/ 	.word	index@(_ZN2at4cuda17kernelHistogram1DIlalLi1ELi2ELin1ELNS0_23CUDAHistogramMemoryTypeE0EZNS0_21CUDA_tensor_histogramIlaLb0EEEbNS_6TensorES4_S4_lNS_14AccumulateTypeIT0_Lb1EE4typeES8_NS0_13TensorArgTypeES9_S9_EUllE_EEvNS0_6detail10TensorInfoIT_T1_EESF_NSC_IKS6_SE_EElS8_S8_SE_T6_)
        /*0260*/ 	.word	0x00000000


	//----- nvinfo : EIATTR_REGCOUNT
	.align		4
.L_129:
        /*0264*/ 	.byte	0x04, 0x2f
        /*0266*/ 	.short	(.L_131 - .L_130)
	.align		4
.L_130:
        /*0268*/ 	.word	index@(_ZN2at4cuda17kernelHistogram1DIlalLi1ELi2ELin1ELNS0_23CUDAHistogramMemoryTypeE1EZNS0_21CUDA_tensor_histogramIlaLb0EEEbNS_6TensorES4_S4_lNS_14AccumulateTypeIT0_Lb1EE4typeES8_NS0_13TensorArgTypeES9_S9_EUllE_EEvNS0_6detail10TensorInfoIT_T1_EESF_NSC_IKS6_SE_EElS8_S8_SE_T6_)
        /*026c*/ 	.word	0x00000024


	//----- nvinfo : EIATTR_FRAME_SIZE
	.align		4
.L_131:
        /*0270*/ 	.byte	0x04, 0x11
        /*0272*/ 	.short	(.L_133 - .L_132)
	.align		4
.L_132:
        /*0274*/ 	.word	index@($__internal_70_$__cuda_sm20_div_s64)
        /*0278*/ 	.word	0x00000000


	//----- nvinfo : EIATTR_FRAME_SIZE
	.align		4
.L_133:
        /*027c*/ 	.byte	0x04, 0x11
        /*027e*/ 	.short	(.L_135 - .L_134)
	.align		4
.L_134:
        /*0280*/ 	.word	index@(_ZN2at4cuda17kernelHistogram1DIlalLi1ELi2ELin1ELNS0_23CUDAHistogramMemoryTypeE1EZNS0_21CUDA_tensor_histogramIlaLb0EEEbNS_6TensorES4_S4_lNS_14AccumulateTypeIT0_Lb1EE4typeES8_NS0_13TensorArgTypeES9_S9_EUllE_EEvNS0_6detail10TensorInfoIT_T1_EESF_NSC_IKS6_SE_EElS8_S8_SE_T6_)
        /*0284*/ 	.word	0x00000000


	//----- nvinfo : EIATTR_REGCOUNT
	.align		4
.L_135:
        /*0288*/ 	.byte	0x04, 0x2f
        /*028a*/ 	.short	(.L_137 - .L_136)
	.align		4
.L_136:
        /*028c*/ 	.word	index@(_ZN2at4cuda17kernelHistogram1DIlalLi1ELi2ELin1ELNS0_23CUDAHistogramMemoryTypeE0EZNS0_21CUDA_tensor_histogramIlaLb0EEEbNS_6TensorES4_S4_lNS_14AccumulateTypeIT0_Lb1EE4typeES8_NS0_13TensorArgTypeES9_S9_EUllE0_EEvNS0_6detail10TensorInfoIT_T1_EESF_NSC_IKS6_SE_EElS8_S8_SE_T6_)
        /*0290*/ 	.word	0x00000028


	//----- nvinfo : EIATTR_FRAME_SIZE
	.align		4
.L_137:
        /*0294*/ 	.byte	0x04, 0x11
        /*0296*/ 	.short	(.L_139 - .L_138)
	.align		4
.L_138:
        /*0298*/ 	.word	index@($__internal_69_$__cuda_sm20_div_s64)
        /*029c*/ 	.word	0x00000000


	//----- nvinfo : EIATTR_FRAME_SIZE
	.align		4
.L_139:
        /*02a0*/ 	.byte	0x04, 0x11
        /*02a2*/ 	.short	(.L_141 - .L_140)
	.align		4
.L_140:
        /*02a4*/ 	.word	index@(_ZN2at4cuda17kernelHistogram1DIlalLi1ELi2ELin1ELNS0_23CUDAHistogramMemoryTypeE0EZNS0_21CUDA_tensor_histogramIlaLb0EEEbNS_6TensorES4_S4_lNS_14AccumulateTypeIT0_Lb1EE4typeES8_NS0_13TensorArgTypeES9_S9_EUllE0_EEvNS0_6detail10TensorInfoIT_T1_EESF_NSC_IKS6_SE_EElS8_S8_SE_T6_)
        /*02a8*/ 	.word	0x00000000


	//----- nvinfo : EIATTR_REGCOUNT
	.align		4
.L_141:
        /*02ac*/ 	.byte	0x04, 0x2f
        /*02ae*/ 	.short	(.L_143 - .L_142)
	.align		4
.L_142:
        /*02b0*/ 	.word	index@(_ZN2at4cuda17kernelHistogram1DIlalLi1ELi2ELin1ELNS0_23CUDAHistogramMemoryTypeE1EZNS0_21CUDA_tensor_histogramIlaLb0EEEbNS_6TensorES4_S4_lNS_14AccumulateTypeIT0_Lb1EE4typeES8_NS0_13TensorArgTypeES9_S9_EUllE0_EEvNS0_6detail10TensorInfoIT_T1_EESF_NSC_IKS6_SE_EElS8_S8_SE_T6_)
        /*02b4*/ 	.word	0x00000024


	//----- nvinfo : EIATTR_FRAME_SIZE
	.align		4
.L_143:
        /*02b8*/ 	.byte	0x04, 0x11
        /*02ba*/ 	.short	(.L_145 - .L_144)
	.align		4
.L_144:
        /*02bc*/ 	.word	index@($__internal_68_$__cuda_sm20_div_s64)
        /*02c0*/ 	.word	0x00000000


	//----- nvinfo : EIATTR_FRAME_SIZE
	.align		4
.L_145:
        /*02c4*/ 	.byte	0x04, 0x11
        /*02c6*/ 	.short	(.L_147 - .L_146)
	.align		4
.L_146:
        /*02c8*/ 	.word	index@(_ZN2at4cuda17kernelHistogram1DIlalLi1ELi2ELin1ELNS0_23CUDAHistogramMemoryTypeE1EZNS0_21CUDA_tensor_histogramIlaLb0EEEbNS_6TensorES4_S4_lNS_14AccumulateTypeIT0_Lb1EE4typeES8_NS0_13TensorArgTypeES9_S9_EUllE0_EEvNS0_6detail10TensorInfoIT_T1_EESF_NSC_IKS6_SE_EElS8_S8_SE_T6_)
        /*02cc*/ 	.word	0x00000000


	//----- nvinfo : EIATTR_REGCOUNT
	.align		4
.L_147:
        /*02d0*/ 	.byte	0x04, 0x2f
        /*02d2*/ 	.short	(.L_149 - .L_148)
	.align		4
.L_148:
        /*02d4*/ 	.word	index@(_ZN2at4cuda17kernelHistogram1DIdalLi1ELi2ELin1ELNS0_23CUDAHistogramMemoryTypeE0EZNS0_21CUDA_tensor_histogramIdaLb1EEEbNS_6TensorES4_S4_lNS_14AccumulateTypeIT0_Lb1EE4typeES8_NS0_13TensorArgTypeES9_S9_EUllE_EEvNS0_6detail10TensorInfoIT_T1_EESF_NSC_IKS6_SE_EElS8_S8_SE_T6_)
        /*02d8*/ 	.word	0x00000028


	//----- nvinfo : EIATTR_FRAME_SIZE
	.align		4
.L_149:
        /*02dc*/ 	.byte	0x04, 0x11
        /*02de*/ 	.short	(.L_151 - .L_150)
	.align		4
.L_150:
        /*02e0*/ 	.word	index@($__internal_67_$__cuda_sm20_div_s64)
        /*02e4*/ 	.word	0x00000000


	//----- nvinfo : EIATTR_FRAME_SIZE
	.align		4
.L_151:
        /*02e8*/ 	.byte	0x04, 0x11
        /*02ea*/ 	.short	(.L_153 - .L_152)
	.align		4
.L_152:
        /*02ec*/ 	.word	index@(_ZN2at4cuda17kernelHistogram1DIdalLi1ELi2ELin1ELNS0_23CUDAHistogramMemoryTypeE0EZNS0_21CUDA_tensor_histogramIdaLb1EEEbNS_6TensorES4_S4_lNS_14AccumulateTypeIT0_Lb1EE4typeES8_NS0_13TensorArgTypeES9_S9_EUllE_EEvNS0_6detail10TensorInfoIT_T1_EESF_NSC_IKS6_SE_EElS8_S8_SE_T6_)
        /*02f0*/ 	.word	0x00000000


	//----- nvinfo : EIATTR_REGCOUNT
	.align		4
.L_153:
        /*02f4*/ 	.byte	0x04, 0x2f
        /*02f6*/ 	.short	(.L_155 - .L_154)
	.align		4
.L_154:
        /*02f8*/ 	.word	index@(_ZN2at4cuda17kernelHistogram1DIdalLi1ELi2ELin1ELNS0_23CUDAHistogramMemoryTypeE1EZNS0_21CUDA_tensor_histogramIdaLb1EEEbNS_6TensorES4_S4_lNS_14AccumulateTypeIT0_Lb1EE4typeES8_NS0_13TensorArgTypeES9_S9_EUllE_EEvNS0_6detail10TensorInfoIT_T1_EESF_NSC_IKS6_SE_EElS8_S8_SE_T6_)
        /*02fc*/ 	.word	0x00000024


	//----- nvinfo : EIATTR_FRAME_SIZE
	.align		4
.L_155:
        /*0300*/ 	.byte	0x04, 0x11
        /*0302*/ 	.short	(.L_157 - .L_156)
	.align		4
.L_156:
        /*0304*/ 	.word	index@($__internal_66_$__cuda_sm20_div_s64)
        /*0308*/ 	.word	0x00000000


	//----- nvinfo : EIATTR_FRAME_SIZE
	.align		4
.L_157:
        /*030c*/ 	.byte	0x04, 0x11
        /*030e*/ 	.short	(.L_159 - .L_158)
	.align		4
.L_158:
        /*0310*/ 	.word	index@(_ZN2at4cuda17kernelHistogram1DIdalLi1ELi2ELin1ELNS0_23CUDAHistogramMemoryTypeE1EZNS0_21CUDA_tensor_histogramIdaLb1EEEbNS_6TensorES4_S4_lNS_14AccumulateTypeIT0_Lb1EE4typeES8_NS0_13TensorArgTypeES9_S9_EUllE_EEvNS0_6detail10TensorInfoIT_T1_EESF_NSC_IKS6_SE_EElS8_S8_SE_T6_)
        /*0314*/ 	.word	0x00000000


	//----- nvinfo : EIATTR_REGCOUNT
	.align		4
.L_159:
        /*0318*/ 	.byte	0x04, 0x2f
        /*031a*/ 	.short	(.L_161 - .L_160)
	.align		4
.L_160:
        /*031c*/ 	.word	index@(_ZN2at4cuda17kernelHistogram1DIdalLi1ELi2ELin1ELNS0_23CUDAHistogramMemoryTypeE0EZNS0_21CUDA_tensor_histogramIdaLb1EEEbNS_6TensorES4_S4_lNS_14AccumulateTypeIT0_Lb1EE4typeES8_NS0_13TensorArgTypeES9_S9_EUllE0_EEvNS0_6detail10TensorInfoIT_T1_EESF_NSC_IKS6_SE_EElS8_S8_SE_T6_)
        /*0320*/ 	.word	0x00000028


	//----- nvinfo : EIATTR_FRAME_SIZE
	.align		4
.L_161:
        /*0324*/ 	.byte	0x04, 0x11
        /*0326*/ 	.short	(.L_163 - .L_162)
	.align		4
.L_162:
        /*0328*/ 	.word	index@($__internal_65_$__cuda_sm20_div_s64)
        /*032c*/ 	.word	0x00000000


	//----- nvinfo : EIATTR_FRAME_SIZE
	.align		4
.L_163:
        /*0330*/ 	.byte	0x04, 0x11
        /*0332*/ 	.short	(.L_165 - .L_164)
	.align		4
.L_164:
        /*0334*/ 	.word	index@(_ZN2at4cuda17kernelHistogram1DIdalLi1ELi2ELin1ELNS0_23CUDAHistogramMemoryTypeE0EZNS0_21CUDA_tensor_histogramIdaLb1EEEbNS_6TensorES4_S4_lNS_14AccumulateTypeIT0_Lb1EE4typeES8_NS0_13TensorArgTypeES9_S9_EUllE0_EEvNS0_6detail10TensorInfoIT_T1_EESF_NSC_IKS6_SE_EElS8_S8_SE_T6_)
        /*0338*/ 	.word	0x00000000


	//----- nvinfo : EIATTR_REGCOUNT
	.align		4
.L_165:
        /*033c*/ 	.byte	0x04, 0x2f
        /*033e*/ 	.short	(.L_167 - .L_166)
	.align		4
.L_166:
        /*0340*/ 	.word	index@(_ZN2at4cuda17kernelHistogram1DIdalLi1ELi2ELin1ELNS0_23CUDAHistogramMemoryTypeE1EZNS0_21CUDA_tensor_histogramIdaLb1EEEbNS_6TensorES4_S4_lNS_14AccumulateTypeIT0_Lb1EE4typeES8_NS0_13TensorArgTypeES9_S9_EUllE0_EEvNS0_6detail10TensorInfoIT_T1_EESF_NSC_IKS6_SE_EElS8_S8_SE_T6_)
        /*0344*/ 	.word	0x00000024


	//----- nvinfo : EIATTR_FRAME_SIZE
	.align		4
.L_167:
        /*0348*/ 	.byte	0x04, 0x11
        /*034a*/ 	.short	(.L_169 - .L_168)
	.align		4
.L_168:
        /*034c*/ 	.word	index@($__internal_64_$__cuda_sm20_div_s64)
        /*0350*/ 	.word	0x00000000


	//----- nvinfo : EIATTR_FRAME_SIZE
	.align		4
.L_169:
        /*0354*/ 	.byte	0x04, 0x11
        /*0356*/ 	.short	(.L_171 - .L_170)
	.align		4
.L_170:
        /*0358*/ 	.word	index@(_ZN2at4cuda17kernelHistogram1DIdalLi1ELi2ELin1ELNS0_23CUDAHistogramMemoryTypeE1EZNS0_21CUDA_tensor_histogramIdaLb1EEEbNS_6TensorES4_S4_lNS_14AccumulateTypeIT0_Lb1EE4typeES8_NS0_13TensorArgTypeES9_S9_EUllE0_EEvNS0_6detail10TensorInfoIT_T1_EESF_NSC_IKS6_SE_EElS8_S8_SE_T6_)
        /*035c*/ 	.word	0x00000000


	//----- nvinfo : EIATTR_REGCOUNT
	.align		4
.L_171:
        /*0360*/ 	.byte	0x04, 0x2f
        /*0362*/ 	.short	(.L_173 - .L_172)
	.align		4
.L_172:
        /*0364*/ 	.word	index@(_ZN2at4cuda17kernelHistogram1DIfilLi1ELi2ELin1ELNS0_23CUDAHistogramMemoryTypeE0EZNS0_21CUDA_tensor_histogramIfiLb1EEEbNS_6TensorES4_S4_lNS_14AccumulateTypeIT0_Lb1EE4typeES8_NS0_13TensorArgTypeES9_S9_EUllE_EEvNS0_6detail10TensorInfoIT_T1_EESF_NSC_IKS6_SE_EElS8_S8_SE_T6_)
        /*0368*/ 	.word	0x00000028


	//----- nvinfo : EIATTR_FRAME_SIZE
	.align		4
.L_173:
        /*036c*/ 	.byte	0x04, 0x11
        /*036e*/ 	.short	(.L_175 - .L_174)
	.align		4
.L_174:
        /*0370*/ 	.word	index@($__internal_63_$__cuda_sm20_div_s64)
        /*0374*/ 	.word	0x00000000


	//----- nvinfo : EIATTR_FRAME_SIZE
	.align		4
.L_175:
        /*0378*/ 	.byte	0x04, 0x11
        /*037a*/ 	.short	(.L_177 - .L_176)
	.align		4
.L_176:
        /*037c*/ 	.word	index@(_ZN2at4cuda17kernelHistogram1DIfilLi1ELi2ELin1ELNS0_23CUDAHistogramMemoryTypeE0EZNS0_21CUDA_tensor_histogramIfiLb1EEEbNS_6TensorES4_S4_lNS_14AccumulateTypeIT0_Lb1EE4typeES8_NS0_13TensorArgTypeES9_S9_EUllE_EEvNS0_6detail10TensorInfoIT_T1_EESF_NSC_IKS6_SE_EElS8_S8_SE_T6_)
        /*0380*/ 	.word	0x00000000


	//----- nvinfo : EIATTR_REGCOUNT
	.align		4
.L_177:
        /*0384*/ 	.byte	0x04, 0x2f
        /*0386*/ 	.short	(.L_179 - .L_178)
	.align		4
.L_178:
        /*0388*/ 	.word	index@(_ZN2at4cuda17kernelHistogram1DIfilLi1ELi2ELin1ELNS0_23CUDAHistogramMemoryTypeE1EZNS0_21CUDA_tensor_histogramIfiLb1EEEbNS_6TensorES4_S4_lNS_14AccumulateTypeIT0_Lb1EE4typeES8_NS0_13TensorArgTypeES9_S9_EUllE_EEvNS0_6detail10TensorInfoIT_T1_EESF_NSC_IKS6_SE_EElS8_S8_SE_T6_)
        /*038c*/ 	.word	0x00000024


	//----- nvinfo : EIATTR_FRAME_SIZE
	.align		4
.L_179:
        /*0390*/ 	.byte	0x04, 0x11
        /*0392*/ 	.short	(.L_181 - .L_180)
	.align		4
.L_180:
        /*0394*/ 	.word	index@($__internal_62_$__cuda_sm20_div_s64)
        /*0398*/ 	.word	0x00000000


	//----- nvinfo : EIATTR_FRAME_SIZE
	.align		4
.L_181:
        /*039c*/ 	.byte	0x04, 0x11
        /*039e*/ 	.short	(.L_183 - .L_182)
	.align		4
.L_182:
        /*03a0*/ 	.word	index@(_ZN2at4cuda17kernelHistogram1DIfilLi1ELi2ELin1ELNS0_23CUDAHistogramMemoryTypeE1EZNS0_21CUDA_tensor_histogramIfiLb1EEEbNS_6TensorES4_S4_lNS_14AccumulateTypeIT0_Lb1EE4typeES8_NS0_13TensorArgTypeES9_S9_EUllE_EEvNS0_6detail10TensorInfoIT_T1_EESF_NSC_IKS6_SE_EElS8_S8_SE_T6_)
        /*03a4*/ 	.word	0x00000000


	//----- nvinfo : EIATTR_REGCOUNT
	.align		4
.L_183:
        /*03a8*/ 	.byte	0x04, 0x2f
        /*03aa*/ 	.short	(.L_185 - .L_184)
	.align		4
.L_184:
        /*03ac*/ 	.word	index@(_ZN2at4cuda17kernelHistogram1DIfilLi1ELi2ELin1ELNS0_23CUDAHistogramMemoryTypeE0EZNS0_21CUDA_tensor_histogramIfiLb1EEEbNS_6TensorES4_S4_lNS_14AccumulateTypeIT0_Lb1EE4typeES8_NS0_13TensorArgTypeES9_S9_EUllE0_EEvNS0_6detail10TensorInfoIT_T1_EESF_NSC_IKS6_SE_EElS8_S8_SE_T6_)
        /*03b0*/ 	.word	0x00000028


	//----- nvinfo : EIATTR_FRAME_SIZE
	.align		4
.L_185:
        /*03b4*/ 	.byte	0x04, 0x11
        /*03b6*/ 	.short	(.L_187 - .L_186)
	.align		4
.L_186:
        /*03b8*/ 	.word	index@($__internal_61_$__cuda_sm20_div_s64)
        /*03bc*/ 	.word	0x00000000


	//----- nvinfo : EIATTR_FRAME_SIZE
	.align		4
.L_187:
        /*03c0*/ 	.byte	0x04, 0x11
        /*03c2*/ 	.short	(.L_189 - .L_188)
	.align		4
.L_188:
        /*03c4*/ 	.word	index@(_ZN2at4cuda17kernelHistogram1DIfilLi1ELi2ELin1ELNS0_23CUDAHistogramMemoryTypeE0EZNS0_21CUDA_tensor_histogramIfiLb1EEEbNS_6TensorES4_S4_lNS_14AccumulateTypeIT0_Lb1EE4typeES8_NS0_13TensorArgTypeES9_S9_EUllE0_EEvNS0_6detail10TensorInfoIT_T1_EESF_NSC_IKS6_SE_EElS8_S8_SE_T6_)
        /*03c8*/ 	.word	0x00000000


	//----- nvinfo : EIATTR_REGCOUNT
	.align		4
.L_189:
        /*03cc*/ 	.byte	0x04, 0x2f
        /*03ce*/ 	.short	(.L_191 - .L_190)
	.align		4
.L_190:
        /*03d0*/ 	.word	index@(_ZN2at4cuda17kernelHistogram1DIfilLi1ELi2ELin1ELNS0_23CUDAHistogramMemoryTypeE1EZNS0_21CUDA_tensor_histogramIfiLb1EEEbNS_6TensorES4_S4_lNS_14AccumulateTypeIT0_Lb1EE4typeES8_NS0_13TensorArgTypeES9_S9_EUllE0_EEvNS0_6detail10TensorInfoIT_T1_EESF_NSC_IKS6_SE_EElS8_S8_SE_T6_)
        /*03d4*/ 	.word	0x00000024


	//----- nvinfo : EIATTR_FRAME_SIZE
	.align		4
.L_191:
        /*03d8*/ 	.byte	0x04, 0x11
        /*03da*/ 	.short	(.L_193 - .L_192)
	.align		4
.L_192:
        /*03dc*/ 	.word	index@($__internal_60_$__cuda_sm20_div_s64)
        /*03e0*/ 	.word	0x00000000


	//----- nvinfo : EIATTR_FRAME_SIZE
	.align		4
.L_193:
        /*03e4*/ 	.byte	0x04, 0x11
        /*03e6*/ 	.short	(.L_195 - .L_194)
	.align		4
.L_194:
        /*03e8*/ 	.word	index@(_ZN2at4cuda17kernelHistogram1DIfilLi1ELi2ELin1ELNS0_23CUDAHistogramMemoryTypeE1EZNS0_21CUDA_tensor_histogramIfiLb1EEEbNS_6TensorES4_S4_lNS_14AccumulateTypeIT0_Lb1EE4typeES8_NS0_13TensorArgTypeES9_S9_EUllE0_EEvNS0_6detail10TensorInfoIT_T1_EESF_NSC_IKS6_SE_EElS8_S8_SE_T6_)
        /*03ec*/ 	.word	0x00000000


	//----- nvinfo : EIATTR_REGCOUNT
	.align		4
.L_195:
        /*03f0*/ 	.byte	0x04, 0x2f
        /*03f2*/ 	.short	(.L_197 - .L_196)
	.align		4
.L_196:
        /*03f4*/ 	.word	index@(_ZN2at4cuda17kernelHistogram1DIlilLi1ELi2ELin1ELNS0_23CUDAHistogramMemoryTypeE0EZNS0_21CUDA_tensor_histogramIliLb0EEEbNS_6TensorES4_S4_lNS_14AccumulateTypeIT0_Lb1EE4typeES8_NS0_13TensorArgTypeES9_S9_EUllE_EEvNS0_6detail10TensorInfoIT_T1_EESF_NSC_IKS6_SE_EElS8_S8_SE_T6_)
        /*03f8*/ 	.word	0x00000028


	//----- nvinfo : EIATTR_FRAME_SIZE
	.align		4
.L_197:
        /*03fc*/ 	.byte	0x04, 0x11
        /*03fe*/ 	.short	(.L_199 - .L_198)
	.align		4
.L_198:
        /*0400*/ 	.word	index@($__internal_59_$__cuda_sm20_div_s64)
        /*0404*/ 	.word	0x00000000


	//----- nvinfo : EIATTR_FRAME_SIZE
	.align		4
.L_199:
        /*0408*/ 	.byte	0x04, 0x11
        /*040a*/ 	.short	(.L_201 - .L_200)
	.align		4
.L_200:
        /*040c*/ 	.word	index@(_ZN2at4cuda17kernelHistogram1DIlilLi1ELi2ELin1ELNS0_23CUDAHistogramMemoryTypeE0EZNS0_21CUDA_tensor_histogramIliLb0EEEbNS_6TensorES4_S4_lNS_14AccumulateTypeIT0_Lb1EE4typeES8_NS0_13TensorArgTypeES9_S9_EUllE_EEvNS0_6detail10TensorInfoIT_T1_EESF_NSC_IKS6_SE_EElS8_S8_SE_T6_)
        /*0410*/ 	.word	0x00000000


	//----- nvinfo : EIATTR_REGCOUNT
	.align		4
.L_201:
        /*0414*/ 	.byte	0x04, 0x2f
        /*0416*/ 	.short	(.L_203 - .L_202)
	.align		4
.L_202:
        /*0418*/ 	.word	index@(_ZN2at4cuda17kernelHistogram1DIlilLi1ELi2ELin1ELNS0_23CUDAHistogramMemoryTypeE1EZNS0_21CUDA_tensor_histogramIliLb0EEEbNS_6TensorES4_S4_lNS_14AccumulateTypeIT0_Lb1EE4typeES8_NS0_13TensorArgTypeES9_S9_EUllE_EEvNS0_6detail10TensorInfoIT_T1_EESF_NSC_IKS6_SE_EElS8_S8_SE_T6_)
        /*041c*/ 	.word	0x00000024


	//----- nvinfo : EIATTR_FRAME_SIZE
	.align		4
.L_203:
        /*0420*/ 	.byte	0x04, 0x11
        /*0422*/ 	.short	(.L_205 - .L_204)
	.align		4
.L_204:
        /*0424*/ 	.word	index@($__internal_58_$__cuda_sm20_div_s64)
        /*0428*/ 	.word	0x00000000


	//----- nvinfo : EIATTR_FRAME_SIZE
	.align		4
.L_205:
        /*042c*/ 	.byte	0x04, 0x11
        /*042e*/ 	.short	(.L_207 - .L_206)
	.align		4
.L_206:
        /*0430*/ 	.word	index@(_ZN2at4cuda17kernelHistogram1DIlilLi1ELi2ELin1ELNS0_23CUDAHistogramMemoryTypeE1EZNS0_21CUDA_tensor_histogramIliLb0EEEbNS_6TensorES4_S4_lNS_14AccumulateTypeIT0_Lb1EE4typeES8_NS0_13TensorArgTypeES9_S9_EUllE_EEvNS0_6detail10TensorInfoIT_T1_EESF_NSC_IKS6_SE_EElS8_S8_SE_T6_)
        /*0434*/ 	.word	0x00000000


	//----- nvinfo : EIATTR_REGCOUNT
	.align		4
.L_207:
        /*0438*/ 	.byte	0x04, 0x2f
        /*043a*/ 	.short	(.L_209 - .L_208)
	.align		4
.L_208:
        /*043c*/ 	.word	index@(_ZN2at4cuda17kernelHistogram1DIlilLi1ELi2ELin1ELNS0_23CUDAHistogramMemoryTypeE0EZNS0_21CUDA_tensor_histogramIliLb0EEEbNS_6TensorES4_S4_lNS_14AccumulateTypeIT0_Lb1EE4typeES8_NS0_13TensorArgTypeES9_S9_EUllE0_EEvNS0_6detail10TensorInfoIT_T1_EESF_NSC_IKS6_SE_EElS8_S8_SE_T6_)
        /*0440*/ 	.word	0x00000028


	//----- nvinfo : EIATTR_FRAME_SIZE
	.align		4
.L_209:
        /*0444*/ 	.byte	0x04, 0x11
        /*0446*/ 	.short	(.L_211 - .L_210)
	.align		4
.L_210:
        /*0448*/ 	.word	index@($__internal_57_$__cuda_sm20_div_s64)
        /*044c*/ 	.word	0x00000000


	//----- nvinfo : EIATTR_FRAME_SIZE
	.align		4
.L_211:
        /*0450*/ 	.byte	0x04, 0x11
        /*0452*/ 	.short	(.L_213 - .L_212)
	.align		4
.L_212:
        /*0454*/ 	.word	index@(_ZN2at4cuda17kernelHistogram1DIlilLi1ELi2ELin1ELNS0_23CUDAHistogramMemoryTypeE0EZNS0_21CUDA_tensor_histogramIliLb0EEEbNS_6TensorES4_S4_lNS_14AccumulateTypeIT0_Lb1EE4typeES8_NS0_13TensorArgTypeES9_S9_EUllE0_EEvNS0_6detail10TensorInfoIT_T1_EESF_NSC_IKS6_SE_EElS8_S8_SE_T6_)
        /*0458*/ 	.word	0x00000000


	//----- nvinfo : EIATTR_REGCOUNT
	.align		4
.L_213:
        /*045c*/ 	.byte	0x04, 0x2f
        /*045e*/ 	.short	(.L_215 - .L_214)
	.align		4
.L_214:
        /*0460*/ 	.word	index@(_ZN2at4cuda17kernelHistogram1DIlilLi1ELi2ELin1ELNS0_23CUDAHistogramMemoryTypeE1EZNS0_21CUDA_tensor_histogramIliLb0EEEbNS_6TensorES4_S4_lNS_14AccumulateTypeIT0_Lb1EE4typeES8_NS0_13TensorArgTypeES9_S9_EUllE0_EEvNS0_6detail10TensorInfoIT_T1_EESF_NSC_IKS6_SE_EElS8_S8_SE_T6_)
        /*0464*/ 	.word	0x00000024


	//----- nvinfo : EIATTR_FRAME_SIZE
	.align		4
.L_215:
        /*0468*/ 	.byte	0x04, 0x11
        /*046a*/ 	.short	(.L_217 - .L_216)
	.align		4
.L_216:
        /*046c*/ 	.word	index@($__internal_56_$__cuda_sm20_div_s64)
        /*0470*/ 	.word	0x00000000


	//----- nvinfo : EIATTR_FRAME_SIZE
	.align		4
.L_217:
        /*0474*/ 	.byte	0x04, 0x11
        /*0476*/ 	.short	(.L_219 - .L_218)
	.align		4
.L_218:
        /*0478*/ 	.word	index@(_ZN2at4cuda17kernelHistogram1DIlilLi1ELi2ELin1ELNS0_23CUDAHistogramMemoryTypeE1EZNS0_21CUDA_tensor_histogramIliLb0EEEbNS_6TensorES4_S4_lNS_14AccumulateTypeIT0_Lb1EE4typeES8_NS0_13TensorArgTypeES9_S9_EUllE0_EEvNS0_6detail10TensorInfoIT_T1_EESF_NSC_IKS6_SE_EElS8_S8_SE_T6_)
        /*047c*/ 	.word	0x00000000


	//----- nvinfo : EIATTR_REGCOUNT
	.align		4
.L_219:
        /*0480*/ 	.byte	0x04, 0x2f
        /*0482*/ 	.short	(.L_221 - .L_220)
	.align		4
.L_220:
        /*0484*/ 	.word	index@(_ZN2at4cuda17kernelHistogram1DIdilLi1ELi2ELin1ELNS0_23CUDAHistogramMemoryTypeE0EZNS0_21CUDA_tensor_histogramIdiLb1EEEbNS_6TensorES4_S4_lNS_14AccumulateTypeIT0_Lb1EE4typeES8_NS0_13TensorArgTypeES9_S9_EUllE_EEvNS0_6detail10TensorInfoIT_T1_EESF_NSC_IKS6_SE_EElS8_S8_SE_T6_)
        /*0488*/ 	.word	0x00000028


	//----- nvinfo : EIATTR_FRAME_SIZE
	.align		4
.L_221:
        /*048c*/ 	.byte	0x04, 0x11
        /*048e*/ 	.short	(.L_223 - .L_222)
	.align		4
.L_222:
        /*0490*/ 	.word	index@($__internal_55_$__cuda_sm20_div_s64)
        /*0494*/ 	.word	0x00000000


	//----- nvinfo : EIATTR_FRAME_SIZE
	.align		4
.L_223:
        /*0498*/ 	.byte	0x04, 0x11
        /*049a*/ 	.short	(.L_225 - .L_224)
	.align		4
.L_224:
        /*049c*/ 	.word	index@(_ZN2at4cuda17kernelHistogram1DIdilLi1ELi2ELin1ELNS0_23CUDAHistogramMemoryTypeE0EZNS0_21CUDA_tensor_histogramIdiLb1EEEbNS_6TensorES4_S4_lNS_14AccumulateTypeIT0_Lb1EE4typeES8_NS0_13TensorArgTypeES9_S9_EUllE_EEvNS0_6detail10TensorInfoIT_T1_EESF_NSC_IKS6_SE_EElS8_S8_SE_T6_)
        /*04a0*/ 	.word	0x00000000


	//----- nvinfo : EIATTR_REGCOUNT
	.align		4
.L_225:
        /*04a4*/ 	.byte	0x04, 0x2f
        /*04a6*/ 	.short	(.L_227 - .L_226)
	.align		4
.L_226:
        /*04a8*/ 	.word	index@(_ZN2at4cuda17kernelHistogram1DIdilLi1ELi2ELin1ELNS0_23CUDAHistogramMemoryTypeE1EZNS0_21CUDA_tensor_histogramIdiLb1EEEbNS_6TensorES4_S4_lNS_14AccumulateTypeIT0_Lb1EE4typeES8_NS0_13TensorArgTypeES9_S9_EUllE_EEvNS0_6detail10TensorInfoIT_T1_EESF_NSC_IKS6_SE_EElS8_S8_SE_T6_)
        /*04ac*/ 	.word	0x00000024


	//----- nvinfo : EIATTR_FRAME_SIZE
	.align		4
.L_227:
        /*04b0*/ 	.byte	0x04, 0x11
        /*04b2*/ 	.short	(.L_229 - .L_228)
	.align		4
.L_228:
        /*04b4*/ 	.word	index@($__internal_54_$__cuda_sm20_div_s64)
        /*04b8*/ 	.word	0x00000000


	//----- nvinfo : EIATTR_FRAME_SIZE
	.align		4
.L_229:
        /*04bc*/ 	.byte	0x04, 0x11
        /*04be*/ 	.short	(.L_231 - .L_230)
	.align		4
.L_230:
        /*04c0*/ 	.word	index@(_ZN2at4cuda17kernelHistogram1DIdilLi1ELi2ELin1ELNS0_23CUDAHistogramMemoryTypeE1EZNS0_21CUDA_tensor_histogramIdiLb1EEEbNS_6TensorES4_S4_lNS_14AccumulateTypeIT0_Lb1EE4typeES8_NS0_13TensorArgTypeES9_S9_EUllE_EEvNS0_6detail10TensorInfoIT_T1_EESF_NSC_IKS6_SE_EElS8_S8_SE_T6_)
        /*04c4*/ 	.word	0x00000000


	//----- nvinfo : EIATTR_REGCOUNT
	.align		4
.L_231:
        /*04c8*/ 	.byte	0x04, 0x2f
        /*04ca*/ 	.short	(.L_233 - .L_232)
	.align		4
.L_232:
        /*04cc*/ 	.word	index@(_ZN2at4cuda17kernelHistogram1DIdilLi1ELi2ELin1ELNS0_23CUDAHistogramMemoryTypeE0EZNS0_21CUDA_tensor_histogramIdiLb1EEEbNS_6TensorES4_S4_lNS_14AccumulateTypeIT0_Lb1EE4typeES8_NS0_13TensorArgTypeES9_S9_EUllE0_EEvNS0_6detail10TensorInfoIT_T1_EESF_NSC_IKS6_SE_EElS8_S8_SE_T6_)
        /*04d0*/ 	.word	0x00000028


	//----- nvinfo : EIATTR_FRAME_SIZE
	.align		4
.L_233:
        /*04d4*/ 	.byte	0x04, 0x11
        /*04d6*/ 	.short	(.L_235 - .L_234)
	.align		4
.L_234:
        /*04d8*/ 	.word	index@($__internal_53_$__cuda_sm20_div_s64)
        /*04dc*/ 	.word	0x00000000


	//----- nvinfo : EIATTR_FRAME_SIZE
	.align		4
.L_235:
        /*04e0*/ 	.byte	0x04, 0x11
        /*04e2*/ 	.short	(.L_237 - .L_236)
	.align		4
.L_236:
        /*04e4*/ 	.word	index@(_ZN2at4cuda17kernelHistogram1DIdilLi1ELi2ELin1ELNS0_23CUDAHistogramMemoryTypeE0EZNS0_21CUDA_tensor_histogramIdiLb1EEEbNS_6TensorES4_S4_lNS_14AccumulateTypeIT0_Lb1EE4typeES8_NS0_13TensorArgTypeES9_S9_EUllE0_EEvNS0_6detail10TensorInfoIT_T1_EESF_NSC_IKS6_SE_EElS8_S8_SE_T6_)
        /*04e8*/ 	.word	0x00000000


	//----- nvinfo : EIATTR_REGCOUNT
	.align		4
.L_237:
        /*04ec*/ 	.byte	0x04, 0x2f
        /*04ee*/ 	.short	(.L_239 - .L_238)
	.align		4
.L_238:
        /*04f0*/ 	.word	index@(_ZN2at4cuda17kernelHistogram1DIdilLi1ELi2ELin1ELNS0_23CUDAHistogramMemoryTypeE1EZNS0_21CUDA_tensor_histogramIdiLb1EEEbNS_6TensorES4_S4_lNS_14AccumulateTypeIT0_Lb1EE4typeES8_NS0_13TensorArgTypeES9_S9_EUllE0_EEvNS0_6detail10TensorInfoIT_T1_EESF_NSC_IKS6_SE_EElS8_S8_SE_T6_)
        /*04f4*/ 	.word	0x00000024


	//----- nvinfo : EIATTR_FRAME_SIZE
	.align		4
.L_239:
        /*04f8*/ 	.byte	0x04, 0x11
        /*04fa*/ 	.short	(.L_241 - .L_240)
	.align		4
.L_240:
        /*04fc*/ 	.word	index@($__internal_52_$__cuda_sm20_div_s64)
        /*0500*/ 	.word	0x00000000


	//----- nvinfo : EIATTR_FRAME_SIZE
	.align		4
.L_241:
        /*0504*/ 	.byte	0x04, 0x11
        /*0506*/ 	.short	(.L_243 - .L_242)
	.align		4
.L_242:
        /*0508*/ 	.word	index@(_ZN2at4cuda17kernelHistogram1DIdilLi1ELi2ELin1ELNS0_23CUDAHistogramMemoryTypeE1EZNS0_21CUDA_tensor_histogramIdiLb1EEEbNS_6TensorES4_S4_lNS_14AccumulateTypeIT0_Lb1EE4typeES8_NS0_13TensorArgTypeES9_S9_EUllE0_EEvNS0_6detail10TensorInfoIT_T1_EESF_NSC_IKS6_SE_EElS8_S8_SE_T6_)
        /*050c*/ 	.word	0x00000000


	//----- nvinfo : EIATTR_REGCOUNT
	.align		4
.L_243:
        /*0510*/ 	.byte	0x04, 0x2f
        /*0512*/ 	.short	(.L_245 - .L_244)
	.align		4
.L_244:
        /*0514*/ 	.word	index@(_ZN2at4cuda17kernelHistogram1DIfllLi1ELi2ELin1ELNS0_23CUDAHistogramMemoryTypeE0EZNS0_21CUDA_tensor_histogramIflLb1EEEbNS_6TensorES4_S4_lNS_14AccumulateTypeIT0_Lb1EE4typeES8_NS0_13TensorArgTypeES9_S9_EUllE_EEvNS0_6detail10TensorInfoIT_T1_EESF_NSC_IKS6_SE_EElS8_S8_SE_T6_)
        /*0518*/ 	.word	0x00000028


	//----- nvinfo : EIATTR_FRAME_SIZE
	.align		4
.L_245:
        /*051c*/ 	.byte	0x04, 0x11
        /*051e*/ 	.short	(.L_247 - .L_246)
	.align		4
.L_246:
        /*0520*/ 	.word	index@($__internal_51_$__cuda_sm20_div_s64)
        /*0524*/ 	.word	0x00000000


	//----- nvinfo : EIATTR_FRAME_SIZE
	.align		4
.L_247:
        /*0528*/ 	.byte	0x04, 0x11
        /*052a*/ 	.short	(.L_249 - .L_248)
	.align		4
.L_248:
        /*052c*/ 	.word	index@(_ZN2at4cuda17kernelHistogram1DIfllLi1ELi2ELin1ELNS0_23CUDAHistogramMemoryTypeE0EZNS0_21CUDA_tensor_histogramIflLb1EEEbNS_6TensorES4_S4_lNS_14AccumulateTypeIT0_Lb1EE4typeES8_NS0_13TensorArgTypeES9_S9_EUllE_EEvNS0_6detail10TensorInfoIT_T1_EESF_NSC_IKS6_SE_EElS8_S8_SE_T6_)
        /*0530*/ 	.word	0x00000000


	//----- nvinfo : EIATTR_REGCOUNT
	.align		4
.L_249:
        /*0534*/ 	.byte	0x04, 0x2f
        /*0536*/ 	.short	(.L_251 - .L_250)
	.align		4
.L_250:
        /*0538*/ 	.word	index@(_ZN2at4cuda17kernelHistogram1DIfllLi1ELi2ELin1ELNS0_23CUDAHistogramMemoryTypeE1EZNS0_21CUDA_tensor_histogramIflLb1EEEbNS_6TensorES4_S4_lNS_14AccumulateTypeIT0_Lb1EE4typeES8_NS0_13TensorArgTypeES9_S9_EUllE_EEvNS0_6detail10TensorInfoIT_T1_EESF_NSC_IKS6_SE_EElS8_S8_SE_T6_)
        /*053c*/ 	.word	0x00000024


	//----- nvinfo : EIATTR_FRAME_SIZE
	.align		4
.L_251:
        /*0540*/ 	.byte	0x04, 0x11
        /*0542*/ 	.short	(.L_253 - .L_252)
	.align		4
.L_252:
        /*0544*/ 	.word	index@($__internal_50_$__cuda_sm20_div_s64)
        /*0548*/ 	.word	0x00000000


	//----- nvinfo : EIATTR_FRAME_SIZE
	.align		4
.L_253:
        /*054c*/ 	.byte	0x04, 0x11
        /*054e*/ 	.short	(.L_255 - .L_254)
	.align		4
.L_254:
        /*0550*/ 	.word	index@(_ZN2at4cuda17kernelHistogram1DIfllLi1ELi2ELin1ELNS0_23CUDAHistogramMemoryTypeE1EZNS0_21CUDA_tensor_histogramIflLb1EEEbNS_6TensorES4_S4_lNS_14AccumulateTypeIT0_Lb1EE4typeES8_NS0_13TensorArgTypeES9_S9_EUllE_EEvNS0_6detail10TensorInfoIT_T1_EESF_NSC_IKS6_SE_EElS8_S8_SE_T6_)
        /*0554*/ 	.word	0x00000000


	//----- nvinfo : EIATTR_REGCOUNT
	.align		4
.L_255:
        /*0558*/ 	.byte	0x04, 0x2f
        /*055a*/ 	.short	(.L_257 - .L_256)
	.align		4
.L_256:
        /*055c*/ 	.word	index@(_ZN2at4cuda17kernelHistogram1DIfllLi1ELi2ELin1ELNS0_23CUDAHistogramMemoryTypeE0EZNS0_21CUDA_tensor_histogramIflLb1EEEbNS_6TensorES4_S4_lNS_14AccumulateTypeIT0_Lb1EE4typeES8_NS0_13TensorArgTypeES9_S9_EUllE0_EEvNS0_6detail10TensorInfoIT_T1_EESF_NSC_IKS6_SE_EElS8_S8_SE_T6_)
        /*0560*/ 	.word	0x00000028


	//----- nvinfo : EIATTR_FRAME_SIZE
	.align		4
.L_257:
        /*0564*/ 	.byte	0x04, 0x11
        /*0566*/ 	.short	(.L_259 - .L_258)
	.align		4
.L_258:
        /*0568*/ 	.word	index@($__internal_49_$__cuda_sm20_div_s64)
        /*056c*/ 	.word	0x00000000


	//----- nvinfo : EIATTR_FRAME_SIZE
	.align		4
.L_259:
        /*0570*/ 	.byte	0x04, 0x11
        /*0572*/ 	.short	(.L_261 - .L_260)
	.align		4
.L_260:
        /*0574*/ 	.word	index@(_ZN2at4cuda17kernelHistogram1DIfllLi1ELi2ELin1ELNS0_23CUDAHistogramMemoryTypeE0EZNS0_21CUDA_tensor_histogramIflLb1EEEbNS_6TensorES4_S4_lNS_14AccumulateTypeIT0_Lb1EE4typeES8_NS0_13TensorArgTypeES9_S9_EUllE0_EEvNS0_6detail10TensorInfoIT_T1_EESF_NSC_IKS6_SE_EElS8_S8_SE_T6_)
        /*0578*/ 	.word	0x00000000


	//----- nvinfo : EIATTR_REGCOUNT
	.align		4
.L_261:
        /*057c*/ 	.byte	0x04, 0x2f
        /*057e*/ 	.short	(.L_263 - .L_262)
	.align		4
.L_262:
        /*0580*/ 	.word	index@(_ZN2at4cuda17kernelHistogram1DIfllLi1ELi2ELin1ELNS0_23CUDAHistogramMemoryTypeE1EZNS0_21CUDA_tensor_histogramIflLb1EEEbNS_6TensorES4_S4_lNS_14AccumulateTypeIT0_Lb1EE4typeES8_NS0_13TensorArgTypeES9_S9_EUllE0_EEvNS0_6detail10TensorInfoIT_T1_EESF_NSC_IKS6_SE_EElS8_S8_SE_T6_)
        /*0584*/ 	.word	0x00000024


	//----- nvinfo : EIATTR_FRAME_SIZE
	.align		4
.L_263:
        /*0588*/ 	.byte	0x04, 0x11
        /*058a*/ 	.short	(.L_265 - .L_264)
	.align		4
.L_264:
        /*058c*/ 	.word	index@($__internal_48_$__cuda_sm20_div_s64)
        /*0590*/ 	.word	0x00000000


	//----- nvinfo : EIATTR_FRAME_SIZE
	.align		4
.L_265:
        /*0594*/ 	.byte	0x04, 0x11
        /*0596*/ 	.short	(.L_267 - .L_266)
	.align		4
.L_266:
        /*0598*/ 	.word	index@(_ZN2at4cuda17kernelHistogram1DIfllLi1ELi2ELin1ELNS0_23CUDAHistogramMemoryTypeE1EZNS0_21CUDA_tensor_histogramIflLb1EEEbNS_6TensorES4_S4_lNS_14AccumulateTypeIT0_Lb1EE4typeES8_NS0_13TensorArgTypeES9_S9_EUllE0_EEvNS0_6detail10TensorInfoIT_T1_EESF_NSC_IKS6_SE_EElS8_S8_SE_T6_)
        /*059c*/ 	.word	0x00000000


	//----- nvinfo : EIATTR_REGCOUNT
	.align		4
.L_267:
        /*05a0*/ 	.byte	0x04, 0x2f
        /*05a2*/ 	.short	(.L_269 - .L_268)
	.align		4
.L_268:
        /*05a4*/ 	.word	index@(_ZN2at4cuda17kernelHistogram1DIlllLi1ELi2ELin1ELNS0_23CUDAHistogramMemoryTypeE0EZNS0_21CUDA_tensor_histogramIllLb0EEEbNS_6TensorES4_S4_lNS_14AccumulateTypeIT0_Lb1EE4typeES8_NS0_13TensorArgTypeES9_S9_EUllE_EEvNS0_6detail10TensorInfoIT_T1_EESF_NSC_IKS6_SE_EElS8_S8_SE_T6_)
        /*05a8*/ 	.word	0x00000028


	//----- nvinfo : EIATTR_FRAME_SIZE
	.align		4
.L_269:
        /*05ac*/ 	.byte	0x04, 0x11
        /*05ae*/ 	.short	(.L_271 - .L_270)
	.align		4
.L_270:
        /*05b0*/ 	.word	index@($__internal_47_$__cuda_sm20_div_s64)
        /*05b4*/ 	.word	0x00000000


	//----- nvinfo : EIATTR_FRAME_SIZE
	.align		4
.L_271:
        /*05b8*/ 	.byte	0x04, 0x11
        /*05ba*/ 	.short	(.L_273 - .L_272)
	.align		4
.L_272:
        /*05bc*/ 	.word	index@(_ZN2at4cuda17kernelHistogram1DIlllLi1ELi2ELin1ELNS0_23CUDAHistogramMemoryTypeE0EZNS0_21CUDA_tensor_histogramIllLb0EEEbNS_6TensorES4_S4_lNS_14AccumulateTypeIT0_Lb1EE4typeES8_NS0_13TensorArgTypeES9_S9_EUllE_EEvNS0_6detail10TensorInfoIT_T1_EESF_NSC_IKS6_SE_EElS8_S8_SE_T6_)
        /*05c0*/ 	.word	0x00000000


	//----- nvinfo : EIATTR_REGCOUNT
	.align		4
.L_273:
        /*05c4*/ 	.byte	0x04, 0x2f
        /*05c6*/ 	.short	(.L_275 - .L_274)
	.align		4
.L_274:
        /*05c8*/ 	.word	index@(_ZN2at4cuda17kernelHistogram1DIlllLi1ELi2ELin1ELNS0_23CUDAHistogramMemoryTypeE1EZNS0_21CUDA_tensor_histogramIllLb0EEEbNS_6TensorES4_S4_lNS_14AccumulateTypeIT0_Lb1EE4typeES8_NS0_13TensorArgTypeES9_S9_EUllE_EEvNS0_6detail10TensorInfoIT_T1_EESF_NSC_IKS6_SE_EElS8_S8_SE_T6_)
        /*05cc*/ 	.word	0x00000024


	//----- nvinfo : EIATTR_FRAME_SIZE
	.align		4
.L_275:
        /*05d0*/ 	.byte	0x04, 0x11
        /*05d2*/ 	.short	(.L_277 - .L_276)
	.align		4
.L_276:
        /*05d4*/ 	.word	index@($__internal_46_$__cuda_sm20_div_s64)
        /*05d8*/ 	.word	0x00000000


	//----- nvinfo : EIATTR_FRAME_SIZE
	.align		4
.L_277:
        /*05dc*/ 	.byte	0x04, 0x11
        /*05de*/ 	.short	(.L_279 - .L_278)
	.align		4
.L_278:
        /*05e0*/ 	.word	index@(_ZN2at4cuda17kernelHistogram1DIlllLi1ELi2ELin1ELNS0_23CUDAHistogramMemoryTypeE1EZNS0_21CUDA_tensor_histogramIllLb0EEEbNS_6TensorES4_S4_lNS_14AccumulateTypeIT0_Lb1EE4typeES8_NS0_13TensorArgTypeES9_S9_EUllE_EEvNS0_6detail10TensorInfoIT_T1_EESF_NSC_IKS6_SE_EElS8_S8_SE_T6_)
        /*05e4*/ 	.word	0x00000000


	//----- nvinfo : EIATTR_REGCOUNT
	.align		4
.L_279:
        /*05e8*/ 	.byte	0x04, 0x2f
        /*05ea*/ 	.short	(.L_281 - .L_280)
	.align		4
.L_280:
        /*05ec*/ 	.word	index@(_ZN2at4cuda17kernelHistogram1DIlllLi1ELi2ELin1ELNS0_23CUDAHistogramMemoryTypeE0EZNS0_21CUDA_tensor_histogramIllLb0EEEbNS_6TensorES4_S4_lNS_14AccumulateTypeIT0_Lb1EE4typeES8_NS0_13TensorArgTypeES9_S9_EUllE0_EEvNS0_6detail10TensorInfoIT_T1_EESF_NSC_IKS6_SE_EElS8_S8_SE_T6_)
        /*05f0*/ 	.word	0x00000028


	//----- nvinfo : EIATTR_FRAME_SIZE
	.align		4
.L_281:
        /*05f4*/ 	.byte	0x04, 0x11
        /*05f6*/ 	.short	(.L_283 - .L_282)
	.align		4
.L_282:
        /*05f8*/ 	.word	index@($__internal_45_$__cuda_sm20_div_s64)
        /*05fc*/ 	.word	0x00000000


	//----- nvinfo : EIATTR_FRAME_SIZE
	.align		4
.L_283:
        /*0600*/ 	.byte	0x04, 0x11
        /*0602*/ 	.short	(.L_285 - .L_284)
	.align		4
.L_284:
        /*0604*/ 	.word	index@(_ZN2at4cuda17kernelHistogram1DIlllLi1ELi2ELin1ELNS0_23CUDAHistogramMemoryTypeE0EZNS0_21CUDA_tensor_histogramIllLb0EEEbNS_6TensorES4_S4_lNS_14AccumulateTypeIT0_Lb1EE4typeES8_NS0_13TensorArgTypeES9_S9_EUllE0_EEvNS0_6detail10TensorInfoIT_T1_EESF_NSC_IKS6_SE_EElS8_S8_SE_T6_)
        /*0608*/ 	.word	0x00000000


	//----- nvinfo : EIATTR_REGCOUNT
	.align		4
.L_285:
        /*060c*/ 	.byte	0x04, 0x2f
        /*060e*/ 	.short	(.L_287 - .L_286)
	.align		4
.L_286:
        /*0610*/ 	.word	index@(_ZN2at4cuda17kernelHistogram1DIlllLi1ELi2ELin1ELNS0_23CUDAHistogramMemoryTypeE1EZNS0_21CUDA_tensor_histogramIllLb0EEEbNS_6TensorES4_S4_lNS_14AccumulateTypeIT0_Lb1EE4typeES8_NS0_13TensorArgTypeES9_S9_EUllE0_EEvNS0_6detail10TensorInfoIT_T1_EESF_NSC_IKS6_SE_EElS8_S8_SE_T6_)
        /*0614*/ 	.word	0x00000024


	//----- nvinfo : EIATTR_FRAME_SIZE
	.align		4
.L_287:
        /*0618*/ 	.byte	0x04, 0x11
        /*061a*/ 	.short	(.L_289 - .L_288)
	.align		4
.L_288:
        /*061c*/ 	.word	index@($__internal_44_$__cuda_sm20_div_s64)
        /*0620*/ 	.word	0x00000000


	//----- nvinfo : EIATTR_FRAME_SIZE
	.align		4
.L_289:
        /*0624*/ 	.byte	0x04, 0x11
        /*0626*/ 	.short	(.L_291 - .L_290)
	.align		4
.L_290:
        /*0628*/ 	.word	index@(_ZN2at4cuda17kernelHistogram1DIlllLi1ELi2ELin1ELNS0_23CUDAHistogramMemoryTypeE1EZNS0_21CUDA_tensor_histogramIllLb0EEEbNS_6TensorES4_S4_lNS_14AccumulateTypeIT0_Lb1EE4typeES8_NS0_13TensorArgTypeES9_S9_EUllE0_EEvNS0_6detail10TensorInfoIT_T1_EESF_NSC_IKS6_SE_EElS8_S8_SE_T6_)
        /*062c*/ 	.word	0x00000000


	//----- nvinfo : EIATTR_REGCOUNT
	.align		4
.L_291:
        /*0630*/ 	.byte	0x04, 0x2f
        /*0632*/ 	.short	(.L_293 - .L_292)
	.align		4
.L_292:
        /*0634*/ 	.word	index@(_ZN2at4cuda17kernelHistogram1DIdllLi1ELi2ELin1ELNS0_23CUDAHistogramMemoryTypeE0EZNS0_21CUDA_tensor_histogramIdlLb1EEEbNS_6TensorES4_S4_lNS_14AccumulateTypeIT0_Lb1EE4typeES8_NS0_13TensorArgTypeES9_S9_EUllE_EEvNS0_6detail10TensorInfoIT_T1_EESF_NSC_IKS6_SE_EElS8_S8_SE_T6_)
        /*0638*/ 	.word	0x00000028


	//----- nvinfo : EIATTR_FRAME_SIZE
	.align		4
.L_293:
        /*063c*/ 	.byte	0x04, 0x11
        /*063e*/ 	.short	(.L_295 - .L_294)
	.align		4
.L_294:
        /*0640*/ 	.word	index@($__internal_43_$__cuda_sm20_div_s64)
        /*0644*/ 	.word	0x00000000


	//----- nvinfo : EIATTR_FRAME_SIZE
	.align		4
.L_295:
        /*0648*/ 	.byte	0x04, 0x11
        /*064a*/ 	.short	(.L_297 - .L_296)
	.align		4
.L_296:
        /*064c*/ 	.word	index@(_ZN2at4cuda17kernelHistogram1DIdllLi1ELi2ELin1ELNS0_23CUDAHistogramMemoryTypeE0EZNS0_21CUDA_tensor_histogramIdlLb1EEEbNS_6TensorES4_S4_lNS_14AccumulateTypeIT0_Lb1EE4typeES8_NS0_13TensorArgTypeES9_S9_EUllE_EEvNS0_6detail10TensorInfoIT_T1_EESF_NSC_IKS6_SE_EElS8_S8_SE_T6_)
        /*0650*/ 	.word	0x00000000


	//----- nvinfo : EIATTR_REGCOUNT
	.align		4
.L_297:
        /*0654*/ 	.byte	0x04, 0x2f
        /*0656*/ 	.short	(.L_299 - .L_298)
	.align		4
.L_298:
        /*0658*/ 	.word	index@(_ZN2at4cuda17kernelHistogram1DIdllLi1ELi2ELin1ELNS0_23CUDAHistogramMemoryTypeE1EZNS0_21CUDA_tensor_histogramIdlLb1EEEbNS_6TensorES4_S4_lNS_14AccumulateTypeIT0_Lb1EE4typeES8_NS0_13TensorArgTypeES9_S9_EUllE_EEvNS0_6detail10TensorInfoIT_T1_EESF_NSC_IKS6_SE_EElS8_S8_SE_T6_)
        /*065c*/ 	.word	0x00000024


	//----- nvinfo : EIATTR_FRAME_SIZE
	.align		4
.L_299:
        /*0660*/ 	.byte	0x04, 0x11
        /*0662*/ 	.short	(.L_301 - .L_300)
	.align		4
.L_300:
        /*0664*/ 	.word	index@($__internal_42_$__cuda_sm20_div_s64)
        /*0668*/ 	.word	0x00000000


	//----- nvinfo : EIATTR_FRAME_SIZE
	.align		4
.L_301:
        /*066c*/ 	.byte	0x04, 0x11
        /*066e*/ 	.short	(.L_303 - .L_302)
	.align		4
.L_302:
        /*0670*/ 	.word	index@(_ZN2at4cuda17kernelHistogram1DIdllLi1ELi2ELin1ELNS0_23CUDAHistogramMemoryTypeE1EZNS0_21CUDA_tensor_histogramIdlLb1EEEbNS_6TensorES4_S4_lNS_14AccumulateTypeIT0_Lb1EE4typeES8_NS0_13TensorArgTypeES9_S9_EUllE_EEvNS0_6detail10TensorInfoIT_T1_EESF_NSC_IKS6_SE_EElS8_S8_SE_T6_)
        /*0674*/ 	.word	0x00000000


	//----- nvinfo : EIATTR_REGCOUNT
	.align		4
.L_303:
        /*0678*/ 	.byte	0x04, 0x2f
        /*067a*/ 	.short	(.L_305 - .L_304)
	.align		4
.L_304:
        /*067c*/ 	.word	index@(_ZN2at4cuda17kernelHistogram1DIdllLi1ELi2ELin1ELNS0_23CUDAHistogramMemoryTypeE0EZNS0_21CUDA_tensor_histogramIdlLb1EEEbNS_6TensorES4_S4_lNS_14AccumulateTypeIT0_Lb1EE4typeES8_NS0_13TensorArgTypeES9_S9_EUllE0_EEvNS0_6detail10TensorInfoIT_T1_EESF_NSC_IKS6_SE_EElS8_S8_SE_T6_)
        /*0680*/ 	.word	0x00000028


	//----- nvinfo : EIATTR_FRAME_SIZE
	.align		4
.L_305:
        /*0684*/ 	.byte	0x04, 0x11
        /*0686*/ 	.short	(.L_307 - .L_306)
	.align		4
.L_306:
        /*0688*/ 	.word	index@($__internal_41_$__cuda_sm20_div_s64)
        /*068c*/ 	.word	0x00000000


	//----- nvinfo : EIATTR_FRAME_SIZE
	.align		4
.L_307:
        /*0690*/ 	.byte	0x04, 0x11
        /*0692*/ 	.short	(.L_309 - .L_308)
	.align		4
.L_308:
        /*0694*/ 	.word	index@(_ZN2at4cuda17kernelHistogram1DIdllLi1ELi2ELin1ELNS0_23CUDAHistogramMemoryTypeE0EZNS0_21CUDA_tensor_histogramIdlLb1EEEbNS_6TensorES4_S4_lNS_14AccumulateTypeIT0_Lb1EE4typeES8_NS0_13TensorArgTypeES9_S9_EUllE0_EEvNS0_6detail10TensorInfoIT_T1_EESF_NSC_IKS6_SE_EElS8_S8_SE_T6_)
        /*0698*/ 	.word	0x00000000


	//----- nvinfo : EIATTR_REGCOUNT
	.align		4
.L_309:
        /*069c*/ 	.byte	0x04, 0x2f
        /*069e*/ 	.short	(.L_311 - .L_310)
	.align		4
.L_310:
        /*06a0*/ 	.word	index@(_ZN2at4cuda17kernelHistogram1DIdllLi1ELi2ELin1ELNS0_23CUDAHistogramMemoryTypeE1EZNS0_21CUDA_tensor_histogramIdlLb1EEEbNS_6TensorES4_S4_lNS_14AccumulateTypeIT0_Lb1EE4typeES8_NS0_13TensorArgTypeES9_S9_EUllE0_EEvNS0_6detail10TensorInfoIT_T1_EESF_NSC_IKS6_SE_EElS8_S8_SE_T6_)
        /*06a4*/ 	.word	0x00000024


	//----- nvinfo : EIATTR_FRAME_SIZE
	.align		4
.L_311:
        /*06a8*/ 	.byte	0x04, 0x11
        /*06aa*/ 	.short	(.L_313 - .L_312)
	.align		4
.L_312:
        /*06ac*/ 	.word	index@($__internal_40_$__cuda_sm20_div_s64)
        /*06b0*/ 	.word	0x00000000


	//----- nvinfo : EIATTR_FRAME_SIZE
	.align		4
.L_313:
        /*06b4*/ 	.byte	0x04, 0x11
        /*06b6*/ 	.short	(.L_315 - .L_314)
	.align		4
.L_314:
        /*06b8*/ 	.word	index@(_ZN2at4cuda17kernelHistogram1DIdllLi1ELi2ELin1ELNS0_23CUDAHistogramMemoryTypeE1EZNS0_21CUDA_tensor_histogramIdlLb1EEEbNS_6TensorES4_S4_lNS_14AccumulateTypeIT0_Lb1EE4typeES8_NS0_13TensorArgTypeES9_S9_EUllE0_EEvNS0_6detail10TensorInfoIT_T1_EESF_NSC_IKS6_SE_EElS8_S8_SE_T6_)
        /*06bc*/ 	.word	0x00000000


	//----- nvinfo : EIATTR_REGCOUNT
	.align		4
.L_315:
        /*06c0*/ 	.byte	0x04, 0x2f
        /*06c2*/ 	.short	(.L_317 - .L_316)
	.align		4
.L_316:
        /*06c4*/ 	.word	index@(_ZN2at4cuda17kernelHistogram1DIfslLi1ELi2ELin1ELNS0_23CUDAHistogramMemoryTypeE0EZNS0_21CUDA_tensor_histogramIfsLb1EEEbNS_6TensorES4_S4_lNS_14AccumulateTypeIT0_Lb1EE4typeES8_NS0_13TensorArgTypeES9_S9_EUllE_EEvNS0_6detail10TensorInfoIT_T1_EESF_NSC_IKS6_SE_EElS8_S8_SE_T6_)
        /*06c8*/ 	.word	0x00000028


	//----- nvinfo : EIATTR_FRAME_SIZE
	.align		4
.L_317:
        /*06cc*/ 	.byte	0x04, 0x11
        /*06ce*/ 	.short	(.L_319 - .L_318)
	.align		4
.L_318:
        /*06d0*/ 	.word	index@($__internal_39_$__cuda_sm20_div_s64)
        /*06d4*/ 	.word	0x00000000


	//----- nvinfo : EIATTR_FRAME_SIZE
	.align		4
.L_319:
        /*06d8*/ 	.byte	0x04, 0x11
        /*06da*/ 	.short	(.L_321 - .L_320)
	.align		4
.L_320:
        /*06dc*/ 	.word	index@(_ZN2at4cuda17kernelHistogram1DIfslLi1ELi2ELin1ELNS0_23CUDAHistogramMemoryTypeE0EZNS0_21CUDA_tensor_histogramIfsLb1EEEbNS_6TensorES4_S4_lNS_14AccumulateTypeIT0_Lb1EE4typeES8_NS0_13TensorArgTypeES9_S9_EUllE_EEvNS0_6detail10TensorInfoIT_T1_EESF_NSC_IKS6_SE_EElS8_S8_SE_T6_)
        /*06e0*/ 	.word	0x00000000


	//----- nvinfo : EIATTR_REGCOUNT
	.align		4
.L_321:
        /*06e4*/ 	.byte	0x04, 0x2f
        /*06e6*/ 	.short	(.L_323 - .L_322)
	.align		4
.L_322:
        /*06e8*/ 	.word	index@(_ZN2at4cuda17kernelHistogram1DIfslLi1ELi2ELin1ELNS0_23CUDAHistogramMemoryTypeE1EZNS0_21CUDA_tensor_histogramIfsLb1EEEbNS_6TensorES4_S4_lNS_14AccumulateTypeIT0_Lb1EE4typeES8_NS0_13TensorArgTypeES9_S9_EUllE_EEvNS0_6detail10TensorInfoIT_T1_EESF_NSC_IKS6_SE_EElS8_S8_SE_T6_)
        /*06ec*/ 	.word	0x00000024


	//----- nvinfo : EIATTR_FRAME_SIZE
	.align		4
.L_323:
        /*06f0*/ 	.byte	0x04, 0x11
        /*06f2*/ 	.short	(.L_325 - .L_324)
	.align		4
.L_324:
        /*06f4*/ 	.word	index@($__internal_38_$__cuda_sm20_div_s64)
        /*06f8*/ 	.word	0x00000000


	//----- nvinfo : EIATTR_FRAME_SIZE
	.align		4
.L_325:
        /*06fc*/ 	.byte	0x04, 0x11
        /*06fe*/ 	.short	(.L_327 - .L_326)
	.align		4
.L_326:
        /*0700*/ 	.word	index@(_ZN2at4cuda17kernelHistogram1DIfslLi1ELi2ELin1ELNS0_23CUDAHistogramMemoryTypeE1EZNS0_21CUDA_tensor_histogramIfsLb1EEEbNS_6TensorES4_S4_lNS_14AccumulateTypeIT0_Lb1EE4typeES8_NS0_13TensorArgTypeES9_S9_EUllE_EEvNS0_6detail10TensorInfoIT_T1_EESF_NSC_IKS6_SE_EElS8_S8_SE_T6_)
        /*0704*/ 	.word	0x00000000


	//----- nvinfo : EIATTR_REGCOUNT
	.align		4
.L_327:
        /*0708*/ 	.byte	0x04, 0x2f
        /*070a*/ 	.short	(.L_329 - .L_328)
	.align		4
.L_328:
        /*070c*/ 	.word	index@(_ZN2at4cuda17kernelHistogram1DIfslLi1ELi2ELin1ELNS0_23CUDAHistogramMemoryTypeE0EZNS0_21CUDA_tensor_histogramIfsLb1EEEbNS_6TensorES4_S4_lNS_14AccumulateTypeIT0_Lb1EE4typeES8_NS0_13TensorArgTypeES9_S9_EUllE0_EEvNS0_6detail10TensorInfoIT_T1_EESF_NSC_IKS6_SE_EElS8_S8_SE_T6_)
        /*0710*/ 	.word	0x00000028


	//----- nvinfo : EIATTR_FRAME_SIZE
	.align		4
.L_329:
        /*0714*/ 	.byte	0x04, 0x11
        /*0716*/ 	.short	(.L_331 - .L_330)
	.align		4
.L_330:
        /*0718*/ 	.word	index@($__internal_37_$__cuda_sm20_div_s64)
        /*071c*/ 	.word	0x00000000


	//----- nvinfo : EIATTR_FRAME_SIZE
	.align		4
.L_331:
        /*0720*/ 	.byte	0x04, 0x11
        /*0722*/ 	.short	(.L_333 - .L_332)
	.align		4
.L_332:
        /*0724*/ 	.word	index@(_ZN2at4cuda17kernelHistogram1DIfslLi1ELi2ELin1ELNS0_23CUDAHistogramMemoryTypeE0EZNS0_21CUDA_tensor_histogramIfsLb1EEEbNS_6TensorES4_S4_lNS_14AccumulateTypeIT0_Lb1EE4typeES8_NS0_13TensorArgTypeES9_S9_EUllE0_EEvNS0_6detail10TensorInfoIT_T1_EESF_NSC_IKS6_SE_EElS8_S8_SE_T6_)
        /*0728*/ 	.word	0x00000000


	//----- nvinfo : EIATTR_REGCOUNT
	.align		4
.L_333:
        /*072c*/ 	.byte	0x04, 0x2f
        /*072e*/ 	.short	(.L_335 - .L_334)
	.align		4
.L_334:
        /*0730*/ 	.word	index@(_ZN2at4cuda17kernelHistogram1DIfslLi1ELi2ELin1ELNS0_23CUDAHistogramMemoryTypeE1EZNS0_21CUDA_tensor_histogramIfsLb1EEEbNS_6TensorES4_S4_lNS_14AccumulateTypeIT0_Lb1EE4typeES8_NS0_13TensorArgTypeES9_S9_EUllE0_EEvNS0_6detail10TensorInfoIT_T1_EESF_NSC_IKS6_SE_EElS8_S8_SE_T6_)
        /*0734*/ 	.word	0x00000024


	//----- nvinfo : EIATTR_FRAME_SIZE
	.align		4
.L_335:
        /*0738*/ 	.byte	0x04, 0x11
        /*073a*/ 	.short	(.L_337 - .L_336)
	.align		4
.L_336:
        /*073c*/ 	.word	index@($__internal_36_$__cuda_sm20_div_s64)
        /*0740*/ 	.word	0x00000000


	//----- nvinfo : EIATTR_FRAME_SIZE
	.align		4
.L_337:
        /*0744*/ 	.byte	0x04, 0x11
        /*0746*/ 	.short	(.L_339 - .L_338)
	.align		4
.L_338:
        /*0748*/ 	.word	index@(_ZN2at4cuda17kernelHistogram1DIfslLi1ELi2ELin1ELNS0_23CUDAHistogramMemoryTypeE1EZNS0_21CUDA_tensor_histogramIfsLb1EEEbNS_6TensorES4_S4_lNS_14AccumulateTypeIT0_Lb1EE4typeES8_NS0_13TensorArgTypeES9_S9_EUllE0_EEvNS0_6detail10TensorInfoIT_T1_EESF_NSC_IKS6_SE_EElS8_S8_SE_T6_)
        /*074c*/ 	.word	0x00000000


	//----- nvinfo : EIATTR_REGCOUNT
	.align		4
.L_339:
        /*0750*/ 	.byte	0x04, 0x2f
        /*0752*/ 	.short	(.L_341 - .L_340)
	.align		4
.L_340:
        /*0754*/ 	.word	index@(_ZN2at4cuda17kernelHistogram1DIlslLi1ELi2ELin1ELNS0_23CUDAHistogramMemoryTypeE0EZNS0_21CUDA_tensor_histogramIlsLb0EEEbNS_6TensorES4_S4_lNS_14AccumulateTypeIT0_Lb1EE4typeES8_NS0_13TensorArgTypeES9_S9_EUllE_EEvNS0_6detail10TensorInfoIT_T1_EESF_NSC_IKS6_SE_EElS8_S8_SE_T6_)
        /*0758*/ 	.word	0x00000028


	//----- nvinfo : EIATTR_FRAME_SIZE
	.align		4
.L_341:
        /*075c*/ 	.byte	0x04, 0x11
        /*075e*/ 	.short	(.L_343 - .L_342)
	.align		4
.L_342:
        /*0760*/ 	.word	index@($__internal_35_$__cuda_sm20_div_s64)
        /*0764*/ 	.word	0x00000000


	//----- nvinfo : EIATTR_FRAME_SIZE
	.align		4
.L_343:
        /*0768*/ 	.byte	0x04, 0x11
        /*076a*/ 	.short	(.L_345 - .L_344)
	.align		4
.L_344:
        /*076c*/ 	.word	index@(_ZN2at4cuda17kernelHistogram1DIlslLi1ELi2ELin1ELNS0_23CUDAHistogramMemoryTypeE0EZNS0_21CUDA_tensor_histogramIlsLb0EEEbNS_6TensorES4_S4_lNS_14AccumulateTypeIT0_Lb1EE4typeES8_NS0_13TensorArgTypeES9_S9_EUllE_EEvNS0_6detail10TensorInfoIT_T1_EESF_NSC_IKS6_SE_EElS8_S8_SE_T6_)
        /*0770*/ 	.word	0x00000000


	//----- nvinfo : EIATTR_REGCOUNT
	.align		4
.L_345:
        /*0774*/ 	.byte	0x04, 0x2f
        /*0776*/ 	.short	(.L_347 - .L_346)
	.align		4
.L_346:
        /*0778*/ 	.word	index@(_ZN2at4cuda17kernelHistogram1DIlslLi1ELi2ELin1ELNS0_23CUDAHistogramMemoryTypeE1EZNS0_21CUDA_tensor_histogramIlsLb0EEEbNS_6TensorES4_S4_lNS_14AccumulateTypeIT0_Lb1EE4typeES8_NS0_13TensorArgTypeES9_S9_EUllE_EEvNS0_6detail10TensorInfoIT_T1_EESF_NSC_IKS6_SE_EElS8_S8_SE_T6_)
        /*077c*/ 	.word	0x00000024


	//----- nvinfo : EIATTR_FRAME_SIZE
	.align		4
.L_347:
        /*0780*/ 	.byte	0x04, 0x11
        /*0782*/ 	.short	(.L_349 - .L_348)
	.align		4
.L_348:
        /*0784*/ 	.word	index@($__internal_34_$__cuda_sm20_div_s64)
        /*0788*/ 	.word	0x00000000


	//----- nvinfo : EIATTR_FRAME_SIZE
	.align		4
.L_349:
        /*078c*/ 	.byte	0x04, 0x11
        /*078e*/ 	.short	(.L_351 - .L_350)
	.align		4
.L_350:
        /*0790*/ 	.word	index@(_ZN2at4cuda17kernelHistogram1DIlslLi1ELi2ELin1ELNS0_23CUDAHistogramMemoryTypeE1EZNS0_21CUDA_tensor_histogramIlsLb0EEEbNS_6TensorES4_S4_lNS_14AccumulateTypeIT0_Lb1EE4typeES8_NS0_13TensorArgTypeES9_S9_EUllE_EEvNS0_6detail10TensorInfoIT_T1_EESF_NSC_IKS6_SE_EElS8_S8_SE_T6_)
        /*0794*/ 	.word	0x00000000


	//----- nvinfo : EIATTR_REGCOUNT
	.align		4
.L_351:
        /*0798*/ 	.byte	0x04, 0x2f
        /*079a*/ 	.short	(.L_353 - .L_352)
	.align		4
.L_352:
        /*079c*/ 	.word	index@(_ZN2at4cuda17kernelHistogram1DIlslLi1ELi2ELin1ELNS0_23CUDAHistogramMemoryTypeE0EZNS0_21CUDA_tensor_histogramIlsLb0EEEbNS_6TensorES4_S4_lNS_14AccumulateTypeIT0_Lb1EE4typeES8_NS0_13TensorArgTypeES9_S9_EUllE0_EEvNS0_6detail10TensorInfoIT_T1_EESF_NSC_IKS6_SE_EElS8_S8_SE_T6_)
        /*07a0*/ 	.word	0x00000028


	//----- nvinfo : EIATTR_FRAME_SIZE
	.align		4
.L_353:
        /*07a4*/ 	.byte	0x04, 0x11
        /*07a6*/ 	.short	(.L_355 - .L_354)
	.align		4
.L_354:
        /*07a8*/ 	.word	index@($__internal_33_$__cuda_sm20_div_s64)
        /*07ac*/ 	.word	0x00000000


	//----- nvinfo : EIATTR_FRAME_SIZE
	.align		4
.L_355:
        /*07b0*/ 	.byte	0x04, 0x11
        /*07b2*/ 	.short	(.L_357 - .L_356)
	.align		4
.L_356:
        /*07b4*/ 	.word	index@(_ZN2at4cuda17kernelHistogram1DIlslLi1ELi2ELin1ELNS0_23CUDAHistogramMemoryTypeE0EZNS0_21CUDA_tensor_histogramIlsLb0EEEbNS_6TensorES4_S4_lNS_14AccumulateTypeIT0_Lb1EE4typeES8_NS0_13TensorArgTypeES9_S9_EUllE0_EEvNS0_6detail10TensorInfoIT_T1_EESF_NSC_IKS6_SE_EElS8_S8_SE_T6_)
        /*07b8*/ 	.word	0x00000000


	//----- nvinfo : EIATTR_REGCOUNT
	.align		4
.L_357:
        /*07bc*/ 	.byte	0x04, 0x2f
        /*07be*/ 	.short	(.L_359 - .L_358)
	.align		4
.L_358:
        /*07c0*/ 	.word	index@(_ZN2at4cuda17kernelHistogram1DIlslLi1ELi2ELin1ELNS0_23CUDAHistogramMemoryTypeE1EZNS0_21CUDA_tensor_histogramIlsLb0EEEbNS_6TensorES4_S4_lNS_14AccumulateTypeIT0_Lb1EE4typeES8_NS0_13TensorArgTypeES9_S9_EUllE0_EEvNS0_6detail10TensorInfoIT_T1_EESF_NSC_IKS6_SE_EElS8_S8_SE_T6_)
        /*07c4*/ 	.word	0x00000024


	//----- nvinfo : EIATTR_FRAME_SIZE
	.align		4
.L_359:
        /*07c8*/ 	.byte	0x04, 0x11
        /*07ca*/ 	.short	(.L_361 - .L_360)
	.align		4
.L_360:
        /*07cc*/ 	.word	index@($__internal_32_$__cuda_sm20_div_s64)
        /*07d0*/ 	.word	0x00000000


	//----- nvinfo : EIATTR_FRAME_SIZE
	.align		4
.L_361:
        /*07d4*/ 	.byte	0x04, 0x11
        /*07d6*/ 	.short	(.L_363 - .L_362)
	.align		4
.L_362:
        /*07d8*/ 	.word	index@(_ZN2at4cuda17kernelHistogram1DIlslLi1ELi2ELin1ELNS0_23CUDAHistogramMemoryTypeE1EZNS0_21CUDA_tensor_histogramIlsLb0EEEbNS_6TensorES4_S4_lNS_14AccumulateTypeIT0_Lb1EE4typeES8_NS0_13TensorArgTypeES9_S9_EUllE0_EEvNS0_6detail10TensorInfoIT_T1_EESF_NSC_IKS6_SE_EElS8_S8_SE_T6_)
        /*07dc*/ 	.word	0x00000000


	//----- nvinfo : EIATTR_REGCOUNT
	.align		4
.L_363:
        /*07e0*/ 	.byte	0x04, 0x2f
        /*07e2*/ 	.short	(.L_365 - .L_364)
	.align		4
.L_364:
        /*07e4*/ 	.word	index@(_ZN2at4cuda17kernelHistogram1DIdslLi1ELi2ELin1ELNS0_23CUDAHistogramMemoryTypeE0EZNS0_21CUDA_tensor_histogramIdsLb1EEEbNS_6TensorES4_S4_lNS_14AccumulateTypeIT0_Lb1EE4typeES8_NS0_13TensorArgTypeES9_S9_EUllE_EEvNS0_6detail10TensorInfoIT_T1_EESF_NSC_IKS6_SE_EElS8_S8_SE_T6_)
        /*07e8*/ 	.word	0x00000028


	//----- nvinfo : EIATTR_FRAME_SIZE
	.align		4
.L_365:
        /*07ec*/ 	.byte	0x04, 0x11
        /*07ee*/ 	.short	(.L_367 - .L_366)
	.align		4
.L_366:
        /*07f0*/ 	.word	index@($__internal_31_$__cuda_sm20_div_s64)
        /*07f4*/ 	.word	0x00000000


	//----- nvinfo : EIATTR_FRAME_SIZE
	.align		4
.L_367:
        /*07f8*/ 	.byte	0x04, 0x11
        /*07fa*/ 	.short	(.L_369 - .L_368)
	.align		4
.L_368:
        /*07fc*/ 	.word	index@(_ZN2at4cuda17kernelHistogram1DIdslLi1ELi2ELin1ELNS0_23CUDAHistogramMemoryTypeE0EZNS0_21CUDA_tensor_histogramIdsLb1EEEbNS_6TensorES4_S4_lNS_14AccumulateTypeIT0_Lb1EE4typeES8_NS0_13TensorArgTypeES9_S9_EUllE_EEvNS0_6detail10TensorInfoIT_T1_EESF_NSC_IKS6_SE_EElS8_S8_SE_T6_)
        /*0800*/ 	.word	0x00000000


	//----- nvinfo : EIATTR_REGCOUNT
	.align		4
.L_369:
        /*0804*/ 	.byte	0x04, 0x2f
        /*0806*/ 	.short	(.L_371 - .L_370)
	.align		4
.L_370:
        /*0808*/ 	.word	index@(_ZN2at4cuda17kernelHistogram1DIdslLi1ELi2ELin1ELNS0_23CUDAHistogramMemoryTypeE1EZNS0_21CUDA_tensor_histogramIdsLb1EEEbNS_6TensorES4_S4_lNS_14AccumulateTypeIT0_Lb1EE4typeES8_NS0_13TensorArgTypeES9_S9_EUllE_EEvNS0_6detail10TensorInfoIT_T1_EESF_NSC_IKS6_SE_EElS8_S8_SE_T6_)
        /*080c*/ 	.word	0x00000024


	//----- nvinfo : EIATTR_FRAME_SIZE
	.align		4
.L_371:
        /*0810*/ 	.byte	0x04, 0x11
        /*0812*/ 	.short	(.L_373 - .L_372)
	.align		4
.L_372:
        /*0814*/ 	.word	index@($__internal_30_$__cuda_sm20_div_s64)
        /*0818*/ 	.word	0x00000000


	//----- nvinfo : EIATTR_FRAME_SIZE
	.align		4
.L_373:
        /*081c*/ 	.byte	0x04, 0x11
        /*081e*/ 	.short	(.L_375 - .L_374)
	.align		4
.L_374:
        /*0820*/ 	.word	index@(_ZN2at4cuda17kernelHistogram1DIdslLi1ELi2ELin1ELNS0_23CUDAHistogramMemoryTypeE1EZNS0_21CUDA_tensor_histogramIdsLb1EEEbNS_6TensorES4_S4_lNS_14AccumulateTypeIT0_Lb1EE4typeES8_NS0_13TensorArgTypeES9_S9_EUllE_EEvNS0_6detail10TensorInfoIT_T1_EESF_NSC_IKS6_SE_EElS8_S8_SE_T6_)
        /*0824*/ 	.word	0x00000000


	//----- nvinfo : EIATTR_REGCOUNT
	.align		4
.L_375:
        /*0828*/ 	.byte	0x04, 0x2f
        /*082a*/ 	.short	(.L_377 - .L_376)
	.align		4
.L_376:
        /*082c*/ 	.word	index@(_ZN2at4cuda17kernelHistogram1DIdslLi1ELi2ELin1ELNS0_23CUDAHistogramMemoryTypeE0EZNS0_21CUDA_tensor_histogramIdsLb1EEEbNS_6TensorES4_S4_lNS_14AccumulateTypeIT0_Lb1EE4typeES8_NS0_13TensorArgTypeES9_S9_EUllE0_EEvNS0_6detail10TensorInfoIT_T1_EESF_NSC_IKS6_SE_EElS8_S8_SE_T6_)
        /*0830*/ 	.word	0x00000028


	//----- nvinfo : EIATTR_FRAME_SIZE
	.align		4
.L_377:
        /*0834*/ 	.byte	0x04, 0x11
        /*0836*/ 	.short	(.L_379 - .L_378)
	.align		4
.L_378:
        /*0838*/ 	.word	index@($__internal_29_$__cuda_sm20_div_s64)
        /*083c*/ 	.word	0x00000000


	//----- nvinfo : EIATTR_FRAME_SIZE
	.align		4
.L_379:
        /*0840*/ 	.byte	0x04, 0x11
        /*0842*/ 	.short	(.L_381 - .L_380)
	.align		4
.L_380:
        /*0844*/ 	.word	index@(_ZN2at4cuda17kernelHistogram1DIdslLi1ELi2ELin1ELNS0_23CUDAHistogramMemoryTypeE0EZNS0_21CUDA_tensor_histogramIdsLb1EEEbNS_6TensorES4_S4_lNS_14AccumulateTypeIT0_Lb1EE4typeES8_NS0_13TensorArgTypeES9_S9_EUllE0_EEvNS0_6detail10TensorInfoIT_T1_EESF_NSC_IKS6_SE_EElS8_S8_SE_T6_)
        /*0848*/ 	.word	0x00000000


	//----- nvinfo : EIATTR_REGCOUNT
	.align		4
.L_381:
        /*084c*/ 	.byte	0x04, 0x2f
        /*084e*/ 	.short	(.L_383 - .L_382)
	.align		4
.L_382:
        /*0850*/ 	.word	index@(_ZN2at4cuda17kernelHistogram1DIdslLi1ELi2ELin1ELNS0_23CUDAHistogramMemoryTypeE1EZNS0_21CUDA_tensor_histogramIdsLb1EEEbNS_6TensorES4_S4_lNS_14AccumulateTypeIT0_Lb1EE4typeES8_NS0_13TensorArgTypeES9_S9_EUllE0_EEvNS0_6detail10TensorInfoIT_T1_EESF_NSC_IKS6_SE_EElS8_S8_SE_T6_)
        /*0854*/ 	.word	0x00000024


	//----- nvinfo : EIATTR_FRAME_SIZE
	.align		4
.L_383:
        /*0858*/ 	.byte	0x04, 0x11
        /*085a*/ 	.short	(.L_385 - .L_384)
	.align		4
.L_384:
        /*085c*/ 	.word	index@($__internal_28_$__cuda_sm20_div_s64)
        /*0860*/ 	.word	0x00000000


	//----- nvinfo : EIATTR_FRAME_SIZE
	.align		4
.L_385:
        /*0864*/ 	.byte	0x04, 0x11
        /*0866*/ 	.short	(.L_387 - .L_386)
	.align		4
.L_386:
        /*0868*/ 	.word	index@(_ZN2at4cuda17kernelHistogram1DIdslLi1ELi2ELin1ELNS0_23CUDAHistogramMemoryTypeE1EZNS0_21CUDA_tensor_histogramIdsLb1EEEbNS_6TensorES4_S4_lNS_14AccumulateTypeIT0_Lb1EE4typeES8_NS0_13TensorArgTypeES9_S9_EUllE0_EEvNS0_6detail10TensorInfoIT_T1_EESF_NSC_IKS6_SE_EElS8_S8_SE_T6_)
        /*086c*/ 	.word	0x00000000


	//----- nvinfo : EIATTR_REGCOUNT
	.align		4
.L_387:
        /*0870*/ 	.byte	0x04, 0x2f
        /*0872*/ 	.short	(.L_389 - .L_388)
	.align		4
.L_388:
        /*0874*/ 	.word	index@(_ZN2at4cuda17kernelHistogram1DIhhlLi1ELi2ELin1ELNS0_23CUDAHistogramMemoryTypeE0EZNS0_21CUDA_tensor_histogramIhhLb0EEEbNS_6TensorES4_S4_lNS_14AccumulateTypeIT0_Lb1EE4typeES8_NS0_13TensorArgTypeES9_S9_EUllE_EEvNS0_6detail10TensorInfoIT_T1_EESF_NSC_IKS6_SE_EElS8_S8_SE_T6_)
        /*0878*/ 	.word	0x00000028


	//----- nvinfo : EIATTR_FRAME_SIZE
	.align		4
.L_389:
        /*087c*/ 	.byte	0x04, 0x11
        /*087e*/ 	.short	(.L_391 - .L_390)
	.align		4
.L_390:
        /*0880*/ 	.word	index@($__internal_27_$__cuda_sm20_div_s64)
        /*0884*/ 	.word	0x00000000


	//----- nvinfo : EIATTR_FRAME_SIZE
	.align		4
.L_391:
        /*0888*/ 	.byte	0x04, 0x11
        /*088a*/ 	.short	(.L_393 - .L_392)
	.align		4
.L_392:
        /*088c*/ 	.word	index@(_ZN2at4cuda17kernelHistogram1DIhhlLi1ELi2ELin1ELNS0_23CUDAHistogramMemoryTypeE0EZNS0_21CUDA_tensor_histogramIhhLb0EEEbNS_6TensorES4_S4_lNS_14AccumulateTypeIT0_Lb1EE4typeES8_NS0_13TensorArgTypeES9_S9_EUllE_EEvNS0_6detail10TensorInfoIT_T1_EESF_NSC_IKS6_SE_EElS8_S8_SE_T6_)
        /*0890*/ 	.word	0x00000000


	//----- nvinfo : EIATTR_REGCOUNT
	.align		4
.L_393:
        /*0894*/ 	.byte	0x04, 0x2f
        /*0896*/ 	.short	(.L_395 - .L_394)
	.align		4
.L_394:
        /*0898*/ 	.word	index@(_ZN2at4cuda17kernelHistogram1DIhhlLi1ELi2ELin1ELNS0_23CUDAHistogramMemoryTypeE1EZNS0_21CUDA_tensor_histogramIhhLb0EEEbNS_6TensorES4_S4_lNS_14AccumulateTypeIT0_Lb1EE4typeES8_NS0_13TensorArgTypeES9_S9_EUllE_EEvNS0_6detail10TensorInfoIT_T1_EESF_NSC_IKS6_SE_EElS8_S8_SE_T6_)
        /*089c*/ 	.word	0x00000024


	//----- nvinfo : EIATTR_FRAME_SIZE
	.align		4
.L_395:
        /*08a0*/ 	.byte	0x04, 0x11
        /*08a2*/ 	.short	(.L_397 - .L_396)
	.align		4
.L_396:
        /*08a4*/ 	.word	index@($__internal_26_$__cuda_sm20_div_s64)
        /*08a8*/ 	.word	0x00000000


	//----- nvinfo : EIATTR_FRAME_SIZE
	.align		4
.L_397:
        /*08ac*/ 	.byte	0x04, 0x11
        /*08ae*/ 	.short	(.L_399 - .L_398)
	.align		4
.L_398:
        /*08b0*/ 	.word	index@(_ZN2at4cuda17kernelHistogram1DIhhlLi1ELi2ELin1ELNS0_23CUDAHistogramMemoryTypeE1EZNS0_21CUDA_tensor_histogramIhhLb0EEEbNS_6TensorES4_S4_lNS_14AccumulateTypeIT0_Lb1EE4typeES8_NS0_13TensorArgTypeES9_S9_EUllE_EEvNS0_6detail10TensorInfoIT_T1_EESF_NSC_IKS6_SE_EElS8_S8_SE_T6_)
        /*08b4*/ 	.word	0x00000000


	//----- nvinfo : EIATTR_REGCOUNT
	.align		4
.L_399:
        /*08b8*/ 	.byte	0x04, 0x2f
        /*08ba*/ 	.short	(.L_401 - .L_400)
	.align		4
.L_400:
        /*08bc*/ 	.word	index@(_ZN2at4cuda17kernelHistogram1DIhhlLi1ELi2ELin1ELNS0_23CUDAHistogramMemoryTypeE0EZNS0_21CUDA_tensor_histogramIhhLb0EEEbNS_6TensorES4_S4_lNS_14AccumulateTypeIT0_Lb1EE4typeES8_NS0_13TensorArgTypeES9_S9_EUllE0_EEvNS0_6detail10TensorInfoIT_T1_EESF_NSC_IKS6_SE_EElS8_S8_SE_T6_)
        /*08c0*/ 	.word	0x00000028


	//----- nvinfo : EIATTR_FRAME_SIZE
	.align		4
.L_401:
        /*08c4*/ 	.byte	0x04, 0x11
        /*08c6*/ 	.short	(.L_403 - .L_402)
	.align		4
.L_402:
        /*08c8*/ 	.word	index@($__internal_25_$__cuda_sm20_div_s64)
        /*08cc*/ 	.word	0x00000000


	//----- nvinfo : EIATTR_FRAME_SIZE
	.align		4
.L_403:
        /*08d0*/ 	.byte	0x04, 0x11
        /*08d2*/ 	.short	(.L_405 - .L_404)
	.align		4
.L_404:
        /*08d4*/ 	.word	index@(_ZN2at4cuda17kernelHistogram1DIhhlLi1ELi2ELin1ELNS0_23CUDAHistogramMemoryTypeE0EZNS0_21CUDA_tensor_histogramIhhLb0EEEbNS_6TensorES4_S4_lNS_14AccumulateTypeIT0_Lb1EE4typeES8_NS0_13TensorArgTypeES9_S9_EUllE0_EEvNS0_6detail10TensorInfoIT_T1_EESF_NSC_IKS6_SE_EElS8_S8_SE_T6_)
        /*08d8*/ 	.word	0x00000000


	//----- nvinfo : EIATTR_REGCOUNT
	.align		4
.L_405:
        /*08dc*/ 	.byte	0x04, 0x2f
        /*08de*/ 	.short	(.L_407 - .L_406)
	.align		4
.L_406:
        /*08e0*/ 	.word	index@(_ZN2at4cuda17kernelHistogram1DIhhlLi1ELi2ELin1ELNS0_23CUDAHistogramMemoryTypeE1EZNS0_21CUDA_tensor_histogramIhhLb0EEEbNS_6TensorES4_S4_lNS_14AccumulateTypeIT0_Lb1EE4typeES8_NS0_13TensorArgTypeES9_S9_EUllE0_EEvNS0_6detail10TensorInfoIT_T1_EESF_NSC_IKS6_SE_EElS8_S8_SE_T6_)
        /*08e4*/ 	.word	0x00000024


	//----- nvinfo : EIATTR_FRAME_SIZE
	.align		4
.L_407:
        /*08e8*/ 	.byte	0x04, 0x11
        /*08ea*/ 	.short	(.L_409 - .L_408)
	.align		4
.L_408:
        /*08ec*/ 	.word	index@($__internal_24_$__cuda_sm20_div_s64)
        /*08f0*/ 	.word	0x00000000


	//----- nvinfo : EIATTR_FRAME_SIZE
	.align		4
.L_409:
        /*08f4*/ 	.byte	0x04, 0x11
        /*08f6*/ 	.short	(.L_411 - .L_410)
	.align		4
.L_410:
        /*08f8*/ 	.word	index@(_ZN2at4cuda17kernelHistogram1DIhhlLi1ELi2ELin1ELNS0_23CUDAHistogramMemoryTypeE1EZNS0_21CUDA_tensor_histogramIhhLb0EEEbNS_6TensorES4_S4_lNS_14AccumulateTypeIT0_Lb1EE4typeES8_NS0_13TensorArgTypeES9_S9_EUllE0_EEvNS0_6detail10TensorInfoIT_T1_EESF_NSC_IKS6_SE_EElS8_S8_SE_T6_)
        /*08fc*/ 	.word	0x00000000


	//----- nvinfo : EIATTR_REGCOUNT
	.align		4
.L_411:
        /*0900*/ 	.byte	0x04, 0x2f
        /*0902*/ 	.short	(.L_413 - .L_412)
	.align		4
.L_412:
        /*0904*/ 	.word	index@(_ZN2at4cuda17kernelHistogram1DIaalLi1ELi2ELin1ELNS0_23CUDAHistogramMemoryTypeE0EZNS0_21CUDA_tensor_histogramIaaLb0EEEbNS_6TensorES4_S4_lNS_14AccumulateTypeIT0_Lb1EE4typeES8_NS0_13TensorArgTypeES9_S9_EUllE_EEvNS0_6detail10TensorInfoIT_T1_EESF_NSC_IKS6_SE_EElS8_S8_SE_T6_)
        /*0908*/ 	.word	0x00000028


	//----- nvinfo : EIATTR_FRAME_SIZE
	.align		4
.L_413:
        /*090c*/ 	.byte	0x04, 0x11
        /*090e*/ 	.short	(.L_415 - .L_414)
	.align		4
.L_414:
        /*0910*/ 	.word	index@($__internal_23_$__cuda_sm20_div_s64)
        /*0914*/ 	.word	0x00000000


	//----- nvinfo : EIATTR_FRAME_SIZE
	.align		4
.L_415:
        /*0918*/ 	.byte	0x04, 0x11
        /*091a*/ 	.short	(.L_417 - .L_416)
	.align		4
.L_416:
        /*091c*/ 	.word	index@(_ZN2at4cuda17kernelHistogram1DIaalLi1ELi2ELin1ELNS0_23CUDAHistogramMemoryTypeE0EZNS0_21CUDA_tensor_histogramIaaLb0EEEbNS_6TensorES4_S4_lNS_14AccumulateTypeIT0_Lb1EE4typeES8_NS0_13TensorArgTypeES9_S9_EUllE_EEvNS0_6detail10TensorInfoIT_T1_EESF_NSC_IKS6_SE_EElS8_S8_SE_T6_)
        /*0920*/ 	.word	0x00000000


	//----- nvinfo : EIATTR_REGCOUNT
	.align		4
.L_417:
        /*0924*/ 	.byte	0x04, 0x2f
        /*0926*/ 	.short	(.L_419 - .L_418)
	.align		4
.L_418:
        /*0928*/ 	.word	index@(_ZN2at4cuda17kernelHistogram1DIaalLi1ELi2ELin1ELNS0_23CUDAHistogramMemoryTypeE1EZNS0_21CUDA_tensor_histogramIaaLb0EEEbNS_6TensorES4_S4_lNS_14AccumulateTypeIT0_Lb1EE4typeES8_NS0_13TensorArgTypeES9_S9_EUllE_EEvNS0_6detail10TensorInfoIT_T1_EESF_NSC_IKS6_SE_EElS8_S8_SE_T6_)
        /*092c*/ 	.word	0x00000024


	//----- nvinfo : EIATTR_FRAME_SIZE
	.align		4
.L_419:
        /*0930*/ 	.byte	0x04, 0x11
        /*0932*/ 	.short	(.L_421 - .L_420)
	.align		4
.L_420:
        /*0934*/ 	.word	index@($__internal_22_$__cuda_sm20_div_s64)
        /*0938*/ 	.word	0x00000000


	//----- nvinfo : EIATTR_FRAME_SIZE
	.align		4
.L_421:
        /*093c*/ 	.byte	0x04, 0x11
        /*093e*/ 	.short	(.L_423 - .L_422)
	.align		4
.L_422:
        /*0940*/ 	.word	index@(_ZN2at4cuda17kernelHistogram1DIaalLi1ELi2ELin1ELNS0_23CUDAHistogramMemoryTypeE1EZNS0_21CUDA_tensor_histogramIaaLb0EEEbNS_6TensorES4_S4_lNS_14AccumulateTypeIT0_Lb1EE4typeES8_NS0_13TensorArgTypeES9_S9_EUllE_EEvNS0_6detail10TensorInfoIT_T1_EESF_NSC_IKS6_SE_EElS8_S8_SE_T6_)
        /*0944*/ 	.word	0x00000000


	//----- nvinfo : EIATTR_REGCOUNT
	.align		4
.L_423:
        /*0948*/ 	.byte	0x04, 0x2f
        /*094a*/ 	.short	(.L_425 - .L_424)
	.align		4
.L_424:
        /*094c*/ 	.word	index@(_ZN2at4cuda17kernelHistogram1DIaalLi1ELi2ELin1ELNS0_23CUDAHistogramMemoryTypeE0EZNS0_21CUDA_tensor_histogramIaaLb0EEEbNS_6TensorES4_S4_lNS_14AccumulateTypeIT0_Lb1EE4typeES8_NS0_13TensorArgTypeES9_S9_EUllE0_EEvNS0_6detail10TensorInfoIT_T1_EESF_NSC_IKS6_SE_EElS8_S8_SE_T6_)
        /*0950*/ 	.word	0x00000028


	//----- nvinfo : EIATTR_FRAME_SIZE
	.align		4
.L_425:
        /*0954*/ 	.byte	0x04, 0x11
        /*0956*/ 	.short	(.L_427 - .L_426)
	.align		4
.L_426:
        /*0958*/ 	.word	index@($__internal_21_$__cuda_sm20_div_s64)
        /*095c*/ 	.word	0x00000000


	//----- nvinfo : EIATTR_FRAME_SIZE
	.align		4
.L_427:
        /*0960*/ 	.byte	0x04, 0x11
        /*0962*/ 	.short	(.L_429 - .L_428)
	.align		4
.L_428:
        /*0964*/ 	.word	index@(_ZN2at4cuda17kernelHistogram1DIaalLi1ELi2ELin1ELNS0_23CUDAHistogramMemoryTypeE0EZNS0_21CUDA_tensor_histogramIaaLb0EEEbNS_6TensorES4_S4_lNS_14AccumulateTypeIT0_Lb1EE4typeES8_NS0_13TensorArgTypeES9_S9_EUllE0_EEvNS0_6detail10TensorInfoIT_T1_EESF_NSC_IKS6_SE_EElS8_S8_SE_T6_)
        /*0968*/ 	.word	0x00000000


	//----- nvinfo : EIATTR_REGCOUNT
	.align		4
.L_429:
        /*096c*/ 	.byte	0x04, 0x2f
        /*096e*/ 	.short	(.L_431 - .L_430)
	.align		4
.L_430:
        /*0970*/ 	.word	index@(_ZN2at4cuda17kernelHistogram1DIaalLi1ELi2ELin1ELNS0_23CUDAHistogramMemoryTypeE1EZNS0_21CUDA_tensor_histogramIaaLb0EEEbNS_6TensorES4_S4_lNS_14AccumulateTypeIT0_Lb1EE4typeES8_NS0_13TensorArgTypeES9_S9_EUllE0_EEvNS0_6detail10TensorInfoIT_T1_EESF_NSC_IKS6_SE_EElS8_S8_SE_T6_)
        /*0974*/ 	.word	0x00000024


	//----- nvinfo : EIATTR_FRAME_SIZE
	.align		4
.L_431:
        /*0978*/ 	.byte	0x04, 0x11
        /*097a*/ 	.short	(.L_433 - .L_432)
	.align		4
.L_432:
        /*097c*/ 	.word	index@($__internal_20_$__cuda_sm20_div_s64)
        /*0980*/ 	.word	0x00000000


	//----- nvinfo : EIATTR_FRAME_SIZE
	.align		4
.L_433:
        /*0984*/ 	.byte	0x04, 0x11
        /*0986*/ 	.short	(.L_435 - .L_434)
	.align		4
.L_434:
        /*0988*/ 	.word	index@(_ZN2at4cuda17kernelHistogram1DIaalLi1ELi2ELin1ELNS0_23CUDAHistogramMemoryTypeE1EZNS0_21CUDA_tensor_histogramIaaLb0EEEbNS_6TensorES4_S4_lNS_14AccumulateTypeIT0_Lb1EE4typeES8_NS0_13TensorArgTypeES9_S9_EUllE0_EEvNS0_6detail10TensorInfoIT_T1_EESF_NSC_IKS6_SE_EElS8_S8_SE_T6_)
        /*098c*/ 	.word	0x00000000


	//----- nvinfo : EIATTR_REGCOUNT
	.align		4
.L_435:
        /*0990*/ 	.byte	0x04, 0x2f
        /*0992*/ 	.short	(.L_437 - .L_436)
	.align		4
.L_436:
        /*0994*/ 	.word	index@(_ZN2at4cuda17kernelHistogram1DIiilLi1ELi2ELin1ELNS0_23CUDAHistogramMemoryTypeE0EZNS0_21CUDA_tensor_histogramIiiLb0EEEbNS_6TensorES4_S4_lNS_14AccumulateTypeIT0_Lb1EE4typeES8_NS0_13TensorArgTypeES9_S9_EUllE_EEvNS0_6detail10TensorInfoIT_T1_EESF_NSC_IKS6_SE_EElS8_S8_SE_T6_)
        /*0998*/ 	.word	0x00000028


	//----- nvinfo : EIATTR_FRAME_SIZE
	.align		4
.L_437:
        /*099c*/ 	.byte	0x04, 0x11
        /*099e*/ 	.short	(.L_439 - .L_438)
	.align		4
.L_438:
        /*09a0*/ 	.word	index@($__internal_19_$__cuda_sm20_div_s64)
        /*09a4*/ 	.word	0x00000000


	//----- nvinfo : EIATTR_FRAME_SIZE
	.align		4
.L_439:
        /*09a8*/ 	.byte	0x04, 0x11
        /*09aa*/ 	.short	(.L_441 - .L_440)
	.align		4
.L_440:
        /*09ac*/ 	.word	index@(_ZN2at4cuda17kernelHistogram1DIiilLi1ELi2ELin1ELNS0_23CUDAHistogramMemoryTypeE0EZNS0_21CUDA_tensor_histogramIiiLb0EEEbNS_6TensorES4_S4_lNS_14AccumulateTypeIT0_Lb1EE4typeES8_NS0_13TensorArgTypeES9_S9_EUllE_EEvNS0_6detail10TensorInfoIT_T1_EESF_NSC_IKS6_SE_EElS8_S8_SE_T6_)
        /*09b0*/ 	.word	0x00000000


	//----- nvinfo : EIATTR_REGCOUNT
	.align		4
.L_441:
        /*09b4*/ 	.byte	0x04, 0x2f
        /*09b6*/ 	.short	(.L_443 - .L_442)
	.align		4
.L_442:
        /*09b8*/ 	.word	index@(_ZN2at4cuda17kernelHistogram1DIiilLi1ELi2ELin1ELNS0_23CUDAHistogramMemoryTypeE1EZNS0_21CUDA_tensor_histogramIiiLb0EEEbNS_6TensorES4_S4_lNS_14AccumulateTypeIT0_Lb1EE4typeES8_NS0_13TensorArgTypeES9_S9_EUllE_EEvNS0_6detail10TensorInfoIT_T1_EESF_NSC_IKS6_SE_EElS8_S8_SE_T6_)
        /*09bc*/ 	.word	0x00000024


	//----- nvinfo : EIATTR_FRAME_SIZE
	.align		4
.L_443:
        /*09c0*/ 	.byte	0x04, 0x11
        /*09c2*/ 	.short	(.L_445 - .L_444)
	.align		4
.L_444:
        /*09c4*/ 	.word	index@($__internal_18_$__cuda_sm20_div_s64)
        /*09c8*/ 	.word	0x00000000


	//----- nvinfo : EIATTR_FRAME_SIZE
	.align		4
.L_445:
        /*09cc*/ 	.byte	0x04, 0x11
        /*09ce*/ 	.short	(.L_447 - .L_446)
	.align		4
.L_446:
        /*09d0*/ 	.word	index@(_ZN2at4cuda17kernelHistogram1DIiilLi1ELi2ELin1ELNS0_23CUDAHistogramMemoryTypeE1EZNS0_21CUDA_tensor_histogramIiiLb0EEEbNS_6TensorES4_S4_lNS_14AccumulateTypeIT0_Lb1EE4typeES8_NS0_13TensorArgTypeES9_S9_EUllE_EEvNS0_6detail10TensorInfoIT_T1_EESF_NSC_IKS6_SE_EElS8_S8_SE_T6_)
        /*09d4*/ 	.word	0x00000000


	//----- nvinfo : EIATTR_REGCOUNT
	.align		4
.L_447:
        /*09d8*/ 	.byte	0x04, 0x2f
        /*09da*/ 	.short	(.L_449 - .L_448)
	.align		4
.L_448:
        /*09dc*/ 	.word	index@(_ZN2at4cuda17kernelHistogram1DIiilLi1ELi2ELin1ELNS0_23CUDAHistogramMemoryTypeE0EZNS0_21CUDA_tensor_histogramIiiLb0EEEbNS_6TensorES4_S4_lNS_14AccumulateTypeIT0_Lb1EE4typeES8_NS0_13TensorArgTypeES9_S9_EUllE0_EEvNS0_6detail10TensorInfoIT_T1_EESF_NSC_IKS6_SE_EElS8_S8_SE_T6_)
        /*09e0*/ 	.word	0x00000028


	//----- nvinfo : EIATTR_FRAME_SIZE
	.align		4
.L_449:
        /*09e4*/ 	.byte	0x04, 0x11
        /*09e6*/ 	.short	(.L_451 - .L_450)
	.align		4
.L_450:
        /*09e8*/ 	.word	index@($__internal_17_$__cuda_sm20_div_s64)
        /*09ec*/ 	.word	0x00000000


	//----- nvinfo : EIATTR_FRAME_SIZE
	.align		4
.L_451:
        /*09f0*/ 	.byte	0x04, 0x11
        /*09f2*/ 	.short	(.L_453 - .L_452)
	.align		4
.L_452:
        /*09f4*/ 	.word	index@(_ZN2at4cuda17kernelHistogram1DIiilLi1ELi2ELin1ELNS0_23CUDAHistogramMemoryTypeE0EZNS0_21CUDA_tensor_histogramIiiLb0EEEbNS_6TensorES4_S4_lNS_14AccumulateTypeIT0_Lb1EE4typeES8_NS0_13TensorArgTypeES9_S9_EUllE0_EEvNS0_6detail10TensorInfoIT_T1_EESF_NSC_IKS6_SE_EElS8_S8_SE_T6_)
        /*09f8*/ 	.word	0x00000000


	//----- nvinfo : EIATTR_REGCOUNT
	.align		4
.L_453:
        /*09fc*/ 	.byte	0x04, 0x2f
        /*09fe*/ 	.short	(.L_455 - .L_454)
	.align		4
.L_454:
        /*0a00*/ 	.word	index@(_ZN2at4cuda17kernelHistogram1DIiilLi1ELi2ELin1ELNS0_23CUDAHistogramMemoryTypeE1EZNS0_21CUDA_tensor_histogramIiiLb0EEEbNS_6TensorES4_S4_lNS_14AccumulateTypeIT0_Lb1EE4typeES8_NS0_13TensorArgTypeES9_S9_EUllE0_EEvNS0_6detail10TensorInfoIT_T1_EESF_NSC_IKS6_SE_EElS8_S8_SE_T6_)
        /*0a04*/ 	.word	0x00000024


	//----- nvinfo : EIATTR_FRAME_SIZE
	.align		4
.L_455:
        /*0a08*/ 	.byte	0x04, 0x11
        /*0a0a*/ 	.short	(.L_457 - .L_456)
	.align		4
.L_456:
        /*0a0c*/ 	.word	index@($__internal_16_$__cuda_sm20_div_s64)
        /*0a10*/ 	.word	0x00000000


	//----- nvinfo : EIATTR_FRAME_SIZE
	.align		4
.L_457:
        /*0a14*/ 	.byte	0x04, 0x11
        /*0a16*/ 	.short	(.L_459 - .L_458)
	.align		4
.L_458:
        /*0a18*/ 	.word	index@(_ZN2at4cuda17kernelHistogram1DIiilLi1ELi2ELin1ELNS0_23CUDAHistogramMemoryTypeE1EZNS0_21CUDA_tensor_histogramIiiLb0EEEbNS_6TensorES4_S4_lNS_14AccumulateTypeIT0_Lb1EE4typeES8_NS0_13TensorArgTypeES9_S9_EUllE0_EEvNS0_6detail10TensorInfoIT_T1_EESF_NSC_IKS6_SE_EElS8_S8_SE_T6_)
        /*0a1c*/ 	.word	0x00000000


	//----- nvinfo : EIATTR_REGCOUNT
	.align		4
.L_459:
        /*0a20*/ 	.byte	0x04, 0x2f
        /*0a22*/ 	.short	(.L_461 - .L_460)
	.align		4
.L_460:
        /*0a24*/ 	.word	index@(_ZN2at4cuda17kernelHistogram1DIsslLi1ELi2ELin1ELNS0_23CUDAHistogramMemoryTypeE0EZNS0_21CUDA_tensor_histogramIssLb0EEEbNS_6TensorES4_S4_lNS_14AccumulateTypeIT0_Lb1EE4typeES8_NS0_13TensorArgTypeES9_S9_EUllE_EEvNS0_6detail10TensorInfoIT_T1_EESF_NSC_IKS6_SE_EElS8_S8_SE_T6_)
        /*0a28*/ 	.word	0x00000028


	//----- nvinfo : EIATTR_FRAME_SIZE
	.align		4
.L_461:
        /*0a2c*/ 	.byte	0x04, 0x11
        /*0a2e*/ 	.short	(.L_463 - .L_462)
	.align		4
.L_462:
        /*0a30*/ 	.word	index@($__internal_15_$__cuda_sm20_div_s64)
        /*0a34*/ 	.word	0x00000000


	//----- nvinfo : EIATTR_FRAME_SIZE
	.align		4
.L_463:
        /*0a38*/ 	.byte	0x04, 0x11
        /*0a3a*/ 	.short	(.L_465 - .L_464)
	.align		4
.L_464:
        /*0a3c*/ 	.word	index@(_ZN2at4cuda17kernelHistogram1DIsslLi1ELi2ELin1ELNS0_23CUDAHistogramMemoryTypeE0EZNS0_21CUDA_tensor_histogramIssLb0EEEbNS_6TensorES4_S4_lNS_14AccumulateTypeIT0_Lb1EE4typeES8_NS0_13TensorArgTypeES9_S9_EUllE_EEvNS0_6detail10TensorInfoIT_T1_EESF_NSC_IKS6_SE_EElS8_S8_SE_T6_)
        /*0a40*/ 	.word	0x00000000


	//----- nvinfo : EIATTR_REGCOUNT
	.align		4
.L_465:
        /*0a44*/ 	.byte	0x04, 0x2f
        /*0a46*/ 	.short	(.L_467 - .L_466)
	.align		4
.L_466:
        /*0a48*/ 	.word	index@(_ZN2at4cuda17kernelHistogram1DIsslLi1ELi2ELin1ELNS0_23CUDAHistogramMemoryTypeE1EZNS0_21CUDA_tensor_histogramIssLb0EEEbNS_6TensorES4_S4_lNS_14AccumulateTypeIT0_Lb1EE4typeES8_NS0_13TensorArgTypeES9_S9_EUllE_EEvNS0_6detail10TensorInfoIT_T1_EESF_NSC_IKS6_SE_EElS8_S8_SE_T6_)
        /*0a4c*/ 	.word	0x00000024


	//----- nvinfo : EIATTR_FRAME_SIZE
	.align		4
.L_467:
        /*0a50*/ 	.byte	0x04, 0x11
        /*0a52*/ 	.short	(.L_469 - .L_468)
	.align		4
.L_468:
        /*0a54*/ 	.word	index@($__internal_14_$__cuda_sm20_div_s64)
        /*0a58*/ 	.word	0x00000000


	//----- nvinfo : EIATTR_FRAME_SIZE
	.align		4
.L_469:
        /*0a5c*/ 	.byte	0x04, 0x11
        /*0a5e*/ 	.short	(.L_471 - .L_470)
	.align		4
.L_470:
        /*0a60*/ 	.word	index@(_ZN2at4cuda17kernelHistogram1DIsslLi1ELi2ELin1ELNS0_23CUDAHistogramMemoryTypeE1EZNS0_21CUDA_tensor_histogramIssLb0EEEbNS_6TensorES4_S4_lNS_14AccumulateTypeIT0_Lb1EE4typeES8_NS0_13TensorArgTypeES9_S9_EUllE_EEvNS0_6detail10TensorInfoIT_T1_EESF_NSC_IKS6_SE_EElS8_S8_SE_T6_)
        /*0a64*/ 	.word	0x00000000


	//----- nvinfo : EIATTR_REGCOUNT
	.align		4
.L_471:
        /*0a68*/ 	.byte	0x04, 0x2f
        /*0a6a*/ 	.short	(.L_473 - .L_472)
	.align		4
.L_472:
        /*0a6c*/ 	.word	index@(_ZN2at4cuda17kernelHistogram1DIsslLi1ELi2ELin1ELNS0_23CUDAHistogramMemoryTypeE0EZNS0_21CUDA_tensor_histogramIssLb0EEEbNS_6TensorES4_S4_lNS_14AccumulateTypeIT0_Lb1EE4typeES8_NS0_13TensorArgTypeES9_S9_EUllE0_EEvNS0_6detail10TensorInfoIT_T1_EESF_NSC_IKS6_SE_EElS8_S8_SE_T6_)
        /*0a70*/ 	.word	0x00000028


	//----- nvinfo : EIATTR_FRAME_SIZE
	.align		4
.L_473:
        /*0a74*/ 	.byte	0x04, 0x11
        /*0a76*/ 	.short	(.L_475 - .L_474)
	.align		4
.L_474:
        /*0a78*/ 	.word	index@($__internal_13_$__cuda_sm20_div_s64)
        /*0a7c*/ 	.word	0x00000000


	//----- nvinfo : EIATTR_FRAME_SIZE
	.align		4
.L_475:
        /*0a80*/ 	.byte	0x04, 0x11
        /*0a82*/ 	.short	(.L_477 - .L_476)
	.align		4
.L_476:
        /*0a84*/ 	.word	index@(_ZN2at4cuda17kernelHistogram1DIsslLi1ELi2ELin1ELNS0_23CUDAHistogramMemoryTypeE0EZNS0_21CUDA_tensor_histogramIssLb0EEEbNS_6TensorES4_S4_lNS_14AccumulateTypeIT0_Lb1EE4typeES8_NS0_13TensorArgTypeES9_S9_EUllE0_EEvNS0_6detail10TensorInfoIT_T1_EESF_NSC_IKS6_SE_EElS8_S8_SE_T6_)
        /*0a88*/ 	.word	0x00000000


	//----- nvinfo : EIATTR_REGCOUNT
	.align		4
.L_477:
        /*0a8c*/ 	.byte	0x04, 0x2f
        /*0a8e*/ 	.short	(.L_479 - .L_478)
	.align		4
.L_478:
        /*0a90*/ 	.word	index@(_ZN2at4cuda17kernelHistogram1DIsslLi1ELi2ELin1ELNS0_23CUDAHistogramMemoryTypeE1EZNS0_21CUDA_tensor_histogramIssLb0EEEbNS_6TensorES4_S4_lNS_14AccumulateTypeIT0_Lb1EE4typeES8_NS0_13TensorArgTypeES9_S9_EUllE0_EEvNS0_6detail10TensorInfoIT_T1_EESF_NSC_IKS6_SE_EElS8_S8_SE_T6_)
        /*0a94*/ 	.word	0x00000024


	//----- nvinfo : EIATTR_FRAME_SIZE
	.align		4
.L_479:
        /*0a98*/ 	.byte	0x04, 0x11
        /*0a9a*/ 	.short	(.L_481 - .L_480)
	.align		4
.L_480:
        /*0a9c*/ 	.word	index@($__internal_12_$__cuda_sm20_div_s64)
        /*0aa0*/ 	.word	0x00000000


	//----- nvinfo : EIATTR_FRAME_SIZE
	.align		4
.L_481:
        /*0aa4*/ 	.byte	0x04, 0x11
        /*0aa6*/ 	.short	(.L_483 - .L_482)
	.align		4
.L_482:
        /*0aa8*/ 	.word	index@(_ZN2at4cuda17kernelHistogram1DIsslLi1ELi2ELin1ELNS0_23CUDAHistogramMemoryTypeE1EZNS0_21CUDA_tensor_histogramIssLb0EEEbNS_6TensorES4_S4_lNS_14AccumulateTypeIT0_Lb1EE4typeES8_NS0_13TensorArgTypeES9_S9_EUllE0_EEvNS0_6detail10TensorInfoIT_T1_EESF_NSC_IKS6_SE_EElS8_S8_SE_T6_)
        /*0aac*/ 	.word	0x00000000


	//----- nvinfo : EIATTR_REGCOUNT
	.align		4
.L_483:
        /*0ab0*/ 	.byte	0x04, 0x2f
        /*0ab2*/ 	.short	(.L_485 - .L_484)
	.align		4
.L_484:
        /*0ab4*/ 	.word	index@(_ZN2at4cuda17kernelHistogram1DIddlLi1ELi2ELin1ELNS0_23CUDAHistogramMemoryTypeE0EZNS0_21CUDA_tensor_histogramIddLb0EEEbNS_6TensorES4_S4_lNS_14AccumulateTypeIT0_Lb1EE4typeES8_NS0_13TensorArgTypeES9_S9_EUllE_EEvNS0_6detail10TensorInfoIT_T1_EESF_NSC_IKS6_SE_EElS8_S8_SE_T6_)
        /*0ab8*/ 	.word	0x00000028


	//----- nvinfo : EIATTR_FRAME_SIZE
	.align		4
.L_485:
        /*0abc*/ 	.byte	0x04, 0x11
        /*0abe*/ 	.short	(.L_487 - .L_486)
	.align		4
.L_486:
        /*0ac0*/ 	.word	index@($__internal_11_$__cuda_sm20_div_s64)
        /*0ac4*/ 	.word	0x00000000


	//----- nvinfo : EIATTR_FRAME_SIZE
	.align		4
.L_487:
        /*0ac8*/ 	.byte	0x04, 0x11
        /*0aca*/ 	.short	(.L_489 - .L_488)
	.align		4
.L_488:
        /*0acc*/ 	.word	index@($__internal_10_$__cuda_sm20_div_rn_f64_full)
        /*0ad0*/ 	.word	0x00000000


	//----- nvinfo : EIATTR_FRAME_SIZE
	.align		4
.L_489:
        /*0ad4*/ 	.byte	0x04, 0x11
        /*0ad6*/ 	.short	(.L_491 - .L_490)
	.align		4
.L_490:
        /*0ad8*/ 	.word	index@(_ZN2at4cuda17kernelHistogram1DIddlLi1ELi2ELin1ELNS0_23CUDAHistogramMemoryTypeE0EZNS0_21CUDA_tensor_histogramIddLb0EEEbNS_6TensorES4_S4_lNS_14AccumulateTypeIT0_Lb1EE4typeES8_NS0_13TensorArgTypeES9_S9_EUllE_EEvNS0_6detail10TensorInfoIT_T1_EESF_NSC_IKS6_SE_EElS8_S8_SE_T6_)
        /*0adc*/ 	.word	0x00000000


	//----- nvinfo : EIATTR_REGCOUNT
	.align		4
.L_491:
        /*0ae0*/ 	.byte	0x04, 0x2f
        /*0ae2*/ 	.short	(.L_493 - .L_492)
	.align		4
.L_492:
        /*0ae4*/ 	.word	index@(_ZN2at4cuda17kernelHistogram1DIddlLi1ELi2ELin1ELNS0_23CUDAHistogramMemoryTypeE1EZNS0_21CUDA_tensor_histogramIddLb0EEEbNS_6TensorES4_S4_lNS_14AccumulateTypeIT0_Lb1EE4typeES8_NS0_13TensorArgTypeES9_S9_EUllE_EEvNS0_6detail10TensorInfoIT_T1_EESF_NSC_IKS6_SE_EElS8_S8_SE_T6_)
        /*0ae8*/ 	.word	0x00000028


	//----- nvinfo : EIATTR_FRAME_SIZE
	.align		4
.L_493:
        /*0aec*/ 	.byte	0x04, 0x11
        /*0aee*/ 	.short	(.L_495 - .L_494)
	.align		4
.L_494:
        /*0af0*/ 	.word	index@($__internal_9_$__cuda_sm20_div_s64)
        /*0af4*/ 	.word	0x00000000


	//----- nvinfo : EIATTR_FRAME_SIZE
	.align		4
.L_495:
        /*0af8*/ 	.byte	0x04, 0x11
        /*0afa*/ 	.short	(.L_497 - .L_496)
	.align		4
.L_496:
        /*0afc*/ 	.word	index@($__internal_8_$__cuda_sm20_div_rn_f64_full)
        /*0b00*/ 	.word	0x00000000


	//----- nvinfo : EIATTR_FRAME_SIZE
	.align		4
.L_497:
        /*0b04*/ 	.byte	0x04, 0x11
        /*0b06*/ 	.short	(.L_499 - .L_498)
	.align		4
.L_498:
        /*0b08*/ 	.word	index@(_ZN2at4cuda17kernelHistogram1DIddlLi1ELi2ELin1ELNS0_23CUDAHistogramMemoryTypeE1EZNS0_21CUDA_tensor_histogramIddLb0EEEbNS_6TensorES4_S4_lNS_14AccumulateTypeIT0_Lb1EE4typeES8_NS0_13TensorArgTypeES9_S9_EUllE_EEvNS0_6detail10TensorInfoIT_T1_EESF_NSC_IKS6_SE_EElS8_S8_SE_T6_)
        /*0b0c*/ 	.word	0x00000000


	//----- nvinfo : EIATTR_REGCOUNT
	.align		4
.L_499:
        /*0b10*/ 	.byte	0x04, 0x2f
        /*0b12*/ 	.short	(.L_501 - .L_500)
	.align		4
.L_500:
        /*0b14*/ 	.word	index@(_ZN2at4cuda17kernelHistogram1DIddlLi1ELi2ELin1ELNS0_23CUDAHistogramMemoryTypeE0EZNS0_21CUDA_tensor_histogramIddLb0EEEbNS_6TensorES4_S4_lNS_14AccumulateTypeIT0_Lb1EE4typeES8_NS0_13TensorArgTypeES9_S9_EUllE0_EEvNS0_6detail10TensorInfoIT_T1_EESF_NSC_IKS6_SE_EElS8_S8_SE_T6_)
        /*0b18*/ 	.word	0x00000028


	//----- nvinfo : EIATTR_FRAME_SIZE
	.align		4
.L_501:
        /*0b1c*/ 	.byte	0x04, 0x11
        /*0b1e*/ 	.short	(.L_503 - .L_502)
	.align		4
.L_502:
        /*0b20*/ 	.word	index@($__internal_7_$__cuda_sm20_div_s64)
        /*0b24*/ 	.word	0x00000000


	//----- nvinfo : EIATTR_FRAME_SIZE
	.align		4
.L_503:
        /*0b28*/ 	.byte	0x04, 0x11
        /*0b2a*/ 	.short	(.L_505 - .L_504)
	.align		4
.L_504:
        /*0b2c*/ 	.word	index@($__internal_6_$__cuda_sm20_div_rn_f64_full)
        /*0b30*/ 	.word	0x00000000


	//----- nvinfo : EIATTR_FRAME_SIZE
	.align		4
.L_505:
        /*0b34*/ 	.byte	0x04, 0x11
        /*0b36*/ 	.short	(.L_507 - .L_506)
	.align		4
.L_506:
        /*0b38*/ 	.word	index@(_ZN2at4cuda17kernelHistogram1DIddlLi1ELi2ELin1ELNS0_23CUDAHistogramMemoryTypeE0EZNS0_21CUDA_tensor_histogramIddLb0EEEbNS_6TensorES4_S4_lNS_14AccumulateTypeIT0_Lb1EE4typeES8_NS0_13TensorArgTypeES9_S9_EUllE0_EEvNS0_6detail10TensorInfoIT_T1_EESF_NSC_IKS6_SE_EElS8_S8_SE_T6_)
        /*0b3c*/ 	.word	0x00000000


	//----- nvinfo : EIATTR_REGCOUNT
	.align		4
.L_507:
        /*0b40*/ 	.byte	0x04, 0x2f
        /*0b42*/ 	.short	(.L_509 - .L_508)
	.align		4
.L_508:
        /*0b44*/ 	.word	index@(_ZN2at4cuda17kernelHistogram1DIddlLi1ELi2ELin1ELNS0_23CUDAHistogramMemoryTypeE1EZNS0_21CUDA_tensor_histogramIddLb0EEEbNS_6TensorES4_S4_lNS_14AccumulateTypeIT0_Lb1EE4typeES8_NS0_13TensorArgTypeES9_S9_EUllE0_EEvNS0_6detail10TensorInfoIT_T1_EESF_NSC_IKS6_SE_EElS8_S8_SE_T6_)
        /*0b48*/ 	.word	0x00000022


	//----- nvinfo : EIATTR_FRAME_SIZE
	.align		4
.L_509:
        /*0b4c*/ 	.byte	0x04, 0x11
        /*0b4e*/ 	.short	(.L_511 - .L_510)
	.align		4
.L_510:
        /*0b50*/ 	.word	index@($__internal_5_$__cuda_sm20_div_s64)
        /*0b54*/ 	.word	0x00000000


	//----- nvinfo : EIATTR_FRAME_SIZE
	.align		4
.L_511:
        /*0b58*/ 	.byte	0x04, 0x11
        /*0b5a*/ 	.short	(.L_513 - .L_512)
	.align		4
.L_512:
        /*0b5c*/ 	.word	index@($__internal_4_$__cuda_sm20_div_rn_f64_full)
        /*0b60*/ 	.word	0x00000000


	//----- nvinfo : EIATTR_FRAME_SIZE
	.align		4
.L_513:
        /*0b64*/ 	.byte	0x04, 0x11
        /*0b66*/ 	.short	(.L_515 - .L_514)
	.align		4
.L_514:
        /*0b68*/ 	.word	index@(_ZN2at4cuda17kernelHistogram1DIddlLi1ELi2ELin1ELNS0_23CUDAHistogramMemoryTypeE1EZNS0_21CUDA_tensor_histogramIddLb0EEEbNS_6TensorES4_S4_lNS_14AccumulateTypeIT0_Lb1EE4typeES8_NS0_13TensorArgTypeES9_S9_EUllE0_EEvNS0_6detail10TensorInfoIT_T1_EESF_NSC_IKS6_SE_EElS8_S8_SE_T6_)
        /*0b6c*/ 	.word	0x00000000


	//----- nvinfo : EIATTR_REGCOUNT
	.align		4
.L_515:
        /*0b70*/ 	.byte	0x04, 0x2f
        /*0b72*/ 	.short	(.L_517 - .L_516)
	.align		4
.L_516:
        /*0b74*/ 	.word	index@(_ZN2at4cuda17kernelHistogram1DIfflLi1ELi2ELin1ELNS0_23CUDAHistogramMemoryTypeE0EZNS0_21CUDA_tensor_histogramIffLb0EEEbNS_6TensorES4_S4_lNS_14AccumulateTypeIT0_Lb1EE4typeES8_NS0_13TensorArgTypeES9_S9_EUllE_EEvNS0_6detail10TensorInfoIT_T1_EESF_NSC_IKS6_SE_EElS8_S8_SE_T6_)
        /*0b78*/ 	.word	0x00000028


	//----- nvinfo : EIATTR_FRAME_SIZE
	.align		4
.L_517:
        /*0b7c*/ 	.byte	0x04, 0x11
        /*0b7e*/ 	.short	(.L_519 - .L_518)
	.align		4
.L_518:
        /*0b80*/ 	.word	index@($__internal_3_$__cuda_sm20_div_s64)
        /*0b84*/ 	.word	0x00000000


	//----- nvinfo : EIATTR_FRAME_SIZE
	.align		4
.L_519:
        /*0b88*/ 	.byte	0x04, 0x11
        /*0b8a*/ 	.short	(.L_521 - .L_520)
	.align		4
.L_520:
        /*0b8c*/ 	.word	index@(_ZN2at4cuda17kernelHistogram1DIfflLi1ELi2ELin1ELNS0_23CUDAHistogramMemoryTypeE0EZNS0_21CUDA_tensor_histogramIffLb0EEEbNS_6TensorES4_S4_lNS_14AccumulateTypeIT0_Lb1EE4typeES8_NS0_13TensorArgTypeES9_S9_EUllE_EEvNS0_6detail10TensorInfoIT_T1_EESF_NSC_IKS6_SE_EElS8_S8_SE_T6_)
        /*0b90*/ 	.word	0x00000000


	//----- nvinfo : EIATTR_REGCOUNT
	.align		4
.L_521:
        /*0b94*/ 	.byte	0x04, 0x2f
        /*0b96*/ 	.short	(.L_523 - .L_522)
	.align		4
.L_522:
        /*0b98*/ 	.word	index@(_ZN2at4cuda17kernelHistogram1DIfflLi1ELi2ELin1ELNS0_23CUDAHistogramMemoryTypeE1EZNS0_21CUDA_tensor_histogramIffLb0EEEbNS_6TensorES4_S4_lNS_14AccumulateTypeIT0_Lb1EE4typeES8_NS0_13TensorArgTypeES9_S9_EUllE_EEvNS0_6detail10TensorInfoIT_T1_EESF_NSC_IKS6_SE_EElS8_S8_SE_T6_)
        /*0b9c*/ 	.word	0x00000026


	//----- nvinfo : EIATTR_FRAME_SIZE
	.align		4
.L_523:
        /*0ba0*/ 	.byte	0x04, 0x11
        /*0ba2*/ 	.short	(.L_525 - .L_524)
	.align		4
.L_524:
        /*0ba4*/ 	.word	index@($__internal_2_$__cuda_sm20_div_s64)
        /*0ba8*/ 	.word	0x00000000


	//----- nvinfo : EIATTR_FRAME_SIZE
	.align		4
.L_525:
        /*0bac*/ 	.byte	0x04, 0x11
        /*0bae*/ 	.short	(.L_527 - .L_526)
	.align		4
.L_526:
        /*0bb0*/ 	.word	index@(_ZN2at4cuda17kernelHistogram1DIfflLi1ELi2ELin1ELNS0_23CUDAHistogramMemoryTypeE1EZNS0_21CUDA_tensor_histogramIffLb0EEEbNS_6TensorES4_S4_lNS_14AccumulateTypeIT0_Lb1EE4typeES8_NS0_13TensorArgTypeES9_S9_EUllE_EEvNS0_6detail10TensorInfoIT_T1_EESF_NSC_IKS6_SE_EElS8_S8_SE_T6_)
        /*0bb4*/ 	.word	0x00000000


	//----- nvinfo : EIATTR_REGCOUNT
	.align		4
.L_527:
        /*0bb8*/ 	.byte	0x04, 0x2f
        /*0bba*/ 	.short	(.L_529 - .L_528)
	.align		4
.L_528:
        /*0bbc*/ 	.word	index@(_ZN2at4cuda17kernelHistogram1DIfflLi1ELi2ELin1ELNS0_23CUDAHistogramMemoryTypeE0EZNS0_21CUDA_tensor_histogramIffLb0EEEbNS_6TensorES4_S4_lNS_14AccumulateTypeIT0_Lb1EE4typeES8_NS0_13TensorArgTypeES9_S9_EUllE0_EEvNS0_6detail10TensorInfoIT_T1_EESF_NSC_IKS6_SE_EElS8_S8_SE_T6_)
        /*0bc0*/ 	.word	0x00000028


	//----- nvinfo : EIATTR_FRAME_SIZE
	.align		4
.L_529:
        /*0bc4*/ 	.byte	0x04, 0x11
        /*0bc6*/ 	.short	(.L_531 - .L_530)
	.align		4
.L_530:
        /*0bc8*/ 	.word	index@($__internal_1_$__cuda_sm20_div_s64)
        /*0bcc*/ 	.word	0x00000000


	//----- nvinfo : EIATTR_FRAME_SIZE
	.align		4
.L_531:
        /*0bd0*/ 	.byte	0x04, 0x11
        /*0bd2*/ 	.short	(.L_533 - .L_532)
	.align		4
.L_532:
        /*0bd4*/ 	.word	index@(_ZN2at4cuda17kernelHistogram1DIfflLi1ELi2ELin1ELNS0_23CUDAHistogramMemoryTypeE0EZNS0_21CUDA_tensor_histogramIffLb0EEEbNS_6TensorES4_S4_lNS_14AccumulateTypeIT0_Lb1EE4typeES8_NS0_13TensorArgTypeES9_S9_EUllE0_EEvNS0_6detail10TensorInfoIT_T1_EESF_NSC_IKS6_SE_EElS8_S8_SE_T6_)
        /*0bd8*/ 	.word	0x00000000


	//----- nvinfo : EIATTR_REGCOUNT
	.align		4
.L_533:
        /*0bdc*/ 	.byte	0x04, 0x2f
        /*0bde*/ 	.short	(.L_535 - .L_534)
	.align		4
.L_534:
        /*0be0*/ 	.word	index@(_ZN2at4cuda17kernelHistogram1DIfflLi1ELi2ELin1ELNS0_23CUDAHistogramMemoryTypeE1EZNS0_21CUDA_tensor_histogramIffLb0EEEbNS_6TensorES4_S4_lNS_14AccumulateTypeIT0_Lb1EE4typeES8_NS0_13TensorArgTypeES9_S9_EUllE0_EEvNS0_6detail10TensorInfoIT_T1_EESF_NSC_IKS6_SE_EElS8_S8_SE_T6_)
        /*0be4*/ 	.word	0x00000026


	//----- nvinfo : EIATTR_FRAME_SIZE
	.align		4
.L_535:
        /*0be8*/ 	.byte	0x04, 0x11
        /*0bea*/ 	.short	(.L_537 - .L_536)
	.align		4
.L_536:
        /*0bec*/ 	.word	index@($__internal_0_$__cuda_sm20_div_s64)
        /*0bf0*/ 	.word	0x00000000


	//----- nvinfo : EIATTR_FRAME_SIZE
	.align		4
.L_537:
        /*0bf4*/ 	.byte	0x04, 0x11
        /*0bf6*/ 	.short	(.L_539 - .L_538)
	.align		4
.L_538:
        /*0bf8*/ 	.word	index@(_ZN2at4cuda17kernelHistogram1DIfflLi1ELi2ELin1ELNS0_23CUDAHistogramMemoryTypeE1EZNS0_21CUDA_tensor_histogramIffLb0EEEbNS_6TensorES4_S4_lNS_14AccumulateTypeIT0_Lb1EE4typeES8_NS0_13TensorArgTypeES9_S9_EUllE0_EEvNS0_6detail10TensorInfoIT_T1_EESF_NSC_IKS6_SE_EElS8_S8_SE_T6_)
        /*0bfc*/ 	.word	0x00000000


	//----- nvinfo : EIATTR_MIN_STACK_SIZE
	.align		4
.L_539:
        /*0c00*/ 	.byte	0x04, 0x12
        /*0c02*/ 	.short	(.L_541 - .L_540)
	.align		4
.L_540:
        /*0c04*/ 	.word	index@(_ZN2at4cuda17kernelHistogram1DIfflLi1ELi2ELin1ELNS0_23CUDAHistogramMemoryTypeE1EZNS0_21CUDA_tensor_histogramIffLb0EEEbNS_6TensorES4_S4_lNS_14AccumulateTypeIT0_Lb1EE4typeES8_NS0_13TensorArgTypeES9_S9_EUllE0_EEvNS0_6detail10TensorInfoIT_T1_EESF_NSC_IKS6_SE_EElS8_S8_SE_T6_)
        /*0c08*/ 	.word	0x00000000


	//----- nvinfo : EIATTR_MIN_STACK_SIZE
	.align		4
.L_541:
        /*0c0c*/ 	.byte	0x04, 0x12
        /*0c0e*/ 	.short	(.L_543 - .L_542)
	.align		4
.L_542:
        /*0c10*/ 	.word	index@(_ZN2at4cuda17kernelHistogram1DIfflLi1ELi2ELin1ELNS0_23CUDAHistogramMemoryTypeE0EZNS0_21CUDA_tensor_histogramIffLb0EEEbNS_6TensorES4_S4_lNS_14AccumulateTypeIT0_Lb1EE4typeES8_NS0_13TensorArgTypeES9_S9_EUllE0_EEvNS0_6detail10TensorInfoIT_T1_EESF_NSC_IKS6_SE_EElS8_S8_SE_T6_)
        /*0c14*/ 	.word	0x00000000


	//----- nvinfo : EIATTR_MIN_STACK_SIZE
	.align		4
.L_543:
        /*0c18*/ 	.byte	0x04, 0x12
        /*0c1a*/ 	.short	(.L_545 - .L_544)
	.align		4
.L_544:
        /*0c1c*/ 	.word	index@(_ZN2at4cuda17kernelHistogram1DIfflLi1ELi2ELin1ELNS0_23CUDAHistogramMemoryTypeE1EZNS0_21CUDA_tensor_histogramIffLb0EEEbNS_6TensorES4_S4_lNS_14AccumulateTypeIT0_Lb1EE4typeES8_NS0_13TensorArgTypeES9_S9_EUllE_EEvNS0_6detail10TensorInfoIT_T1_EESF_NSC_IKS6_SE_EElS8_S8_SE_T6_)
        /*0c20*/ 	.word	0x00000000


	//----- nvinfo : EIATTR_MIN_STACK_SIZE
	.align		4
.L_545:
        /*0c24*/ 	.byte	0x04, 0x12
        /*0c26*/ 	.short	(.L_547 - .L_546)
	.align		4
.L_546:
        /*0c28*/ 	.word	index@(_ZN2at4cuda17kernelHistogram1DIfflLi1ELi2ELin1ELNS0_23CUDAHistogramMemoryTypeE0EZNS0_21CUDA_tensor_histogramIffLb0EEEbNS_6TensorES4_S4_lNS_14AccumulateTypeIT0_Lb1EE4typeES8_NS0_13TensorArgTypeES9_S9_EUllE_EEvNS0_6detail10TensorInfoIT_T1_EESF_NSC_IKS6_SE_EElS8_S8_SE_T6_)
        /*0c2c*/ 	.word	0x00000000


	//----- nvinfo : EIATTR_MIN_STACK_SIZE
	.align		4
.L_547:
        /*0c30*/ 	.byte	0x04, 0x12
        /*0c32*/ 	.short	(.L_549 - .L_548)
	.align		4
.L_548:
        /*0c34*/ 	.word	index@(_ZN2at4cuda17kernelHistogram1DIddlLi1ELi2ELin1ELNS0_23CUDAHistogramMemoryTypeE1EZNS0_21CUDA_tensor_histogramIddLb0EEEbNS_6TensorES4_S4_lNS_14AccumulateTypeIT0_Lb1EE4typeES8_NS0_13TensorArgTypeES9_S9_EUllE0_EEvNS0_6detail10TensorInfoIT_T1_EESF_NSC_IKS6_SE_EElS8_S8_SE_T6_)
        /*0c38*/ 	.word	0x00000000


	//----- nvinfo : EIATTR_MIN_STACK_SIZE
	.align		4
.L_549:
        /*0c3c*/ 	.byte	0x04, 0x12
        /*0c3e*/ 	.short	(.L_551 - .L_550)
	.align		4
.L_550:
        /*0c40*/ 	.word	index@(_ZN2at4cuda17kernelHistogram1DIddlLi1ELi2ELin1ELNS0_23CUDAHistogramMemoryTypeE0EZNS0_21CUDA_tensor_histogramIddLb0EEEbNS_6TensorES4_S4_lNS_14AccumulateTypeIT0_Lb1EE4typeES8_NS0_13TensorArgTypeES9_S9_EUllE0_EEvNS0_6detail10TensorInfoIT_T1_EESF_NSC_IKS6_SE_EElS8_S8_SE_T6_)
        /*0c44*/ 	.word	0x00000000


	//----- nvinfo : EIATTR_MIN_STACK_SIZE
	.align		4
.L_551:
        /*0c48*/ 	.byte	0x04, 0x12
        /*0c4a*/ 	.short	(.L_553 - .L_552)
	.align		4
.L_552:
        /*0c4c*/ 	.word	index@(_ZN2at4cuda17kernelHistogram1DIddlLi1ELi2ELin1ELNS0_23CUDAHistogramMemoryTypeE1EZNS0_21CUDA_tensor_histogramIddLb0EEEbNS_6TensorES4_S4_lNS_14AccumulateTypeIT0_Lb1EE4typeES8_NS0_13TensorArgTypeES9_S9_EUllE_EEvNS0_6detail10TensorInfoIT_T1_EESF_NSC_IKS6_SE_EElS8_S8_SE_T6_)
        /*0c50*/ 	.word	0x00000000


	//----- nvinfo : EIATTR_MIN_STACK_SIZE
	.align		4
.L_553:
        /*0c54*/ 	.byte	0x04, 0x12
        /*0c56*/ 	.short	(.L_555 - .L_554)
	.align		4
.L_554:
        /*0c58*/ 	.word	index@(_ZN2at4cuda17kernelHistogram1DIddlLi1ELi2ELin1ELNS0_23CUDAHistogramMemoryTypeE0EZNS0_21CUDA_tensor_histogramIddLb0EEEbNS_6TensorES4_S4_lNS_14AccumulateTypeIT0_Lb1EE4typeES8_NS0_13TensorArgTypeES9_S9_EUllE_EEvNS0_6detail10TensorInfoIT_T1_EESF_NSC_IKS6_SE_EElS8_S8_SE_T6_)
        /*0c5c*/ 	.word	0x00000000


	//----- nvinfo : EIATTR_MIN_STACK_SIZE
	.align		4
.L_555:
        /*0c60*/ 	.byte	0x04, 0x12
        /*0c62*/ 	.short	(.L_557 - .L_556)
	.align		4
.L_556:
        /*0c64*/ 	.word	index@(_ZN2at4cuda17kernelHistogram1DIsslLi1ELi2ELin1ELNS0_23CUDAHistogramMemoryTypeE1EZNS0_21CUDA_tensor_histogramIssLb0EEEbNS_6TensorES4_S4_lNS_14AccumulateTypeIT0_Lb1EE4typeES8_NS0_13TensorArgTypeES9_S9_EUllE0_EEvNS0_6detail10TensorInfoIT_T1_EESF_NSC_IKS6_SE_EElS8_S8_SE_T6_)
        /*0c68*/ 	.word	0x00000000


	//----- nvinfo : EIATTR_MIN_STACK_SIZE
	.align		4
.L_557:
        /*0c6c*/ 	.byte	0x04, 0x12
        /*0c6e*/ 	.short	(.L_559 - .L_558)
	.align		4
.L_558:
        /*0c70*/ 	.word	index@(_ZN2at4cuda17kernelHistogram1DIsslLi1ELi2ELin1ELNS0_23CUDAHistogramMemoryTypeE0EZNS0_21CUDA_tensor_histogramIssLb0EEEbNS_6TensorES4_S4_lNS_14AccumulateTypeIT0_Lb1EE4typeES8_NS0_13TensorArgTypeES9_S9_EUllE0_EEvNS0_6detail10TensorInfoIT_T1_EESF_NSC_IKS6_SE_EElS8_S8_SE_T6_)
        /*0c74*/ 	.word	0x00000000


	//----- nvinfo : EIATTR_MIN_STACK_SIZE
	.align		4
.L_559:
        /*0c78*/ 	.byte	0x04, 0x12
        /*0c7a*/ 	.short	(.L_561 - .L_560)
	.align		4
.L_560:
        /*0c7c*/ 	.word	index@(_ZN2at4cuda17kernelHistogram1DIsslLi1ELi2ELin1ELNS0_23CUDAHistogramMemoryTypeE1EZNS0_21CUDA_tensor_histogramIssLb0EEEbNS_6TensorES4_S4_lNS_14AccumulateTypeIT0_Lb1EE4typeES8_NS0_13TensorArgTypeES9_S9_EUllE_EEvNS0_6detail10TensorInfoIT_T1_EESF_NSC_IKS6_SE_EElS8_S8_SE_T6_)
        /*0c80*/ 	.word	0x00000000


	//----- nvinfo : EIATTR_MIN_STACK_SIZE
	.align		4
.L_561:
        /*0c84*/ 	.byte	0x04, 0x12
        /*0c86*/ 	.short	(.L_563 - .L_562)
	.align		4
.L_562:
        /*0c88*/ 	.word	index@(_ZN2at4cuda17kernelHistogram1DIsslLi1ELi2ELin1ELNS0_23CUDAHistogramMemoryTypeE0EZNS0_21CUDA_tensor_histogramIssLb0EEEbNS_6TensorES4_S4_lNS_14AccumulateTypeIT0_Lb1EE4typeES8_NS0_13TensorArgTypeES9_S9_EUllE_EEvNS0_6detail10TensorInfoIT_T1_EESF_NSC_IKS6_SE_EElS8_S8_SE_T6_)
        /*0c8c*/ 	.word	0x00000000


	//----- nvinfo : EIATTR_MIN_STACK_SIZE
	.align		4
.L_563:
        /*0c90*/ 	.byte	0x04, 0x12
        /*0c92*/ 	.short	(.L_565 - .L_564)
	.align		4
.L_564:
        /*0c94*/ 	.word	index@(_ZN2at4cuda17kernelHistogram1DIiilLi1ELi2ELin1ELNS0_23CUDAHistogramMemoryTypeE1EZNS0_21CUDA_tensor_histogramIiiLb0EEEbNS_6TensorES4_S4_lNS_14AccumulateTypeIT0_Lb1EE4typeES8_NS0_13TensorArgTypeES9_S9_EUllE0_EEvNS0_6detail10TensorInfoIT_T1_EESF_NSC_IKS6_SE_EElS8_S8_SE_T6_)
        /*0c98*/ 	.word	0x00000000


	//----- nvinfo : EIATTR_MIN_STACK_SIZE
	.align		4
.L_565:
        /*0c9c*/ 	.byte	0x04, 0x12
        /*0c9e*/ 	.short	(.L_567 - .L_566)
	.align		4
.L_566:
        /*0ca0*/ 	.word	index@(_ZN2at4cuda17kernelHistogram1DIiilLi1ELi2ELin1ELNS0_23CUDAHistogramMemoryTypeE0EZNS0_21CUDA_tensor_histogramIiiLb0EEEbNS_6TensorES4_S4_lNS_14AccumulateTypeIT0_Lb1EE4typeES8_NS0_13TensorArgTypeES9_S9_EUllE0_EEvNS0_6detail10TensorInfoIT_T1_EESF_NSC_IKS6_SE_EElS8_S8_SE_T6_)
        /*0ca4*/ 	.word	0x00000000


	//----- nvinfo : EIATTR_MIN_STACK_SIZE
	.align		4
.L_567:
        /*0ca8*/ 	.byte	0x04, 0x12
        /*0caa*/ 	.short	(.L_569 - .L_568)
	.align		4
.L_568:
        /*0cac*/ 	.word	index@(_ZN2at4cuda17kernelHistogram1DIiilLi1ELi2ELin1ELNS0_23CUDAHistogramMemoryTypeE1EZNS0_21CUDA_tensor_histogramIiiLb0EEEbNS_6TensorES4_S4_lNS_14AccumulateTypeIT0_Lb1EE4typeES8_NS0_13TensorArgTypeES9_S9_EUllE_EEvNS0_6detail10TensorInfoIT_T1_EESF_NSC_IKS6_SE_EElS8_S8_SE_T6_)
        /*0cb0*/ 	.word	0x00000000


	//----- nvinfo : EIATTR_MIN_STACK_SIZE
	.align		4
.L_569:
        /*0cb4*/ 	.byte	0x04, 0x12
        /*0cb6*/ 	.short	(.L_571 - .L_570)
	.align		4
.L_570:
        /*0cb8*/ 	.word	index@(_ZN2at4cuda17kernelHistogram1DIiilLi1ELi2ELin1ELNS0_23CUDAHistogramMemoryTypeE0EZNS0_21CUDA_tensor_histogramIiiLb0EEEbNS_6TensorES4_S4_lNS_14AccumulateTypeIT0_Lb1EE4typeES8_NS0_13TensorArgTypeES9_S9_EUllE_EEvNS0_6detail10TensorInfoIT_T1_EESF_NSC_IKS6_SE_EElS8_S8_SE_T6_)
        /*0cbc*/ 	.word	0x00000000


	//----- nvinfo : EIATTR_MIN_STACK_SIZE
	.align		4
.L_571:
        /*0cc0*/ 	.byte	0x04, 0x12
        /*0cc2*/ 	.short	(.L_573 - .L_572)
	.align		4
.L_572:
        /*0cc4*/ 	.word	index@(_ZN2at4cuda17kernelHistogram1DIaalLi1ELi2ELin1ELNS0_23CUDAHistogramMemoryTypeE1EZNS0_21CUDA_tensor_histogramIaaLb0EEEbNS_6TensorES4_S4_lNS_14AccumulateTypeIT0_Lb1EE4typeES8_NS0_13TensorArgTypeES9_S9_EUllE0_EEvNS0_6detail10TensorInfoIT_T1_EESF_NSC_IKS6_SE_EElS8_S8_SE_T6_)
        /*0cc8*/ 	.word	0x00000000


	//----- nvinfo : EIATTR_MIN_STACK_SIZE
	.align		4
.L_573:
        /*0ccc*/ 	.byte	0x04, 0x12
        /*0cce*/ 	.short	(.L_575 - .L_574)
	.align		4
.L_574:
        /*0cd0*/ 	.word	index@(_ZN2at4cuda17kernelHistogram1DIaalLi1ELi2ELin1ELNS0_23CUDAHistogramMemoryTypeE0EZNS0_21CUDA_tensor_histogramIaaLb0EEEbNS_6TensorES4_S4_lNS_14AccumulateTypeIT0_Lb1EE4typeES8_NS0_13TensorArgTypeES9_S9_EUllE0_EEvNS0_6detail10TensorInfoIT_T1_EESF_NSC_IKS6_SE_EElS8_S8_SE_T6_)
        /*0cd4*/ 	.word	0x00000000


	//----- nvinfo : EIATTR_MIN_STACK_SIZE
	.align		4
.L_575:
        /*0cd8*/ 	.byte	0x04, 0x12
        /*0cda*/ 	.short	(.L_577 - .L_576)
	.align		4
.L_576:
        /*0cdc*/ 	.word	index@(_ZN2at4cuda17kernelHistogram1DIaalLi1ELi2ELin1ELNS0_23CUDAHistogramMemoryTypeE1EZNS0_21CUDA_tensor_histogramIaaLb0EEEbNS_6TensorES4_S4_lNS_14AccumulateTypeIT0_Lb1EE4typeES8_NS0_13TensorArgTypeES9_S9_EUllE_EEvNS0_6detail10TensorInfoIT_T1_EESF_NSC_IKS6_SE_EElS8_S8_SE_T6_)
        /*0ce0*/ 	.word	0x00000000


	//----- nvinfo : EIATTR_MIN_STACK_SIZE
	.align		4
.L_577:
        /*0ce4*/ 	.byte	0x04, 0x12
        /*0ce6*/ 	.short	(.L_579 - .L_578)
	.align		4
.L_578:
        /*0ce8*/ 	.word	index@(_ZN2at4cuda17kernelHistogram1DIaalLi1ELi2ELin1ELNS0_23CUDAHistogramMemoryTypeE0EZNS0_21CUDA_tensor_histogramIaaLb0EEEbNS_6TensorES4_S4_lNS_14AccumulateTypeIT0_Lb1EE4typeES8_NS0_13TensorArgTypeES9_S9_EUllE_EEvNS0_6detail10TensorInfoIT_T1_EESF_NSC_IKS6_SE_EElS8_S8_SE_T6_)
        /*0cec*/ 	.word	0x00000000


	//----- nvinfo : EIATTR_MIN_STACK_SIZE
	.align		4
.L_579:
        /*0cf0*/ 	.byte	0x04, 0x12
        /*0cf2*/ 	.short	(.L_581 - .L_580)
	.align		4
.L_580:
        /*0cf4*/ 	.word	index@(_ZN2at4cuda17kernelHistogram1DIhhlLi1ELi2ELin1ELNS0_23CUDAHistogramMemoryTypeE1EZNS0_21CUDA_tensor_histogramIhhLb0EEEbNS_6TensorES4_S4_lNS_14AccumulateTypeIT0_Lb1EE4typeES8_NS0_13TensorArgTypeES9_S9_EUllE0_EEvNS0_6detail10TensorInfoIT_T1_EESF_NSC_IKS6_SE_EElS8_S8_SE_T6_)
        /*0cf8*/ 	.word	0x00000000


	//----- nvinfo : EIATTR_MIN_STACK_SIZE
	.align		4
.L_581:
        /*0cfc*/ 	.byte	0x04, 0x12
        /*0cfe*/ 	.short	(.L_583 - .L_582)
	.align		4
.L_582:
        /*0d00*/ 	.word	index@(_ZN2at4cuda17kernelHistogram1DIhhlLi1ELi2ELin1ELNS0_23CUDAHistogramMemoryTypeE0EZNS0_21CUDA_tensor_histogramIhhLb0EEEbNS_6TensorES4_S4_lNS_14AccumulateTypeIT0_Lb1EE4typeES8_NS0_13TensorArgTypeES9_S9_EUllE0_EEvNS0_6detail10TensorInfoIT_T1_EESF_NSC_IKS6_SE_EElS8_S8_SE_T6_)
        /*0d04*/ 	.word	0x00000000


	//----- nvinfo : EIATTR_MIN_STACK_SIZE
	.align		4
.L_583:
        /*0d08*/ 	.byte	0x04, 0x12
        /*0d0a*/ 	.short	(.L_585 - .L_584)
	.align		4
.L_584:
        /*0d0c*/ 	.word	index@(_ZN2at4cuda17kernelHistogram1DIhhlLi1ELi2ELin1ELNS0_23CUDAHistogramMemoryTypeE1EZNS0_21CUDA_tensor_histogramIhhLb0EEEbNS_6TensorES4_S4_lNS_14AccumulateTypeIT0_Lb1EE4typeES8_NS0_13TensorArgTypeES9_S9_EUllE_EEvNS0_6detail10TensorInfoIT_T1_EESF_NSC_IKS6_SE_EElS8_S8_SE_T6_)
        /*0d10*/ 	.word	0x00000000


	//----- nvinfo : EIATTR_MIN_STACK_SIZE
	.align		4
.L_585:
        /*0d14*/ 	.byte	0x04, 0x12
        /*0d16*/ 	.short	(.L_587 - .L_586)
	.align		4
.L_586:
        /*0d18*/ 	.word	index@(_ZN2at4cuda17kernelHistogram1DIhhlLi1ELi2ELin1ELNS0_23CUDAHistogramMemoryTypeE0EZNS0_21CUDA_tensor_histogramIhhLb0EEEbNS_6TensorES4_S4_lNS_14AccumulateTypeIT0_Lb1EE4typeES8_NS0_13TensorArgTypeES9_S9_EUllE_EEvNS0_6detail10TensorInfoIT_T1_EESF_NSC_IKS6_SE_EElS8_S8_SE_T6_)
        /*0d1c*/ 	.word	0x00000000


	//----- nvinfo : EIATTR_MIN_STACK_SIZE
	.align		4
.L_587:
        /*0d20*/ 	.byte	0x04, 0x12
        /*0d22*/ 	.short	(.L_589 - .L_588)
	.align		4
.L_588:
        /*0d24*/ 	.word	index@(_ZN2at4cuda17kernelHistogram1DIdslLi1ELi2ELin1ELNS0_23CUDAHistogramMemoryTypeE1EZNS0_21CUDA_tensor_histogramIdsLb1EEEbNS_6TensorES4_S4_lNS_14AccumulateTypeIT0_Lb1EE4typeES8_NS0_13TensorArgTypeES9_S9_EUllE0_EEvNS0_6detail10TensorInfoIT_T1_EESF_NSC_IKS6_SE_EElS8_S8_SE_T6_)
        /*0d28*/ 	.word	0x00000000


	//----- nvinfo : EIATTR_MIN_STACK_SIZE
	.align		4
.L_589:
        /*0d2c*/ 	.byte	0x04, 0x12
        /*0d2e*/ 	.short	(.L_591 - .L_590)
	.align		4
.L_590:
        /*0d30*/ 	.word	index@(_ZN2at4cuda17kernelHistogram1DIdslLi1ELi2ELin1ELNS0_23CUDAHistogramMemoryTypeE0EZNS0_21CUDA_tensor_histogramIdsLb1EEEbNS_6TensorES4_S4_lNS_14AccumulateTypeIT0_Lb1EE4typeES8_NS0_13TensorArgTypeES9_S9_EUllE0_EEvNS0_6detail10TensorInfoIT_T1_EESF_NSC_IKS6_SE_EElS8_S8_SE_T6_)
        /*0d34*/ 	.word	0x00000000


	//----- nvinfo : EIATTR_MIN_STACK_SIZE
	.align		4
.L_591:
        /*0d38*/ 	.byte	0x04, 0x12
        /*0d3a*/ 	.short	(.L_593 - .L_592)
	.align		4
.L_592:
        /*0d3c*/ 	.word	index@(_ZN2at4cuda17kernelHistogram1DIdslLi1ELi2ELin1ELNS0_23CUDAHistogramMemoryTypeE1EZNS0_21CUDA_tensor_histogramIdsLb1EEEbNS_6TensorES4_S4_lNS_14AccumulateTypeIT0_Lb1EE4typeES8_NS0_13TensorArgTypeES9_S9_EUllE_EEvNS0_6detail10TensorInfoIT_T1_EESF_NSC_IKS6_SE_EElS8_S8_SE_T6_)
        /*0d40*/ 	.word	0x00000000


	//----- nvinfo : EIATTR_MIN_STACK_SIZE
	.align		4
.L_593:
        /*0d44*/ 	.byte	0x04, 0x12
        /*0d46*/ 	.short	(.L_595 - .L_594)
	.align		4
.L_594:
        /*0d48*/ 	.word	index@(_ZN2at4cuda17kernelHistogram1DIdslLi1ELi2ELin1ELNS0_23CUDAHistogramMemoryTypeE0EZNS0_21CUDA_tensor_histogramIdsLb1EEEbNS_6TensorES4_S4_lNS_14AccumulateTypeIT0_Lb1EE4typeES8_NS0_13TensorArgTypeES9_S9_EUllE_EEvNS0_6detail10TensorInfoIT_T1_EESF_NSC_IKS6_SE_EElS8_S8_SE_T6_)
        /*0d4c*/ 	.word	0x00000000


	//----- nvinfo : EIATTR_MIN_STACK_SIZE
	.align		4
.L_595:
        /*0d50*/ 	.byte	0x04, 0x12
        /*0d52*/ 	.short	(.L_597 - .L_596)
	.align		4
.L_596:
        /*0d54*/ 	.word	index@(_ZN2at4cuda17kernelHistogram1DIlslLi1ELi2ELin1ELNS0_23CUDAHistogramMemoryTypeE1EZNS0_21CUDA_tensor_histogramIlsLb0EEEbNS_6TensorES4_S4_lNS_14AccumulateTypeIT0_Lb1EE4typeES8_NS0_13TensorArgTypeES9_S9_EUllE0_EEvNS0_6detail10TensorInfoIT_T1_EESF_NSC_IKS6_SE_EElS8_S8_SE_T6_)
        /*0d58*/ 	.word	0x00000000


	//----- nvinfo : EIATTR_MIN_STACK_SIZE
	.align		4
.L_597:
        /*0d5c*/ 	.byte	0x04, 0x12
        /*0d5e*/ 	.short	(.L_599 - .L_598)
	.align		4
.L_598:
        /*0d60*/ 	.word	index@(_ZN2at4cuda17kernelHistogram1DIlslLi1ELi2ELin1ELNS0_23CUDAHistogramMemoryTypeE0EZNS0_21CUDA_tensor_histogramIlsLb0EEEbNS_6TensorES4_S4_lNS_14AccumulateTypeIT0_Lb1EE4typeES8_NS0_13TensorArgTypeES9_S9_EUllE0_EEvNS0_6detail10TensorInfoIT_T1_EESF_NSC_IKS6_SE_EElS8_S8_SE_T6_)
        /*0d64*/ 	.word	0x00000000


	//----- nvinfo : EIATTR_MIN_STACK_SIZE
	.align		4
.L_599:
        /*0d68*/ 	.byte	0x04, 0x12
        /*0d6a*/ 	.short	(.L_601 - .L_600)
	.align		4
.L_600:
        /*0d6c*/ 	.word	index@(_ZN2at4cuda17kernelHistogram1DIlslLi1ELi2ELin1ELNS0_23CUDAHistogramMemoryTypeE1EZNS0_21CUDA_tensor_histogramIlsLb0EEEbNS_6TensorES4_S4_lNS_14AccumulateTypeIT0_Lb1EE4typeES8_NS0_13TensorArgTypeES9_S9_EUllE_EEvNS0_6detail10TensorInfoIT_T1_EESF_NSC_IKS6_SE_EElS8_S8_SE_T6_)
        /*0d70*/ 	.word	0x00000000


	//----- nvinfo : EIATTR_MIN_STACK_SIZE
	.align		4
.L_601:
        /*0d74*/ 	.byte	0x04, 0x12
        /*0d76*/ 	.short	(.L_603 - .L_602)
	.align		4
.L_602:
        /*0d78*/ 	.word	index@(_ZN2at4cuda17kernelHistogram1DIlslLi1ELi2ELin1ELNS0_23CUDAHistogramMemoryTypeE0EZNS0_21CUDA_tensor_histogramIlsLb0EEEbNS_6TensorES4_S4_lNS_14AccumulateTypeIT0_Lb1EE4typeES8_NS0_13TensorArgTypeES9_S9_EUllE_EEvNS0_6detail10TensorInfoIT_T1_EESF_NSC_IKS6_SE_EElS8_S8_SE_T6_)
        /*0d7c*/ 	.word	0x00000000


	//----- nvinfo : EIATTR_MIN_STACK_SIZE
	.align		4
.L_603:
        /*0d80*/ 	.byte	0x04, 0x12
        /*0d82*/ 	.short	(.L_605 - .L_604)
	.align		4
.L_604:
        /*0d84*/ 	.word	index@(_ZN2at4cuda17kernelHistogram1DIfslLi1ELi2ELin1ELNS0_23CUDAHistogramMemoryTypeE1EZNS0_21CUDA_tensor_histogramIfsLb1EEEbNS_6TensorES4_S4_lNS_14AccumulateTypeIT0_Lb1EE4typeES8_NS0_13TensorArgTypeES9_S9_EUllE0_EEvNS0_6detail10TensorInfoIT_T1_EESF_NSC_IKS6_SE_EElS8_S8_SE_T6_)
        /*0d88*/ 	.word	0x00000000


	//----- nvinfo : EIATTR_MIN_STACK_SIZE
	.align		4
.L_605:
        /*0d8c*/ 	.byte	0x04, 0x12
        /*0d8e*/ 	.short	(.L_607 - .L_606)
	.align		4
.L_606:
        /*0d90*/ 	.word	index@(_ZN2at4cuda17kernelHistogram1DIfslLi1ELi2ELin1ELNS0_23CUDAHistogramMemoryTypeE0EZNS0_21CUDA_tensor_histogramIfsLb1EEEbNS_6TensorES4_S4_lNS_14AccumulateTypeIT0_Lb1EE4typeES8_NS0_13TensorArgTypeES9_S9_EUllE0_EEvNS0_6detail10TensorInfoIT_T1_EESF_NSC_IKS6_SE_EElS8_S8_SE_T6_)
        /*0d94*/ 	.word	0x00000000


	//----- nvinfo : EIATTR_MIN_STACK_SIZE
	.align		4
.L_607:
        /*0d98*/ 	.byte	0x04, 0x12
        /*0d9a*/ 	.short	(.L_609 - .L_608)
	.align		4
.L_608:
        /*0d9c*/ 	.word	index@(_ZN2at4cuda17kernelHistogram1DIfslLi1ELi2ELin1ELNS0_23CUDAHistogramMemoryTypeE1EZNS0_21CUDA_tensor_histogramIfsLb1EEEbNS_6TensorES4_S4_lNS_14AccumulateTypeIT0_Lb1EE4typeES8_NS0_13TensorArgTypeES9_S9_EUllE_EEvNS0_6detail10TensorInfoIT_T1_EESF_NSC_IKS6_SE_EElS8_S8_SE_T6_)
        /*0da0*/ 	.word	0x00000000


	//----- nvinfo : EIATTR_MIN_STACK_SIZE
	.align		4
.L_609:
        /*0da4*/ 	.byte	0x04, 0x12
        /*0da6*/ 	.short	(.L_611 - .L_610)
	.align		4
.L_610:
        /*0da8*/ 	.word	index@(_ZN2at4cuda17kernelHistogram1DIfslLi1ELi2ELin1ELNS0_23CUDAHistogramMemoryTypeE0EZNS0_21CUDA_tensor_histogramIfsLb1EEEbNS_6TensorES4_S4_lNS_14AccumulateTypeIT0_Lb1EE4typeES8_NS0_13TensorArgTypeES9_S9_EUllE_EEvNS0_6detail10TensorInfoIT_T1_EESF_NSC_IKS6_SE_EElS8_S8_SE_T6_)
        /*0dac*/ 	.word	0x00000000


	//----- nvinfo : EIATTR_MIN_STACK_SIZE
	.align		4
.L_611:
        /*0db0*/ 	.byte	0x04, 0x12
        /*0db2*/ 	.short	(.L_613 - .L_612)
	.align		4
.L_612:
        /*0db4*/ 	.word	index@(_ZN2at4cuda17kernelHistogram1DIdllLi1ELi2ELin1ELNS0_23CUDAHistogramMemoryTypeE1EZNS0_21CUDA_tensor_histogramIdlLb1EEEbNS_6TensorES4_S4_lNS_14AccumulateTypeIT0_Lb1EE4typeES8_NS0_13TensorArgTypeES9_S9_EUllE0_EEvNS0_6detail10TensorInfoIT_T1_EESF_NSC_IKS6_SE_EElS8_S8_SE_T6_)
        /*0db8*/ 	.word	0x00000000


	//----- nvinfo : EIATTR_MIN_STACK_SIZE
	.align		4
.L_613:
        /*0dbc*/ 	.byte	0x04, 0x12
        /*0dbe*/ 	.short	(.L_615 - .L_614)
	.align		4
.L_614:
        /*0dc0*/ 	.word	index@(_ZN2at4cuda17kernelHistogram1DIdllLi1ELi2ELin1ELNS0_23CUDAHistogramMemoryTypeE0EZNS0_21CUDA_tensor_histogramIdlLb1EEEbNS_6TensorES4_S4_lNS_14AccumulateTypeIT0_Lb1EE4typeES8_NS0_13TensorArgTypeES9_S9_EUllE0_EEvNS0_6detail10TensorInfoIT_T1_EESF_NSC_IKS6_SE_EElS8_S8_SE_T6_)
        /*0dc4*/ 	.word	0x00000000


	//----- nvinfo : EIATTR_MIN_STACK_SIZE
	.align		4
.L_615:
        /*0dc8*/ 	.byte	0x04, 0x12
        /*0dca*/ 	.short	(.L_617 - .L_616)
	.align		4
.L_616:
        /*0dcc*/ 	.word	index@(_ZN2at4cuda17kernelHistogram1DIdllLi1ELi2ELin1ELNS0_23CUDAHistogramMemoryTypeE1EZNS0_21CUDA_tensor_histogramIdlLb1EEEbNS_6TensorES4_S4_lNS_14AccumulateTypeIT0_Lb1EE4typeES8_NS0_13TensorArgTypeES9_S9_EUllE_EEvNS0_6detail10TensorInfoIT_T1_EESF_NSC_IKS6_SE_EElS8_S8_SE_T6_)
        /*0dd0*/ 	.word	0x00000000


	//----- nvinfo : EIATTR_MIN_STACK_SIZE
	.align		4
.L_617:
        /*0dd4*/ 	.byte	0x04, 0x12
        /*0dd6*/ 	.short	(.L_619 - .L_618)
	.align		4
.L_618:
        /*0dd8*/ 	.word	index@(_ZN2at4cuda17kernelHistogram1DIdllLi1ELi2ELin1ELNS0_23CUDAHistogramMemoryTypeE0EZNS0_21CUDA_tensor_histogramIdlLb1EEEbNS_6TensorES4_S4_lNS_14AccumulateTypeIT0_Lb1EE4typeES8_NS0_13TensorArgTypeES9_S9_EUllE_EEvNS0_6detail10TensorInfoIT_T1_EESF_NSC_IKS6_SE_EElS8_S8_SE_T6_)
        /*0ddc*/ 	.word	0x00000000


	//----- nvinfo : EIATTR_MIN_STACK_SIZE
	.align		4
.L_619:
        /*0de0*/ 	.byte	0x04, 0x12
        /*0de2*/ 	.short	(.L_621 - .L_620)
	.align		4
.L_620:
        /*0de4*/ 	.word	index@(_ZN2at4cuda17kernelHistogram1DIlllLi1ELi2ELin1ELNS0_23CUDAHistogramMemoryTypeE1EZNS0_21CUDA_tensor_histogramIllLb0EEEbNS_6TensorES4_S4_lNS_14AccumulateTypeIT0_Lb1EE4typeES8_NS0_13TensorArgTypeES9_S9_EUllE0_EEvNS0_6detail10TensorInfoIT_T1_EESF_NSC_IKS6_SE_EElS8_S8_SE_T6_)
        /*0de8*/ 	.word	0x00000000


	//----- nvinfo : EIATTR_MIN_STACK_SIZE
	.align		4
.L_621:
        /*0dec*/ 	.byte	0x04, 0x12
        /*0dee*/ 	.short	(.L_623 - .L_622)
	.align		4
.L_622:
        /*0df0*/ 	.word	index@(_ZN2at4cuda17kernelHistogram1DIlllLi1ELi2ELin1ELNS0_23CUDAHistogramMemoryTypeE0EZNS0_21CUDA_tensor_histogramIllLb0EEEbNS_6TensorES4_S4_lNS_14AccumulateTypeIT0_Lb1EE4typeES8_NS0_13TensorArgTypeES9_S9_EUllE0_EEvNS0_6detail10TensorInfoIT_T1_EESF_NSC_IKS6_SE_EElS8_S8_SE_T6_)
        /*0df4*/ 	.word	0x00000000


	//----- nvinfo : EIATTR_MIN_STACK_SIZE
	.align		4
.L_623:
        /*0df8*/ 	.byte	0x04, 0x12
        /*0dfa*/ 	.short	(.L_625 - .L_624)
	.align		4
.L_624:
        /*0dfc*/ 	.word	index@(_ZN2at4cuda17kernelHistogram1DIlllLi1ELi2ELin1ELNS0_23CUDAHistogramMemoryTypeE1EZNS0_21CUDA_tensor_histogramIllLb0EEEbNS_6TensorES4_S4_lNS_14AccumulateTypeIT0_Lb1EE4typeES8_NS0_13TensorArgTypeES9_S9_EUllE_EEvNS0_6detail10TensorInfoIT_T1_EESF_NSC_IKS6_SE_EElS8_S8_SE_T6_)
        /*0e00*/ 	.word	0x00000000


	//----- nvinfo : EIATTR_MIN_STACK_SIZE
	.align		4
.L_625:
        /*0e04*/ 	.byte	0x04, 0x12
        /*0e06*/ 	.short	(.L_627 - .L_626)
	.align		4
.L_626:
        /*0e08*/ 	.word	index@(_ZN2at4cuda17kernelHistogram1DIlllLi1ELi2ELin1ELNS0_23CUDAHistogramMemoryTypeE0EZNS0_21CUDA_tensor_histogramIllLb0EEEbNS_6TensorES4_S4_lNS_14AccumulateTypeIT0_Lb1EE4typeES8_NS0_13TensorArgTypeES9_S9_EUllE_EEvNS0_6detail10TensorInfoIT_T1_EESF_NSC_IKS6_SE_EElS8_S8_SE_T6_)
        /*0e0c*/ 	.word	0x00000000


	//----- nvinfo : EIATTR_MIN_STACK_SIZE
	.align		4
.L_627:
        /*0e10*/ 	.byte	0x04, 0x12
        /*0e12*/ 	.short	(.L_629 - .L_628)
	.align		4
.L_628:
        /*0e14*/ 	.word	index@(_ZN2at4cuda17kernelHistogram1DIfllLi1ELi2ELin1ELNS0_23CUDAHistogramMemoryTypeE1EZNS0_21CUDA_tensor_histogramIflLb1EEEbNS_6TensorES4_S4_lNS_14AccumulateTypeIT0_Lb1EE4typeES8_NS0_13TensorArgTypeES9_S9_EUllE0_EEvNS0_6detail10TensorInfoIT_T1_EESF_NSC_IKS6_SE_EElS8_S8_SE_T6_)
        /*0e18*/ 	.word	0x00000000


	//----- nvinfo : EIATTR_MIN_STACK_SIZE
	.align		4
.L_629:
        /*0e1c*/ 	.byte	0x04, 0x12
        /*0e1e*/ 	.short	(.L_631 - .L_630)
	.align		4
.L_630:
        /*0e20*/ 	.word	index@(_ZN2at4cuda17kernelHistogram1DIfllLi1ELi2ELin1ELNS0_23CUDAHistogramMemoryTypeE0EZNS0_21CUDA_tensor_histogramIflLb1EEEbNS_6TensorES4_S4_lNS_14AccumulateTypeIT0_Lb1EE4typeES8_NS0_13TensorArgTypeES9_S9_EUllE0_EEvNS0_6detail10TensorInfoIT_T1_EESF_NSC_IKS6_SE_EElS8_S8_SE_T6_)
        /*0e24*/ 	.word	0x00000000


	//----- nvinfo : EIATTR_MIN_STACK_SIZE
	.align		4
.L_631:
        /*0e28*/ 	.byte	0x04, 0x12
        /*0e2a*/ 	.short	(.L_633 - .L_632)
	.align		4
.L_632:
        /*0e2c*/ 	.word	index@(_ZN2at4cuda17kernelHistogram1DIfllLi1ELi2ELin1ELNS0_23CUDAHistogramMemoryTypeE1EZNS0_21CUDA_tensor_histogramIflLb1EEEbNS_6TensorES4_S4_lNS_14AccumulateTypeIT0_Lb1EE4typeES8_NS0_13TensorArgTypeES9_S9_EUllE_EEvNS0_6detail10TensorInfoIT_T1_EESF_NSC_IKS6_SE_EElS8_S8_SE_T6_)
        /*0e30*/ 	.word	0x00000000


	//----- nvinfo : EIATTR_MIN_STACK_SIZE
	.align		4
.L_633:
        /*0e34*/ 	.byte	0x04, 0x12
        /*0e36*/ 	.short	(.L_635 - .L_634)
	.align		4
.L_634:
        /*0e38*/ 	.word	index@(_ZN2at4cuda17kernelHistogram1DIfllLi1ELi2ELin1ELNS0_23CUDAHistogramMemoryTypeE0EZNS0_21CUDA_tensor_histogramIflLb1EEEbNS_6TensorES4_S4_lNS_14AccumulateTypeIT0_Lb1EE4typeES8_NS0_13TensorArgTypeES9_S9_EUllE_EEvNS0_6detail10TensorInfoIT_T1_EESF_NSC_IKS6_SE_EElS8_S8_SE_T6_)
        /*0e3c*/ 	.word	0x00000000


	//----- nvinfo : EIATTR_MIN_STACK_SIZE
	.align		4
.L_635:
        /*0e40*/ 	.byte	0x04, 0x12
        /*0e42*/ 	.short	(.L_637 - .L_636)
	.align		4
.L_636:
        /*0e44*/ 	.word	index@(_ZN2at4cuda17kernelHistogram1DIdilLi1ELi2ELin1ELNS0_23CUDAHistogramMemoryTypeE1EZNS0_21CUDA_tensor_histogramIdiLb1EEEbNS_6TensorES4_S4_lNS_14AccumulateTypeIT0_Lb1EE4typeES8_NS0_13TensorArgTypeES9_S9_EUllE0_EEvNS0_6detail10TensorInfoIT_T1_EESF_NSC_IKS6_SE_EElS8_S8_SE_T6_)
        /*0e48*/ 	.word	0x00000000


	//----- nvinfo : EIATTR_MIN_STACK_SIZE
	.align		4
.L_637:
        /*0e4c*/ 	.byte	0x04, 0x12
        /*0e4e*/ 	.short	(.L_639 - .L_638)
	.align		4
.L_638:
        /*0e50*/ 	.word	index@(_ZN2at4cuda17kernelHistogram1DIdilLi1ELi2ELin1ELNS0_23CUDAHistogramMemoryTypeE0EZNS0_21CUDA_tensor_histogramIdiLb1EEEbNS_6TensorES4_S4_lNS_14AccumulateTypeIT0_Lb1EE4typeES8_NS0_13TensorArgTypeES9_S9_EUllE0_EEvNS0_6detail10TensorInfoIT_T1_EESF_NSC_IKS6_SE_EElS8_S8_SE_T6_)
        /*0e54*/ 	.word	0x00000000


	//----- nvinfo : EIATTR_MIN_STACK_SIZE
	.align		4
.L_639:
        /*0e58*/ 	.byte	0x04, 0x12
        /*0e5a*/ 	.short	(.L_641 - .L_640)
	.align		4
.L_640:
        /*0e5c*/ 	.word	index@(_ZN2at4cuda17kernelHistogram1DIdilLi1ELi2ELin1ELNS0_23CUDAHistogramMemoryTypeE1EZNS0_21CUDA_tensor_histogramIdiLb1EEEbNS_6TensorES4_S4_lNS_14AccumulateTypeIT0_Lb1EE4typeES8_NS0_13TensorArgTypeES9_S9_EUllE_EEvNS0_6detail10TensorInfoIT_T1_EESF_NSC_IKS6_SE_EElS8_S8_SE_T6_)
        /*0e60*/ 	.word	0x00000000


	//----- nvinfo : EIATTR_MIN_STACK_SIZE
	.align		4
.L_641:
        /*0e64*/ 	.byte	0x04, 0x12
        /*0e66*/ 	.short	(.L_643 - .L_642)
	.align		4
.L_642:
        /*0e68*/ 	.word	index@(_ZN2at4cuda17kernelHistogram1DIdilLi1ELi2ELin1ELNS0_23CUDAHistogramMemoryTypeE0EZNS0_21CUDA_tensor_histogramIdiLb1EEEbNS_6TensorES4_S4_lNS_14AccumulateTypeIT0_Lb1EE4typeES8_NS0_13TensorArgTypeES9_S9_EUllE_EEvNS0_6detail10TensorInfoIT_T1_EESF_NSC_IKS6_SE_EElS8_S8_SE_T6_)
        /*0e6c*/ 	.word	0x00000000


	//----- nvinfo : EIATTR_MIN_STACK_SIZE
	.align		4
.L_643:
        /*0e70*/ 	.byte	0x04, 0x12
        /*0e72*/ 	.short	(.L_645 - .L_644)
	.align		4
.L_644:
        /*0e74*/ 	.word	index@(_ZN2at4cuda17kernelHistogram1DIlilLi1ELi2ELin1ELNS0_23CUDAHistogramMemoryTypeE1EZNS0_21CUDA_tensor_histogramIliLb0EEEbNS_6TensorES4_S4_lNS_14AccumulateTypeIT0_Lb1EE4typeES8_NS0_13TensorArgTypeES9_S9_EUllE0_EEvNS0_6detail10TensorInfoIT_T1_EESF_NSC_IKS6_SE_EElS8_S8_SE_T6_)
        /*0e78*/ 	.word	0x00000000


	//----- nvinfo : EIATTR_MIN_STACK_SIZE
	.align		4
.L_645:
        /*0e7c*/ 	.byte	0x04, 0x12
        /*0e7e*/ 	.short	(.L_647 - .L_646)
	.align		4
.L_646:
        /*0e80*/ 	.word	index@(_ZN2at4cuda17kernelHistogram1DIlilLi1ELi2ELin1ELNS0_23CUDAHistogramMemoryTypeE0EZNS0_21CUDA_tensor_histogramIliLb0EEEbNS_6TensorES4_S4_lNS_14AccumulateTypeIT0_Lb1EE4typeES8_NS0_13TensorArgTypeES9_S9_EUllE0_EEvNS0_6detail10TensorInfoIT_T1_EESF_NSC_IKS6_SE_EElS8_S8_SE_T6_)
        /*0e84*/ 	.word	0x00000000


	//----- nvinfo : EIATTR_MIN_STACK_SIZE
	.align		4
.L_647:
        /*0e88*/ 	.byte	0x04, 0x12
        /*0e8a*/ 	.short	(.L_649 - .L_648)
	.align		4
.L_648:
        /*0e8c*/ 	.word	index@(_ZN2at4cuda17kernelHistogram1DIlilLi1ELi2ELin1ELNS0_23CUDAHistogramMemoryTypeE1EZNS0_21CUDA_tensor_histogramIliLb0EEEbNS_6TensorES4_S4_lNS_14AccumulateTypeIT0_Lb1EE4typeES8_NS0_13TensorArgTypeES9_S9_EUllE_EEvNS0_6detail10TensorInfoIT_T1_EESF_NSC_IKS6_SE_EElS8_S8_SE_T6_)
        /*0e90*/ 	.word	0x00000000


	//----- nvinfo : EIATTR_MIN_STACK_SIZE
	.align		4
.L_649:
        /*0e94*/ 	.byte	0x04, 0x12
        /*0e96*/ 	.short	(.L_651 - .L_650)
	.align		4
.L_650:
        /*0e98*/ 	.word	index@(_ZN2at4cuda17kernelHistogram1DIlilLi1ELi2ELin1ELNS0_23CUDAHistogramMemoryTypeE0EZNS0_21CUDA_tensor_histogramIliLb0EEEbNS_6TensorES4_S4_lNS_14AccumulateTypeIT0_Lb1EE4typeES8_NS0_13TensorArgTypeES9_S9_EUllE_EEvNS0_6detail10TensorInfoIT_T1_EESF_NSC_IKS6_SE_EElS8_S8_SE_T6_)
        /*0e9c*/ 	.word	0x00000000


	//----- nvinfo : EIATTR_MIN_STACK_SIZE
	.align		4
.L_651:
        /*0ea0*/ 	.byte	0x04, 0x12
        /*0ea2*/ 	.short	(.L_653 - .L_652)
	.align		4
.L_652:
        /*0ea4*/ 	.word	index@(_ZN2at4cuda17kernelHistogram1DIfilLi1ELi2ELin1ELNS0_23CUDAHistogramMemoryTypeE1EZNS0_21CUDA_tensor_histogramIfiLb1EEEbNS_6TensorES4_S4_lNS_14AccumulateTypeIT0_Lb1EE4typeES8_NS0_13TensorArgTypeES9_S9_EUllE0_EEvNS0_6detail10TensorInfoIT_T1_EESF_NSC_IKS6_SE_EElS8_S8_SE_T6_)
        /*0ea8*/ 	.word	0x00000000


	//----- nvinfo : EIATTR_MIN_STACK_SIZE
	.align		4
.L_653:
        /*0eac*/ 	.byte	0x04, 0x12
        /*0eae*/ 	.short	(.L_655 - .L_654)
	.align		4
.L_654:
        /*0eb0*/ 	.word	index@(_ZN2at4cuda17kernelHistogram1DIfilLi1ELi2ELin1ELNS0_23CUDAHistogramMemoryTypeE0EZNS0_21CUDA_tensor_histogramIfiLb1EEEbNS_6TensorES4_S4_lNS_14AccumulateTypeIT0_Lb1EE4typeES8_NS0_13TensorArgTypeES9_S9_EUllE0_EEvNS0_6detail10TensorInfoIT_T1_EESF_NSC_IKS6_SE_EElS8_S8_SE_T6_)
        /*0eb4*/ 	.word	0x00000000


	//----- nvinfo : EIATTR_MIN_STACK_SIZE
	.align		4
.L_655:
        /*0eb8*/ 	.byte	0x04, 0x12
        /*0eba*/ 	.short	(.L_657 - .L_656)
	.align		4
.L_656:
        /*0ebc*/ 	.word	index@(_ZN2at4cuda17kernelHistogram1DIfilLi1ELi2ELin1ELNS0_23CUDAHistogramMemoryTypeE1EZNS0_21CUDA_tensor_histogramIfiLb1EEEbNS_6TensorES4_S4_lNS_14AccumulateTypeIT0_Lb1EE4typeES8_NS0_13TensorArgTypeES9_S9_EUllE_EEvNS0_6detail10TensorInfoIT_T1_EESF_NSC_IKS6_SE_EElS8_S8_SE_T6_)
        /*0ec0*/ 	.word	0x00000000


	//----- nvinfo : EIATTR_MIN_STACK_SIZE
	.align		4
.L_657:
        /*0ec4*/ 	.byte	0x04, 0x12
        /*0ec6*/ 	.short	(.L_659 - .L_658)
	.align		4
.L_658:
        /*0ec8*/ 	.word	index@(_ZN2at4cuda17kernelHistogram1DIfilLi1ELi2ELin1ELNS0_23CUDAHistogramMemoryTypeE0EZNS0_21CUDA_tensor_histogramIfiLb1EEEbNS_6TensorES4_S4_lNS_14AccumulateTypeIT0_Lb1EE4typeES8_NS0_13TensorArgTypeES9_S9_EUllE_EEvNS0_6detail10TensorInfoIT_T1_EESF_NSC_IKS6_SE_EElS8_S8_SE_T6_)
        /*0ecc*/ 	.word	0x00000000


	//----- nvinfo : EIATTR_MIN_STACK_SIZE
	.align		4
.L_659:
        /*0ed0*/ 	.byte	0x04, 0x12
        /*0ed2*/ 	.short	(.L_661 - .L_660)
	.align		4
.L_660:
        /*0ed4*/ 	.word	index@(_ZN2at4cuda17kernelHistogram1DIdalLi1ELi2ELin1ELNS0_23CUDAHistogramMemoryTypeE1EZNS0_21CUDA_tensor_histogramIdaLb1EEEbNS_6TensorES4_S4_lNS_14AccumulateTypeIT0_Lb1EE4typeES8_NS0_13TensorArgTypeES9_S9_EUllE0_EEvNS0_6detail10TensorInfoIT_T1_EESF_NSC_IKS6_SE_EElS8_S8_SE_T6_)
        /*0ed8*/ 	.word	0x00000000


	//----- nvinfo : EIATTR_MIN_STACK_SIZE
	.align		4
.L_661:
        /*0edc*/ 	.byte	0x04, 0x12
        /*0ede*/ 	.short	(.L_663 - .L_662)
	.align		4
.L_662:
        /*0ee0*/ 	.word	index@(_ZN2at4cuda17kernelHistogram1DIdalLi1ELi2ELin1ELNS0_23CUDAHistogramMemoryTypeE0EZNS0_21CUDA_tensor_histogramIdaLb1EEEbNS_6TensorES4_S4_lNS_14AccumulateTypeIT0_Lb1EE4typeES8_NS0_13TensorArgTypeES9_S9_EUllE0_EEvNS0_6detail10TensorInfoIT_T1_EESF_NSC_IKS6_SE_EElS8_S8_SE_T6_)
        /*0ee4*/ 	.word	0x00000000


	//----- nvinfo : EIATTR_MIN_STACK_SIZE
	.align		4
.L_663:
        /*0ee8*/ 	.byte	0x04, 0x12
        /*0eea*/ 	.short	(.L_665 - .L_664)
	.align		4
.L_664:
        /*0eec*/ 	.word	index@(_ZN2at4cuda17kernelHistogram1DIdalLi1ELi2ELin1ELNS0_23CUDAHistogramMemoryTypeE1EZNS0_21CUDA_tensor_histogramIdaLb1EEEbNS_6TensorES4_S4_lNS_14AccumulateTypeIT0_Lb1EE4typeES8_NS0_13TensorArgTypeES9_S9_EUllE_EEvNS0_6detail10TensorInfoIT_T1_EESF_NSC_IKS6_SE_EElS8_S8_SE_T6_)
        /*0ef0*/ 	.word	0x00000000


	//----- nvinfo : EIATTR_MIN_STACK_SIZE
	.align		4
.L_665:
        /*0ef4*/ 	.byte	0x04, 0x12
        /*0ef6*/ 	.short	(.L_667 - .L_666)
	.align		4
.L_666:
        /*0ef8*/ 	.word	index@(_ZN2at4cuda17kernelHistogram1DIdalLi1ELi2ELin1ELNS0_23CUDAHistogramMemoryTypeE0EZNS0_21CUDA_tensor_histogramIdaLb1EEEbNS_6TensorES4_S4_lNS_14AccumulateTypeIT0_Lb1EE4typeES8_NS0_13TensorArgTypeES9_S9_EUllE_EEvNS0_6detail10TensorInfoIT_T1_EESF_NSC_IKS6_SE_EElS8_S8_SE_T6_)
        /*0efc*/ 	.word	0x00000000


	//----- nvinfo : EIATTR_MIN_STACK_SIZE
	.align		4
.L_667:
        /*0f00*/ 	.byte	0x04, 0x12
        /*0f02*/ 	.short	(.L_669 - .L_668)
	.align		4
.L_668:
        /*0f04*/ 	.word	index@(_ZN2at4cuda17kernelHistogram1DIlalLi1ELi2ELin1ELNS0_23CUDAHistogramMemoryTypeE1EZNS0_21CUDA_tensor_histogramIlaLb0EEEbNS_6TensorES4_S4_lNS_14AccumulateTypeIT0_Lb1EE4typeES8_NS0_13TensorArgTypeES9_S9_EUllE0_EEvNS0_6detail10TensorInfoIT_T1_EESF_NSC_IKS6_SE_EElS8_S8_SE_T6_)
        /*0f08*/ 	.word	0x00000000


	//----- nvinfo : EIATTR_MIN_STACK_SIZE
	.align		4
.L_669:
        /*0f0c*/ 	.byte	0x04, 0x12
        /*0f0e*/ 	.short	(.L_671 - .L_670)
	.align		4
.L_670:
        /*0f10*/ 	.word	index@(_ZN2at4cuda17kernelHistogram1DIlalLi1ELi2ELin1ELNS0_23CUDAHistogramMemoryTypeE0EZNS0_21CUDA_tensor_histogramIlaLb0EEEbNS_6TensorES4_S4_lNS_14AccumulateTypeIT0_Lb1EE4typeES8_NS0_13TensorArgTypeES9_S9_EUllE0_EEvNS0_6detail10TensorInfoIT_T1_EESF_NSC_IKS6_SE_EElS8_S8_SE_T6_)
        /*0f14*/ 	.word	0x00000000


	//----- nvinfo : EIATTR_MIN_STACK_SIZE
	.align		4
.L_671:
        /*0f18*/ 	.byte	0x04, 0x12
        /*0f1a*/ 	.short	(.L_673 - .L_672)
	.align		4
.L_672:
        /*0f1c*/ 	.word	index@(_ZN2at4cuda17kernelHistogram1DIlalLi1ELi2ELin1ELNS0_23CUDAHistogramMemoryTypeE1EZNS0_21CUDA_tensor_histogramIlaLb0EEEbNS_6TensorES4_S4_lNS_14AccumulateTypeIT0_Lb1EE4typeES8_NS0_13TensorArgTypeES9_S9_EUllE_EEvNS0_6detail10TensorInfoIT_T1_EESF_NSC_IKS6_SE_EElS8_S8_SE_T6_)
        /*0f20*/ 	.word	0x00000000


	//----- nvinfo : EIATTR_MIN_STACK_SIZE
	.align		4
.L_673:
        /*0f24*/ 	.byte	0x04, 0x12
        /*0f26*/ 	.short	(.L_675 - .L_674)
	.align		4
.L_674:
        /*0f28*/ 	.word	index@(_ZN2at4cuda17kernelHistogram1DIlalLi1ELi2ELin1ELNS0_23CUDAHistogramMemoryTypeE0EZNS0_21CUDA_tensor_histogramIlaLb0EEEbNS_6TensorES4_S4_lNS_14AccumulateTypeIT0_Lb1EE4typeES8_NS0_13TensorArgTypeES9_S9_EUllE_EEvNS0_6detail10TensorInfoIT_T1_EESF_NSC_IKS6_SE_EElS8_S8_SE_T6_)
        /*0f2c*/ 	.word	0x00000000


	//----- nvinfo : EIATTR_MIN_STACK_SIZE
	.align		4
.L_675:
        /*0f30*/ 	.byte	0x04, 0x12
        /*0f32*/ 	.short	(.L_677 - .L_676)
	.align		4
.L_676:
        /*0f34*/ 	.word	index@(_ZN2at4cuda17kernelHistogram1DIfalLi1ELi2ELin1ELNS0_23CUDAHistogramMemoryTypeE1EZNS0_21CUDA_tensor_histogramIfaLb1EEEbNS_6TensorES4_S4_lNS_14AccumulateTypeIT0_Lb1EE4typeES8_NS0_13TensorArgTypeES9_S9_EUllE0_EEvNS0_6detail10TensorInfoIT_T1_EESF_NSC_IKS6_SE_EElS8_S8_SE_T6_)
        /*0f38*/ 	.word	0x00000000


	//----- nvinfo : EIATTR_MIN_STACK_SIZE
	.align		4
.L_677:
        /*0f3c*/ 	.byte	0x04, 0x12
        /*0f3e*/ 	.short	(.L_679 - .L_678)
	.align		4
.L_678:
        /*0f40*/ 	.word	index@(_ZN2at4cuda17kernelHistogram1DIfalLi1ELi2ELin1ELNS0_23CUDAHistogramMemoryTypeE0EZNS0_21CUDA_tensor_histogramIfaLb1EEEbNS_6TensorES4_S4_lNS_14AccumulateTypeIT0_Lb1EE4typeES8_NS0_13TensorArgTypeES9_S9_EUllE0_EEvNS0_6detail10TensorInfoIT_T1_EESF_NSC_IKS6_SE_EElS8_S8_SE_T6_)
        /*0f44*/ 	.word	0x00000000


	//----- nvinfo : EIATTR_MIN_STACK_SIZE
	.align		4
.L_679:
        /*0f48*/ 	.byte	0x04, 0x12
        /*0f4a*/ 	.short	(.L_681 - .L_680)
	.align		4
.L_680:
        /*0f4c*/ 	.word	index@(_ZN2at4cuda17kernelHistogram1DIfalLi1ELi2ELin1ELNS0_23CUDAHistogramMemoryTypeE1EZNS0_21CUDA_tensor_histogramIfaLb1EEEbNS_6TensorES4_S4_lNS_14AccumulateTypeIT0_Lb1EE4typeES8_NS0_13TensorArgTypeES9_S9_EUllE_EEvNS0_6detail10TensorInfoIT_T1_EESF_NSC_IKS6_SE_EElS8_S8_SE_T6_)
        /*0f50*/ 	.word	0x00000000


	//----- nvinfo : EIATTR_MIN_STACK_SIZE
	.align		4
.L_681:
        /*0f54*/ 	.byte	0x04, 0x12
        /*0f56*/ 	.short	(.L_683 - .L_682)
	.align		4
.L_682:
        /*0f58*/ 	.word	index@(_ZN2at4cuda17kernelHistogram1DIfalLi1ELi2ELin1ELNS0_23CUDAHistogramMemoryTypeE0EZNS0_21CUDA_tensor_histogramIfaLb1EEEbNS_6TensorES4_S4_lNS_14AccumulateTypeIT0_Lb1EE4typeES8_NS0_13TensorArgTypeES9_S9_EUllE_EEvNS0_6detail10TensorInfoIT_T1_EESF_NSC_IKS6_SE_EElS8_S8_SE_T6_)
        /*0f5c*/ 	.word	0x00000000


	//----- nvinfo : EIATTR_MIN_STACK_SIZE
	.align		4
.L_683:
        /*0f60*/ 	.byte	0x04, 0x12
        /*0f62*/ 	.short	(.L_685 - .L_684)
	.align		4
.L_684:
        /*0f64*/ 	.word	index@(_ZN2at4cuda17kernelHistogram1DIdhlLi1ELi2ELin1ELNS0_23CUDAHistogramMemoryTypeE1EZNS0_21CUDA_tensor_histogramIdhLb1EEEbNS_6TensorES4_S4_lNS_14AccumulateTypeIT0_Lb1EE4typeES8_NS0_13TensorArgTypeES9_S9_EUllE0_EEvNS0_6detail10TensorInfoIT_T1_EESF_NSC_IKS6_SE_EElS8_S8_SE_T6_)
        /*0f68*/ 	.word	0x00000000


	//----- nvinfo : EIATTR_MIN_STACK_SIZE
	.align		4
.L_685:
        /*0f6c*/ 	.byte	0x04, 0x12
        /*0f6e*/ 	.short	(.L_687 - .L_686)
	.align		4
.L_686:
        /*0f70*/ 	.word	index@(_ZN2at4cuda17kernelHistogram1DIdhlLi1ELi2ELin1ELNS0_23CUDAHistogramMemoryTypeE0EZNS0_21CUDA_tensor_histogramIdhLb1EEEbNS_6TensorES4_S4_lNS_14AccumulateTypeIT0_Lb1EE4typeES8_NS0_13TensorArgTypeES9_S9_EUllE0_EEvNS0_6detail10TensorInfoIT_T1_EESF_NSC_IKS6_SE_EElS8_S8_SE_T6_)
        /*0f74*/ 	.word	0x00000000


	//----- nvinfo : EIATTR_MIN_STACK_SIZE
	.align		4
.L_687:
        /*0f78*/ 	.byte	0x04, 0x12
        /*0f7a*/ 	.short	(.L_689 - .L_688)
	.align		4
.L_688:
        /*0f7c*/ 	.word	index@(_ZN2at4cuda17kernelHistogram1DIdhlLi1ELi2ELin1ELNS0_23CUDAHistogramMemoryTypeE1EZNS0_21CUDA_tensor_histogramIdhLb1EEEbNS_6TensorES4_S4_lNS_14AccumulateTypeIT0_Lb1EE4typeES8_NS0_13TensorArgTypeES9_S9_EUllE_EEvNS0_6detail10TensorInfoIT_T1_EESF_NSC_IKS6_SE_EElS8_S8_SE_T6_)
        /*0f80*/ 	.word	0x00000000


	//----- nvinfo : EIATTR_MIN_STACK_SIZE
	.align		4
.L_689:
        /*0f84*/ 	.byte	0x04, 0x12
        /*0f86*/ 	.short	(.L_691 - .L_690)
	.align		4
.L_690:
        /*0f88*/ 	.word	index@(_ZN2at4cuda17kernelHistogram1DIdhlLi1ELi2ELin1ELNS0_23CUDAHistogramMemoryTypeE0EZNS0_21CUDA_tensor_histogramIdhLb1EEEbNS_6TensorES4_S4_lNS_14AccumulateTypeIT0_Lb1EE4typeES8_NS0_13TensorArgTypeES9_S9_EUllE_EEvNS0_6detail10TensorInfoIT_T1_EESF_NSC_IKS6_SE_EElS8_S8_SE_T6_)
        /*0f8c*/ 	.word	0x00000000


	//----- nvinfo : EIATTR_MIN_STACK_SIZE
	.align		4
.L_691:
        /*0f90*/ 	.byte	0x04, 0x12
        /*0f92*/ 	.short	(.L_693 - .L_692)
	.align		4
.L_692:
        /*0f94*/ 	.word	index@(_ZN2at4cuda17kernelHistogram1DIlhlLi1ELi2ELin1ELNS0_23CUDAHistogramMemoryTypeE1EZNS0_21CUDA_tensor_histogramIlhLb0EEEbNS_6TensorES4_S4_lNS_14AccumulateTypeIT0_Lb1EE4typeES8_NS0_13TensorArgTypeES9_S9_EUllE0_EEvNS0_6detail10TensorInfoIT_T1_EESF_NSC_IKS6_SE_EElS8_S8_SE_T6_)
        /*0f98*/ 	.word	0x00000000


	//----- nvinfo : EIATTR_MIN_STACK_SIZE
	.align		4
.L_693:
        /*0f9c*/ 	.byte	0x04, 0x12
        /*0f9e*/ 	.short	(.L_695 - .L_694)
	.align		4
.L_694:
        /*0fa0*/ 	.word	index@(_ZN2at4cuda17kernelHistogram1DIlhlLi1ELi2ELin1ELNS0_23CUDAHistogramMemoryTypeE0EZNS0_21CUDA_tensor_histogramIlhLb0EEEbNS_6TensorES4_S4_lNS_14AccumulateTypeIT0_Lb1EE4typeES8_NS0_13TensorArgTypeES9_S9_EUllE0_EEvNS0_6detail10TensorInfoIT_T1_EESF_NSC_IKS6_SE_EElS8_S8_SE_T6_)
        /*0fa4*/ 	.word	0x00000000


	//----- nvinfo : EIATTR_MIN_STACK_SIZE
	.align		4
.L_695:
        /*0fa8*/ 	.byte	0x04, 0x12
        /*0faa*/ 	.short	(.L_697 - .L_696)
	.align		4
.L_696:
        /*0fac*/ 	.word	index@(_ZN2at4cuda17kernelHistogram1DIlhlLi1ELi2ELin1ELNS0_23CUDAHistogramMemoryTypeE1EZNS0_21CUDA_tensor_histogramIlhLb0EEEbNS_6TensorES4_S4_lNS_14AccumulateTypeIT0_Lb1EE4typeES8_NS0_13TensorArgTypeES9_S9_EUllE_EEvNS0_6detail10TensorInfoIT_T1_EESF_NSC_IKS6_SE_EElS8_S8_SE_T6_)
        /*0fb0*/ 	.word	0x00000000


	//----- nvinfo : EIATTR_MIN_STACK_SIZE
	.align		4
.L_697:
        /*0fb4*/ 	.byte	0x04, 0x12
        /*0fb6*/ 	.short	(.L_699 - .L_698)
	.align		4
.L_698:
        /*0fb8*/ 	.word	index@(_ZN2at4cuda17kernelHistogram1DIlhlLi1ELi2ELin1ELNS0_23CUDAHistogramMemoryTypeE0EZNS0_21CUDA_tensor_histogramIlhLb0EEEbNS_6TensorES4_S4_lNS_14AccumulateTypeIT0_Lb1EE4typeES8_NS0_13TensorArgTypeES9_S9_EUllE_EEvNS0_6detail10TensorInfoIT_T1_EESF_NSC_IKS6_SE_EElS8_S8_SE_T6_)
        /*0fbc*/ 	.word	0x00000000


	//----- nvinfo : EIATTR_MIN_STACK_SIZE
	.align		4
.L_699:
        /*0fc0*/ 	.byte	0x04, 0x12
        /*0fc2*/ 	.short	(.L_701 - .L_700)
	.align		4
.L_700:
        /*0fc4*/ 	.word	index@(_ZN2at4cuda17kernelHistogram1DIfhlLi1ELi2ELin1ELNS0_23CUDAHistogramMemoryTypeE1EZNS0_21CUDA_tensor_histogramIfhLb1EEEbNS_6TensorES4_S4_lNS_14AccumulateTypeIT0_Lb1EE4typeES8_NS0_13TensorArgTypeES9_S9_EUllE0_EEvNS0_6detail10TensorInfoIT_T1_EESF_NSC_IKS6_SE_EElS8_S8_SE_T6_)
        /*0fc8*/ 	.word	0x00000000


	//----- nvinfo : EIATTR_MIN_STACK_SIZE
	.align		4
.L_701:
        /*0fcc*/ 	.byte	0x04, 0x12
        /*0fce*/ 	.short	(.L_703 - .L_702)
	.align		4
.L_702:
        /*0fd0*/ 	.word	index@(_ZN2at4cuda17kernelHistogram1DIfhlLi1ELi2ELin1ELNS0_23CUDAHistogramMemoryTypeE0EZNS0_21CUDA_tensor_histogramIfhLb1EEEbNS_6TensorES4_S4_lNS_14AccumulateTypeIT0_Lb1EE4typeES8_NS0_13TensorArgTypeES9_S9_EUllE0_EEvNS0_6detail10TensorInfoIT_T1_EESF_NSC_IKS6_SE_EElS8_S8_SE_T6_)
        /*0fd4*/ 	.word	0x00000000


	//----- nvinfo : EIATTR_MIN_STACK_SIZE
	.align		4
.L_703:
        /*0fd8*/ 	.byte	0x04, 0x12
        /*0fda*/ 	.short	(.L_705 - .L_704)
	.align		4
.L_704:
        /*0fdc*/ 	.word	index@(_ZN2at4cuda17kernelHistogram1DIfhlLi1ELi2ELin1ELNS0_23CUDAHistogramMemoryTypeE1EZNS0_21CUDA_tensor_histogramIfhLb1EEEbNS_6TensorES4_S4_lNS_14AccumulateTypeIT0_Lb1EE4typeES8_NS0_13TensorArgTypeES9_S9_EUllE_EEvNS0_6detail10TensorInfoIT_T1_EESF_NSC_IKS6_SE_EElS8_S8_SE_T6_)
        /*0fe0*/ 	.word	0x00000000


	//----- nvinfo : EIATTR_MIN_STACK_SIZE
	.align		4
.L_705:
        /*0fe4*/ 	.byte	0x04, 0x12
        /*0fe6*/ 	.short	(.L_707 - .L_706)
	.align		4
.L_706:
        /*0fe8*/ 	.word	index@(_ZN2at4cuda17kernelHistogram1DIfhlLi1ELi2ELin1ELNS0_23CUDAHistogramMemoryTypeE0EZNS0_21CUDA_tensor_histogramIfhLb1EEEbNS_6TensorES4_S4_lNS_14AccumulateTypeIT0_Lb1EE4typeES8_NS0_13TensorArgTypeES9_S9_EUllE_EEvNS0_6detail10TensorInfoIT_T1_EESF_NSC_IKS6_SE_EElS8_S8_SE_T6_)
        /*0fec*/ 	.word	0x00000000
.L_707:


//--------------------- .nv.info._ZN2at4cuda17kernelHistogram1DIfflLi1ELi2ELin1ELNS0_23CUDAHistogramMemoryTypeE1EZNS0_21CUDA_tensor_histogramIffLb0EEEbNS_6TensorES4_S4_lNS_14AccumulateTypeIT0_Lb1EE4typeES8_NS0_13TensorArgTypeES9_S9_EUllE0_EEvNS0_6detail10TensorInfoIT_T1_EESF_NSC_IKS6_SE_EElS8_S8_SE_T6_ --------------------------
	.section	.nv.info._ZN2at4cuda17kernelHistogram1DIfflLi1ELi2ELin1ELNS0_23CUDAHistogramMemoryTypeE1EZNS0_21CUDA_tensor_histogramIffLb0EEEbNS_6TensorES4_S4_lNS_14AccumulateTypeIT0_Lb1EE4typeES8_NS0_13TensorArgTypeES9_S9_EUllE0_EEvNS0_6detail10TensorInfoIT_T1_EESF_NSC_IKS6_SE_EElS8_S8_SE_T6_,"",@"SHT_CUDA_INFO"
	.sectionflags	@""
	.align	4


	//----- nvinfo : EIATTR_CUDA_API_VERSION
	.align		4
        /*0000*/ 	.byte	0x04, 0x37
        /*0002*/ 	.short	(.L_709 - .L_708)
.L_708:
        /*0004*/ 	.word	0x00000082


	//----- nvinfo : EIATTR_SW2861232_WAR
	.align		4
.L_709:
        /*0008*/ 	.byte	0x01, 0x35
	.zero		2


	//----- nvinfo : EIATTR_PARAM_CBANK
	.align		4
        /*000c*/ 	.byte	0x04, 0x0a
        /*000e*/ 	.short	(.L_711 - .L_710)
	.align		4
.L_710:
        /*0010*/ 	.word	index@(.nv.constant0._ZN2at4cuda17kernelHistogram1DIfflLi1ELi2ELin1ELNS0_23CUDAHistogramMemoryTypeE1EZNS0_21CUDA_tensor_histogramIffLb0EEEbNS_6TensorES4_S4_lNS_14AccumulateTypeIT0_Lb1EE4typeES8_NS0_13TensorArgTypeES9_S9_EUllE0_EEvNS0_6detail10TensorInfoIT_T1_EESF_NSC_IKS6_SE_EElS8_S8_SE_T6_)
        /*0014*/ 	.short	0x0160
        /*0016*/ 	.short	0x04f9


	//----- nvinfo : EIATTR_CBANK_PARAM_SIZE
	.align		4
.L_711:
        /*0018*/ 	.byte	0x03, 0x19
        /*001a*/ 	.short	0x04f9


	//----- nvinfo : EIATTR_KPARAM_INFO
	.align		4
        /*001c*/ 	.byte	0x04, 0x17
        /*001e*/ 	.short	(.L_713 - .L_712)
.L_712:
        /*0020*/ 	.word	0x00000000
        /*0024*/ 	.short	0x0007
        /*0026*/ 	.short	0x04f8
        /*0028*/ 	.byte	0x00, 0xf0, 0x05, 0x00


	//----- nvinfo : EIATTR_KPARAM_INFO
	.align		4
.L_713:
        /*002c*/ 	.byte	0x04, 0x17
        /*002e*/ 	.short	(.L_715 - .L_714)
.L_714:
        /*0030*/ 	.word	0x00000000
        /*0034*/ 	.short	0x0006
        /*0036*/ 	.short	0x04f0
        /*0038*/ 	.byte	0x00, 0xf0, 0x21, 0x00


	//----- nvinfo : EIATTR_KPARAM_INFO
	.align		4
.L_715:
        /*003c*/ 	.byte	0x04, 0x17
        /*003e*/ 	.short	(.L_717 - .L_716)
.L_716:
        /*0040*/ 	.word	0x00000000
        /*0044*/ 	.short	0x0005
        /*0046*/ 	.short	0x04ec
        /*0048*/ 	.byte	0x00, 0xf0, 0x11, 0x00


	//----- nvinfo : EIATTR_KPARAM_INFO
	.align		4
.L_717:
        /*004c*/ 	.byte	0x04, 0x17
        /*004e*/ 	.short	(.L_719 - .L_718)
.L_718:
        /*0050*/ 	.word	0x00000000
        /*0054*/ 	.short	0x0004
        /*0056*/ 	.short	0x04e8
        /*0058*/ 	.byte	0x00, 0xf0, 0x11, 0x00


	//----- nvinfo : EIATTR_KPARAM_INFO
	.align		4
.L_719:
        /*005c*/ 	.byte	0x04, 0x17
        /*005e*/ 	.short	(.L_721 - .L_720)
.L_720:
        /*0060*/ 	.word	0x00000000
        /*0064*/ 	.short	0x0003
        /*0066*/ 	.short	0x04e0
        /*0068*/ 	.byte	0x00, 0xf0, 0x21, 0x00


	//----- nvinfo : EIATTR_KPARAM_INFO
	.align		4
.L_721:
        /*006c*/ 	.byte	0x04, 0x17
        /*006e*/ 	.short	(.L_723 - .L_722)
.L_722:
        /*0070*/ 	.word	0x00000000
        /*0074*/ 	.short	0x0002
        /*0076*/ 	.short	0x0340
        /*0078*/ 	.byte	0x00, 0xf0, 0x81, 0x06


	//----- nvinfo : EIATTR_KPARAM_INFO
	.align		4
.L_723:
        /*007c*/ 	.byte	0x04, 0x17
        /*007e*/ 	.short	(.L_725 - .L_724)
.L_724:
        /*0080*/ 	.word	0x00000000
        /*0084*/ 	.short	0x0001
        /*0086*/ 	.short	0x01a0
        /*0088*/ 	.byte	0x00, 0xf0, 0x81, 0x06


	//----- nvinfo : EIATTR_KPARAM_INFO
	.align		4
.L_725:
        /*008c*/ 	.byte	0x04, 0x17
        /*008e*/ 	.short	(.L_727 - .L_726)
.L_726:
        /*0090*/ 	.word	0x00000000
        /*0094*/ 	.short	0x0000
        /*0096*/ 	.short	0x0000
        /*0098*/ 	.byte	0x00, 0xf0, 0x81, 0x06


	//----- nvinfo : EIATTR_MAXREG_COUNT
	.align		4
.L_727:
        /*009c*/ 	.byte	0x03, 0x1b
        /*009e*/ 	.short	0x0080


	//----- nvinfo : EIATTR_MERCURY_ISA_VERSION
	.align		4
        /*00a0*/ 	.byte	0x03, 0x5f
        /*00a2*/ 	.short	0x0000


	//----- nvinfo : EIATTR_EXIT_INSTR_OFFSETS
	.align		4
        /*00a4*/ 	.byte	0x04, 0x1c
        /*00a6*/ 	.short	(.L_729 - .L_728)


	//   ....[0]....
.L_728:
        /*00a8*/ 	.word	0x00000060


	//   ....[1]....
        /*00ac*/ 	.word	0x00000370


	//   ....[2]....
        /*00b0*/ 	.word	0x00001df0


	//----- nvinfo : EIATTR_MAX_THREADS
	.align		4
.L_729:
        /*00b4*/ 	.byte	0x04, 0x05
        /*00b6*/ 	.short	(.L_731 - .L_730)
.L_730:
        /*00b8*/ 	.word	0x00000200
        /*00bc*/ 	.word	0x00000001
        /*00c0*/ 	.word	0x00000001


	//----- nvinfo : EIATTR_CRS_STACK_SIZE
	.align		4
.L_731:
        /*00c4*/ 	.byte	0x04, 0x1e
        /*00c6*/ 	.short	(.L_733 - .L_732)
.L_732:
        /*00c8*/ 	.word	0x00000000
.L_733:


//--------------------- .nv.info._ZN2at4cuda17kernelHistogram1DIfflLi1ELi2ELin1ELNS0_23CUDAHistogramMemoryTypeE0EZNS0_21CUDA_tensor_histogramIffLb0EEEbNS_6TensorES4_S4_lNS_14AccumulateTypeIT0_Lb1EE4typeES8_NS0_13TensorArgTypeES9_S9_EUllE0_EEvNS0_6detail10TensorInfoIT_T1_EESF_NSC_IKS6_SE_EElS8_S8_SE_T6_ --------------------------
	.section	.nv.info._ZN2at4cuda17kernelHistogram1DIfflLi1ELi2ELin1ELNS0_23CUDAHistogramMemoryTypeE0EZNS0_21CUDA_tensor_histogramIffLb0EEEbNS_6TensorES4_S4_lNS_14AccumulateTypeIT0_Lb1EE4typeES8_NS0_13TensorArgTypeES9_S9_EUllE0_EEvNS0_6detail10TensorInfoIT_T1_EESF_NSC_IKS6_SE_EElS8_S8_SE_T6_,"",@"SHT_CUDA_INFO"
	.sectionflags	@""
	.align	4


	//----- nvinfo : EIATTR_CUDA_API_VERSION
	.align		4
        /*0000*/ 	.byte	0x04, 0x37
        /*0002*/ 	.short	(.L_735 - .L_734)
.L_734:
        /*0004*/ 	.word	0x00000082


	//----- nvinfo : EIATTR_SW2861232_WAR
	.align		4
.L_735:
        /*0008*/ 	.byte	0x01, 0x35
	.zero		2


	//----- nvinfo : EIATTR_PARAM_CBANK
	.align		4
        /*000c*/ 	.byte	0x04, 0x0a
        /*000e*/ 	.short	(.L_737 - .L_736)
	.align		4
.L_736:
        /*0010*/ 	.word	index@(.nv.constant0._ZN2at4cuda17kernelHistogram1DIfflLi1ELi2ELin1ELNS0_23CUDAHistogramMemoryTypeE0EZNS0_21CUDA_tensor_histogramIffLb0EEEbNS_6TensorES4_S4_lNS_14AccumulateTypeIT0_Lb1EE4typeES8_NS0_13TensorArgTypeES9_S9_EUllE0_EEvNS0_6detail10TensorInfoIT_T1_EESF_NSC_IKS6_SE_EElS8_S8_SE_T6_)
        /*0014*/ 	.short	0x0160
        /*0016*/ 	.short	0x04f9


	//----- nvinfo : EIATTR_CBANK_PARAM_SIZE
	.align		4
.L_737:
        /*0018*/ 	.byte	0x03, 0x19
        /*001a*/ 	.short	0x04f9


	//----- nvinfo : EIATTR_KPARAM_INFO
	.align		4
        /*001c*/ 	.byte	0x04, 0x17
        /*001e*/ 	.short	(.L_739 - .L_738)
.L_738:
        /*0020*/ 	.word	0x00000000
        /*0024*/ 	.short	0x0007
        /*0026*/ 	.short	0x04f8
        /*0028*/ 	.byte	0x00, 0xf0, 0x05, 0x00


	//----- nvinfo : EIATTR_KPARAM_INFO
	.align		4
.L_739:
        /*002c*/ 	.byte	0x04, 0x17
        /*002e*/ 	.short	(.L_741 - .L_740)
.L_740:
        /*0030*/ 	.word	0x00000000
        /*0034*/ 	.short	0x0006
        /*0036*/ 	.short	0x04f0
        /*0038*/ 	.byte	0x00, 0xf0, 0x21, 0x00


	//----- nvinfo : EIATTR_KPARAM_INFO
	.align		4
.L_741:
        /*003c*/ 	.byte	0x04, 0x17
        /*003e*/ 	.short	(.L_743 - .L_742)
.L_742:
        /*0040*/ 	.word	0x00000000
        /*0044*/ 	.short	0x0005
        /*0046*/ 	.short	0x04ec
        /*0048*/ 	.byte	0x00, 0xf0, 0x11, 0x00


	//----- nvinfo : EIATTR_KPARAM_INFO
	.align		4
.L_743:
        /*004c*/ 	.byte	0x04, 0x17
        /*004e*/ 	.short	(.L_745 - .L_744)
.L_744:
        /*0050*/ 	.word	0x00000000
        /*0054*/ 	.short	0x0004
        /*0056*/ 	.short	0x04e8
        /*0058*/ 	.byte	0x00, 0xf0, 0x11, 0x00


	//----- nvinfo : EIATTR_KPARAM_INFO
	.align		4
.L_745:
        /*005c*/ 	.byte	0x04, 0x17
        /*005e*/ 	.short	(.L_747 - .L_746)
.L_746:
        /*0060*/ 	.word	0x00000000
        /*0064*/ 	.short	0x0003
        /*0066*/ 	.short	0x04e0
        /*0068*/ 	.byte	0x00, 0xf0, 0x21, 0x00


	//----- nvinfo : EIATTR_KPARAM_INFO
	.align		4
.L_747:
        /*006c*/ 	.byte	0x04, 0x17
        /*006e*/ 	.short	(.L_749 - .L_748)
.L_748:
        /*0070*/ 	.word	0x00000000
        /*0074*/ 	.short	0x0002
        /*0076*/ 	.short	0x0340
        /*0078*/ 	.byte	0x00, 0xf0, 0x81, 0x06


	//----- nvinfo : EIATTR_KPARAM_INFO
	.align		4
.L_749:
        /*007c*/ 	.byte	0x04, 0x17
        /*007e*/ 	.short	(.L_751 - .L_750)
.L_750:
        /*0080*/ 	.word	0x00000000
        /*0084*/ 	.short	0x0001
        /*0086*/ 	.short	0x01a0
        /*0088*/ 	.byte	0x00, 0xf0, 0x81, 0x06


	//----- nvinfo : EIATTR_KPARAM_INFO
	.align		4
.L_751:
        /*008c*/ 	.byte	0x04, 0x17
        /*008e*/ 	.short	(.L_753 - .L_752)
.L_752:
        /*0090*/ 	.word	0x00000000
        /*0094*/ 	.short	0x0000
        /*0096*/ 	.short	0x0000
        /*0098*/ 	.byte	0x00, 0xf0, 0x81, 0x06


	//----- nvinfo : EIATTR_MAXREG_COUNT
	.align		4
.L_753:
        /*009c*/ 	.byte	0x03, 0x1b
        /*009e*/ 	.short	0x0080


	//----- nvinfo : EIATTR_NUM_BARRIERS
	.align		4
        /*00a0*/ 	.byte	0x02, 0x4c
        /*00a2*/ 	.byte	0x01
	.zero		1


	//----- nvinfo : EIATTR_MERCURY_ISA_VERSION
	.align		4
        /*00a4*/ 	.byte	0x03, 0x5f
        /*00a6*/ 	.short	0x0000


	//----- nvinfo : EIATTR_EXIT_INSTR_OFFSETS
	.align		4
        /*00a8*/ 	.byte	0x04, 0x1c
        /*00aa*/ 	.short	(.L_755 - .L_754)


	//   ....[0]....
.L_754:
        /*00ac*/ 	.word	0x00001ee0


	//   ....[1]....
        /*00b0*/ 	.word	0x00001fe0


	//----- nvinfo : EIATTR_MAX_THREADS
	.align		4
.L_755:
        /*00b4*/ 	.byte	0x04, 0x05
        /*00b6*/ 	.short	(.L_757 - .L_756)
.L_756:
        /*00b8*/ 	.word	0x00000200
        /*00bc*/ 	.word	0x00000001
        /*00c0*/ 	.word	0x00000001


	//----- nvinfo : EIATTR_CRS_STACK_SIZE
	.align		4
.L_757:
        /*00c4*/ 	.byte	0x04, 0x1e
        /*00c6*/ 	.short	(.L_759 - .L_758)
.L_758:
        /*00c8*/ 	.word	0x00000000
.L_759:


//--------------------- .nv.info._ZN2at4cuda17kernelHistogram1DIfflLi1ELi2ELin1ELNS0_23CUDAHistogramMemoryTypeE1EZNS0_21CUDA_tensor_histogramIffLb0EEEbNS_6TensorES4_S4_lNS_14AccumulateTypeIT0_Lb1EE4typeES8_NS0_13TensorArgTypeES9_S9_EUllE_EEvNS0_6detail10TensorInfoIT_T1_EESF_NSC_IKS6_SE_EElS8_S8_SE_T6_ --------------------------
	.section	.nv.info._ZN2at4cuda17kernelHistogram1DIfflLi1ELi2ELin1ELNS0_23CUDAHistogramMemoryTypeE1EZNS0_21CUDA_tensor_histogramIffLb0EEEbNS_6TensorES4_S4_lNS_14AccumulateTypeIT0_Lb1EE4typeES8_NS0_13TensorArgTypeES9_S9_EUllE_EEvNS0_6detail10TensorInfoIT_T1_EESF_NSC_IKS6_SE_EElS8_S8_SE_T6_,"",@"SHT_CUDA_INFO"
	.sectionflags	@""
	.align	4


	//----- nvinfo : EIATTR_CUDA_API_VERSION
	.align		4
        /*0000*/ 	.byte	0x04, 0x37
        /*0002*/ 	.short	(.L_761 - .L_760)
.L_760:
        /*0004*/ 	.word	0x00000082


	//----- nvinfo : EIATTR_SW2861232_WAR
	.align		4
.L_761:
        /*0008*/ 	.byte	0x01, 0x35
	.zero		2


	//----- nvinfo : EIATTR_PARAM_CBANK
	.align		4
        /*000c*/ 	.byte	0x04, 0x0a
        /*000e*/ 	.short	(.L_763 - .L_762)
	.align		4
.L_762:
        /*0010*/ 	.word	index@(.nv.constant0._ZN2at4cuda17kernelHistogram1DIfflLi1ELi2ELin1ELNS0_23CUDAHistogramMemoryTypeE1EZNS0_21CUDA_tensor_histogramIffLb0EEEbNS_6TensorES4_S4_lNS_14AccumulateTypeIT0_Lb1EE4typeES8_NS0_13TensorArgTypeES9_S9_EUllE_EEvNS0_6detail10TensorInfoIT_T1_EESF_NSC_IKS6_SE_EElS8_S8_SE_T6_)
        /*0014*/ 	.short	0x0160
        /*0016*/ 	.short	0x0698


	//----- nvinfo : EIATTR_CBANK_PARAM_SIZE
	.align		4
.L_763:
        /*0018*/ 	.byte	0x03, 0x19
        /*001a*/ 	.short	0x0698


	//----- nvinfo : EIATTR_KPARAM_INFO
	.align		4
        /*001c*/ 	.byte	0x04, 0x17
        /*001e*/ 	.short	(.L_765 - .L_764)
.L_764:
        /*0020*/ 	.word	0x00000000
        /*0024*/ 	.short	0x0007
        /*0026*/ 	.short	0x04f8
        /*0028*/ 	.byte	0x00, 0xf0, 0x81, 0x06


	//----- nvinfo : EIATTR_KPARAM_INFO
	.align		4
.L_765:
        /*002c*/ 	.byte	0x04, 0x17
        /*002e*/ 	.short	(.L_767 - .L_766)
.L_766:
        /*0030*/ 	.word	0x00000000
        /*0034*/ 	.short	0x0006
        /*0036*/ 	.short	0x04f0
        /*0038*/ 	.byte	0x00, 0xf0, 0x21, 0x00


	//----- nvinfo : EIATTR_KPARAM_INFO
	.align		4
.L_767:
        /*003c*/ 	.byte	0x04, 0x17
        /*003e*/ 	.short	(.L_769 - .L_768)
.L_768:
        /*0040*/ 	.word	0x00000000
        /*0044*/ 	.short	0x0005
        /*0046*/ 	.short	0x04ec
        /*0048*/ 	.byte	0x00, 0xf0, 0x11, 0x00


	//----- nvinfo : EIATTR_KPARAM_INFO
	.align		4
.L_769:
        /*004c*/ 	.byte	0x04, 0x17
        /*004e*/ 	.short	(.L_771 - .L_770)
.L_770:
        /*0050*/ 	.word	0x00000000
        /*0054*/ 	.short	0x0004
        /*0056*/ 	.short	0x04e8
        /*0058*/ 	.byte	0x00, 0xf0, 0x11, 0x00


	//----- nvinfo : EIATTR_KPARAM_INFO
	.align		4
.L_771:
        /*005c*/ 	.byte	0x04, 0x17
        /*005e*/ 	.short	(.L_773 - .L_772)
.L_772:
        /*0060*/ 	.word	0x00000000
        /*0064*/ 	.short	0x0003
        /*0066*/ 	.short	0x04e0
        /*0068*/ 	.byte	0x00, 0xf0, 0x21, 0x00


	//----- nvinfo : EIATTR_KPARAM_INFO
	.align		4
.L_773:
        /*006c*/ 	.byte	0x04, 0x17
        /*006e*/ 	.short	(.L_775 - .L_774)
.L_774:
        /*0070*/ 	.word	0x00000000
        /*0074*/ 	.short	0x0002
        /*0076*/ 	.short	0x0340
        /*0078*/ 	.byte	0x00, 0xf0, 0x81, 0x06


	//----- nvinfo : EIATTR_KPARAM_INFO
	.align		4
.L_775:
        /*007c*/ 	.byte	0x04, 0x17
        /*007e*/ 	.short	(.L_777 - .L_776)
.L_776:
        /*0080*/ 	.word	0x00000000
        /*0084*/ 	.short	0x0001
        /*0086*/ 	.short	0x01a0
        /*0088*/ 	.byte	0x00, 0xf0, 0x81, 0x06


	//----- nvinfo : EIATTR_KPARAM_INFO
	.align		4
.L_777:
        /*008c*/ 	.byte	0x04, 0x17
        /*008e*/ 	.short	(.L_779 - .L_778)
.L_778:
        /*0090*/ 	.word	0x00000000
        /*0094*/ 	.short	0x0000
        /*0096*/ 	.short	0x0000
        /*0098*/ 	.byte	0x00, 0xf0, 0x81, 0x06


	//----- nvinfo : EIATTR_MAXREG_COUNT
	.align		4
.L_779:
        /*009c*/ 	.byte	0x03, 0x1b
        /*009e*/ 	.short	0x0080


	//----- nvinfo : EIATTR_MERCURY_ISA_VERSION
	.align		4
        /*00a0*/ 	.byte	0x03, 0x5f
        /*00a2*/ 	.short	0x0000


	//----- nvinfo : EIATTR_EXIT_INSTR_OFFSETS
	.align		4
        /*00a4*/ 	.byte	0x04, 0x1c
        /*00a6*/ 	.short	(.L_781 - .L_780)


	//   ....[0]....
.L_780:
        /*00a8*/ 	.word	0x00000060


	//   ....[1]....
        /*00ac*/ 	.word	0x000003d0


	//   ....[2]....
        /*00b0*/ 	.word	0x00001ec0


	//----- nvinfo : EIATTR_MAX_THREADS
	.align		4
.L_781:
        /*00b4*/ 	.byte	0x04, 0x05
        /*00b6*/ 	.short	(.L_783 - .L_782)
.L_782:
        /*00b8*/ 	.word	0x00000200
        /*00bc*/ 	.word	0x00000001
        /*00c0*/ 	.word	0x00000001


	//----- nvinfo : EIATTR_CRS_STACK_SIZE
	.align		4
.L_783:
        /*00c4*/ 	.byte	0x04, 0x1e
        /*00c6*/ 	.short	(.L_785 - .L_784)
.L_784:
        /*00c8*/ 	.word	0x00000000
.L_785:


//--------------------- .nv.info._ZN2at4cuda17kernelHistogram1DIfflLi1ELi2ELin1ELNS0_23CUDAHistogramMemoryTypeE0EZNS0_21CUDA_tensor_histogramIffLb0EEEbNS_6TensorES4_S4_lNS_14AccumulateTypeIT0_Lb1EE4typeES8_NS0_13TensorArgTypeES9_S9_EUllE_EEvNS0_6detail10TensorInfoIT_T1_EESF_NSC_IKS6_SE_EElS8_S8_SE_T6_ --------------------------
	.section	.nv.info._ZN2at4cuda17kernelHistogram1DIfflLi1ELi2ELin1ELNS0_23CUDAHistogramMemoryTypeE0EZNS0_21CUDA_tensor_histogramIffLb0EEEbNS_6TensorES4_S4_lNS_14AccumulateTypeIT0_Lb1EE4typeES8_NS0_13TensorArgTypeES9_S9_EUllE_EEvNS0_6detail10TensorInfoIT_T1_EESF_NSC_IKS6_SE_EElS8_S8_SE_T6_,"",@"SHT_CUDA_INFO"
	.sectionflags	@""
	.align	4


	//----- nvinfo : EIATTR_CUDA_API_VERSION
	.align		4
        /*0000*/ 	.byte	0x04, 0x37
        /*0002*/ 	.short	(.L_787 - .L_786)
.L_786:
        /*0004*/ 	.word	0x00000082


	//----- nvinfo : EIATTR_SW2861232_WAR
	.align		4
.L_787:
        /*0008*/ 	.byte	0x01, 0x35
	.zero		2


	//----- nvinfo : EIATTR_PARAM_CBANK
	.align		4
        /*000c*/ 	.byte	0x04, 0x0a
        /*000e*/ 	.short	(.L_789 - .L_788)
	.align		4
.L_788:
        /*0010*/ 	.word	index@(.nv.constant0._ZN2at4cuda17kernelHistogram1DIfflLi1ELi2ELin1ELNS0_23CUDAHistogramMemoryTypeE0EZNS0_21CUDA_tensor_histogramIffLb0EEEbNS_6TensorES4_S4_lNS_14AccumulateTypeIT0_Lb1EE4typeES8_NS0_13TensorArgTypeES9_S9_EUllE_EEvNS0_6detail10TensorInfoIT_T1_EESF_NSC_IKS6_SE_EElS8_S8_SE_T6_)
        /*0014*/ 	.short	0x0160
        /*0016*/ 	.short	0x0698


	//----- nvinfo : EIATTR_CBANK_PARAM_SIZE
	.align		4
.L_789:
        /*0018*/ 	.byte	0x03, 0x19
        /*001a*/ 	.short	0x0698


	//----- nvinfo : EIATTR_KPARAM_INFO
	.align		4
        /*001c*/ 	.byte	0x04, 0x17
        /*001e*/ 	.short	(.L_791 - .L_790)
.L_790:
        /*0020*/ 	.word	0x00000000
        /*0024*/ 	.short	0x0007
        /*0026*/ 	.short	0x04f8
        /*0028*/ 	.byte	0x00, 0xf0, 0x81, 0x06


	//----- nvinfo : EIATTR_KPARAM_INFO
	.align		4
.L_791:
        /*002c*/ 	.byte	0x04, 0x17
        /*002e*/ 	.short	(.L_793 - .L_792)
.L_792:
        /*0030*/ 	.word	0x00000000
        /*0034*/ 	.short	0x0006
        /*0036*/ 	.short	0x04f0
        /*0038*/ 	.byte	0x00, 0xf0, 0x21, 0x00


	//----- nvinfo : EIATTR_KPARAM_INFO
	.align		4
.L_793:
        /*003c*/ 	.byte	0x04, 0x17
        /*003e*/ 	.short	(.L_795 - .L_794)
.L_794:
        /*0040*/ 	.word	0x00000000
        /*0044*/ 	.short	0x0005
        /*0046*/ 	.short	0x04ec
        /*0048*/ 	.byte	0x00, 0xf0, 0x11, 0x00


	//----- nvinfo : EIATTR_KPARAM_INFO
	.align		4
.L_795:
        /*004c*/ 	.byte	0x04, 0x17
        /*004e*/ 	.short	(.L_797 - .L_796)
.L_796:
        /*0050*/ 	.word	0x00000000
        /*0054*/ 	.short	0x0004
        /*0056*/ 	.short	0x04e8
        /*0058*/ 	.byte	0x00, 0xf0, 0x11, 0x00


	//----- nvinfo : EIATTR_KPARAM_INFO
	.align		4
.L_797:
        /*005c*/ 	.byte	0x04, 0x17
        /*005e*/ 	.short	(.L_799 - .L_798)
.L_798:
        /*0060*/ 	.word	0x00000000
        /*0064*/ 	.short	0x0003
        /*0066*/ 	.short	0x04e0
        /*0068*/ 	.byte	0x00, 0xf0, 0x21, 0x00


	//----- nvinfo : EIATTR_KPARAM_INFO
	.align		4
.L_799:
        /*006c*/ 	.byte	0x04, 0x17
        /*006e*/ 	.short	(.L_801 - .L_800)
.L_800:
        /*0070*/ 	.word	0x00000000
        /*0074*/ 	.short	0x0002
        /*0076*/ 	.short	0x0340
        /*0078*/ 	.byte	0x00, 0xf0, 0x81, 0x06


	//----- nvinfo : EIATTR_KPARAM_INFO
	.align		4
.L_801:
        /*007c*/ 	.byte	0x04, 0x17
        /*007e*/ 	.short	(.L_803 - .L_802)
.L_802:
        /*0080*/ 	.word	0x00000000
        /*0084*/ 	.short	0x0001
        /*0086*/ 	.short	0x01a0
        /*0088*/ 	.byte	0x00, 0xf0, 0x81, 0x06


	//----- nvinfo : EIATTR_KPARAM_INFO
	.align		4
.L_803:
        /*008c*/ 	.byte	0x04, 0x17
        /*008e*/ 	.short	(.L_805 - .L_804)
.L_804:
        /*0090*/ 	.word	0x00000000
        /*0094*/ 	.short	0x0000
        /*0096*/ 	.short	0x0000
        /*0098*/ 	.byte	0x00, 0xf0, 0x81, 0x06


	//----- nvinfo : EIATTR_MAXREG_COUNT
	.align		4
.L_805:
        /*009c*/ 	.byte	0x03, 0x1b
        /*009e*/ 	.short	0x0080


	//----- nvinfo : EIATTR_NUM_BARRIERS
	.align		4
        /*00a0*/ 	.byte	0x02, 0x4c
        /*00a2*/ 	.byte	0x01
	.zero		1


	//----- nvinfo : EIATTR_MERCURY_ISA_VERSION
	.align		4
        /*00a4*/ 	.byte	0x03, 0x5f
        /*00a6*/ 	.short	0x0000


	//----- nvinfo : EIATTR_EXIT_INSTR_OFFSETS
	.align		4
        /*00a8*/ 	.byte	0x04, 0x1c
        /*00aa*/ 	.short	(.L_807 - .L_806)


	//   ....[0]....
.L_806:
        /*00ac*/ 	.word	0x00001fc0


	//   ....[1]....
        /*00b0*/ 	.word	0x000020c0


	//----- nvinfo : EIATTR_MAX_THREADS
	.align		4
.L_807:
        /*00b4*/ 	.byte	0x04, 0x05
        /*00b6*/ 	.short	(.L_809 - .L_808)
.L_808:
        /*00b8*/ 	.word	0x00000200
        /*00bc*/ 	.word	0x00000001
        /*00c0*/ 	.word	0x00000001


	//----- nvinfo : EIATTR_CRS_STACK_SIZE
	.align		4
.L_809:
        /*00c4*/ 	.byte	0x04, 0x1e
        /*00c6*/ 	.short	(.L_811 - .L_810)
.L_810:
        /*00c8*/ 	.word	0x00000000
.L_811:


//--------------------- .nv.info._ZN2at4cuda17kernelHistogram1DIddlLi1ELi2ELin1ELNS0_23CUDAHistogramMemoryTypeE1EZNS0_21CUDA_tensor_histogramIddLb0EEEbNS_6TensorES4_S4_lNS_14AccumulateTypeIT0_Lb1EE4typeES8_NS0_13TensorArgTypeES9_S9_EUllE0_EEvNS0_6detail10TensorInfoIT_T1_EESF_NSC_IKS6_SE_EElS8_S8_SE_T6_ --------------------------
	.section	.nv.info._ZN2at4cuda17kernelHistogram1DIddlLi1ELi2ELin1ELNS0_23CUDAHistogramMemoryTypeE1EZNS0_21CUDA_tensor_histogramIddLb0EEEbNS_6TensorES4_S4_lNS_14AccumulateTypeIT0_Lb1EE4typeES8_NS0_13TensorArgTypeES9_S9_EUllE0_EEvNS0_6detail10TensorInfoIT_T1_EESF_NSC_IKS6_SE_EElS8_S8_SE_T6_,"",@"SHT_CUDA_INFO"
	.sectionflags	@""
	.align	4


	//----- nvinfo : EIATTR_CUDA_API_VERSION
	.align		4
        /*0000*/ 	.byte	0x04, 0x37
        /*0002*/ 	.short	(.L_813 - .L_812)
.L_812:
        /*0004*/ 	.word	0x00000082


	//----- nvinfo : EIATTR_SW2861232_WAR
	.align		4
.L_813:
        /*0008*/ 	.byte	0x01, 0x35
	.zero		2


	//----- nvinfo : EIATTR_PARAM_CBANK
	.align		4
        /*000c*/ 	.byte	0x04, 0x0a
        /*000e*/ 	.short	(.L_815 - .L_814)
	.align		4
.L_814:
        /*0010*/ 	.word	index@(.nv.constant0._ZN2at4cuda17kernelHistogram1DIddlLi1ELi2ELin1ELNS0_23CUDAHistogramMemoryTypeE1EZNS0_21CUDA_tensor_histogramIddLb0EEEbNS_6TensorES4_S4_lNS_14AccumulateTypeIT0_Lb1EE4typeES8_NS0_13TensorArgTypeES9_S9_EUllE0_EEvNS0_6detail10TensorInfoIT_T1_EESF_NSC_IKS6_SE_EElS8_S8_SE_T6_)
        /*0014*/ 	.short	0x0160
        /*0016*/ 	.short	0x0501


	//----- nvinfo : EIATTR_CBANK_PARAM_SIZE
	.align		4
.L_815:
        /*0018*/ 	.byte	0x03, 0x19
        /*001a*/ 	.short	0x0501


	//----- nvinfo : EIATTR_KPARAM_INFO
	.align		4
        /*001c*/ 	.byte	0x04, 0x17
        /*001e*/ 	.short	(.L_817 - .L_816)
.L_816:
        /*0020*/ 	.word	0x00000000
        /*0024*/ 	.short	0x0007
        /*0026*/ 	.short	0x0500
        /*0028*/ 	.byte	0x00, 0xf0, 0x05, 0x00


	//----- nvinfo : EIATTR_KPARAM_INFO
	.align		4
.L_817:
        /*002c*/ 	.byte	0x04, 0x17
        /*002e*/ 	.short	(.L_819 - .L_818)
.L_818:
        /*0030*/ 	.word	0x00000000
        /*0034*/ 	.short	0x0006
        /*0036*/ 	.short	0x04f8
        /*0038*/ 	.byte	0x00, 0xf0, 0x21, 0x00


	//----- nvinfo : EIATTR_KPARAM_INFO
	.align		4
.L_819:
        /*003c*/ 	.byte	0x04, 0x17
        /*003e*/ 	.short	(.L_821 - .L_820)
.L_820:
        /*0040*/ 	.word	0x00000000
        /*0044*/ 	.short	0x0005
        /*0046*/ 	.short	0x04f0
        /*0048*/ 	.byte	0x00, 0xf0, 0x21, 0x00


	//----- nvinfo : EIATTR_KPARAM_INFO
	.align		4
.L_821:
        /*004c*/ 	.byte	0x04, 0x17
        /*004e*/ 	.short	(.L_823 - .L_822)
.L_822:
        /*0050*/ 	.word	0x00000000
        /*0054*/ 	.short	0x0004
        /*0056*/ 	.short	0x04e8
        /*0058*/ 	.byte	0x00, 0xf0, 0x21, 0x00


	//----- nvinfo : EIATTR_KPARAM_INFO
	.align		4
.L_823:
        /*005c*/ 	.byte	0x04, 0x17
        /*005e*/ 	.short	(.L_825 - .L_824)
.L_824:
        /*0060*/ 	.word	0x00000000
        /*0064*/ 	.short	0x0003
        /*0066*/ 	.short	0x04e0
        /*0068*/ 	.byte	0x00, 0xf0, 0x21, 0x00


	//----- nvinfo : EIATTR_KPARAM_INFO
	.align		4
.L_825:
        /*006c*/ 	.byte	0x04, 0x17
        /*006e*/ 	.short	(.L_827 - .L_826)
.L_826:
        /*0070*/ 	.word	0x00000000
        /*0074*/ 	.short	0x0002
        /*0076*/ 	.short	0x0340
        /*0078*/ 	.byte	0x00, 0xf0, 0x81, 0x06


	//----- nvinfo : EIATTR_KPARAM_INFO
	.align		4
.L_827:
        /*007c*/ 	.byte	0x04, 0x17
        /*007e*/ 	.short	(.L_829 - .L_828)
.L_828:
        /*0080*/ 	.word	0x00000000
        /*0084*/ 	.short	0x0001
        /*0086*/ 	.short	0x01a0
        /*0088*/ 	.byte	0x00, 0xf0, 0x81, 0x06


	//----- nvinfo : EIATTR_KPARAM_INFO
	.align		4
.L_829:
        /*008c*/ 	.byte	0x04, 0x17
        /*008e*/ 	.short	(.L_831 - .L_830)
.L_830:
        /*0090*/ 	.word	0x00000000
        /*0094*/ 	.short	0x0000
        /*0096*/ 	.short	0x0000
        /*0098*/ 	.byte	0x00, 0xf0, 0x81, 0x06


	//----- nvinfo : EIATTR_MAXREG_COUNT
	.align		4
.L_831:
        /*009c*/ 	.byte	0x03, 0x1b
        /*009e*/ 	.short	0x0080


	//----- nvinfo : EIATTR_MERCURY_ISA_VERSION
	.align		4
        /*00a0*/ 	.byte	0x03, 0x5f
        /*00a2*/ 	.short	0x0000


	//----- nvinfo : EIATTR_EXIT_INSTR_OFFSETS
	.align		4
        /*00a4*/ 	.byte	0x04, 0x1c
        /*00a6*/ 	.short	(.L_833 - .L_832)


	//   ....[0]....
.L_832:
        /*00a8*/ 	.word	0x00000060


	//   ....[1]....
        /*00ac*/ 	.word	0x000004d0


	//   ....[2]....
        /*00b0*/ 	.word	0x000022d0


	//----- nvinfo : EIATTR_MAX_THREADS
	.align		4
.L_833:
        /*00b4*/ 	.byte	0x04, 0x05
        /*00b6*/ 	.short	(.L_835 - .L_834)
.L_834:
        /*00b8*/ 	.word	0x00000200
        /*00bc*/ 	.word	0x00000001
        /*00c0*/ 	.word	0x00000001


	//----- nvinfo : EIATTR_CRS_STACK_SIZE
	.align		4
.L_835:
        /*00c4*/ 	.byte	0x04, 0x1e
        /*00c6*/ 	.short	(.L_837 - .L_836)
.L_836:
        /*00c8*/ 	.word	0x00000000
.L_837:


//--------------------- .nv.info._ZN2at4cuda17kernelHistogram1DIddlLi1ELi2ELin1ELNS0_23CUDAHistogramMemoryTypeE0EZNS0_21CUDA_tensor_histogramIddLb0EEEbNS_6TensorES4_S4_lNS_14AccumulateTypeIT0_Lb1EE4typeES8_NS0_13TensorArgTypeES9_S9_EUllE0_EEvNS0_6detail10TensorInfoIT_T1_EESF_NSC_IKS6_SE_EElS8_S8_SE_T6_ --------------------------
	.section	.nv.info._ZN2at4cuda17kernelHistogram1DIddlLi1ELi2ELin1ELNS0_23CUDAHistogramMemoryTypeE0EZNS0_21CUDA_tensor_histogramIddLb0EEEbNS_6TensorES4_S4_lNS_14AccumulateTypeIT0_Lb1EE4typeES8_NS0_13TensorArgTypeES9_S9_EUllE0_EEvNS0_6detail10TensorInfoIT_T1_EESF_NSC_IKS6_SE_EElS8_S8_SE_T6_,"",@"SHT_CUDA_INFO"
	.sectionflags	@""
	.align	4


	//----- nvinfo : EIATTR_CUDA_API_VERSION
	.align		4
        /*0000*/ 	.byte	0x04, 0x37
        /*0002*/ 	.short	(.L_839 - .L_838)
.L_838:
        /*0004*/ 	.word	0x00000082


	//----- nvinfo : EIATTR_SW2861232_WAR
	.align		4
.L_839:
        /*0008*/ 	.byte	0x01, 0x35
	.zero		2


	//----- nvinfo : EIATTR_PARAM_CBANK
	.align		4
        /*000c*/ 	.byte	0x04, 0x0a
        /*000e*/ 	.short	(.L_841 - .L_840)
	.align		4
.L_840:
        /*0010*/ 	.word	index@(.nv.constant0._ZN2at4cuda17kernelHistogram1DIddlLi1ELi2ELin1ELNS0_23CUDAHistogramMemoryTypeE0EZNS0_21CUDA_tensor_histogramIddLb0EEEbNS_6TensorES4_S4_lNS_14AccumulateTypeIT0_Lb1EE4typeES8_NS0_13TensorArgTypeES9_S9_EUllE0_EEvNS0_6detail10TensorInfoIT_T1_EESF_NSC_IKS6_SE_EElS8_S8_SE_T6_)
        /*0014*/ 	.short	0x0160
        /*0016*/ 	.short	0x0501


	//----- nvinfo : EIATTR_CBANK_PARAM_SIZE
	.align		4
.L_841:
        /*0018*/ 	.byte	0x03, 0x19
        /*001a*/ 	.short	0x0501


	//----- nvinfo : EIATTR_KPARAM_INFO
	.align		4
        /*001c*/ 	.byte	0x04, 0x17
        /*001e*/ 	.short	(.L_843 - .L_842)
.L_842:
        /*0020*/ 	.word	0x00000000
        /*0024*/ 	.short	0x0007
        /*0026*/ 	.short	0x0500
        /*0028*/ 	.byte	0x00, 0xf0, 0x05, 0x00


	//----- nvinfo : EIATTR_KPARAM_INFO
	.align		4
.L_843:
        /*002c*/ 	.byte	0x04, 0x17
        /*002e*/ 	.short	(.L_845 - .L_844)
.L_844:
        /*0030*/ 	.word	0x00000000
        /*0034*/ 	.short	0x0006
        /*0036*/ 	.short	0x04f8
        /*0038*/ 	.byte	0x00, 0xf0, 0x21, 0x00


	//----- nvinfo : EIATTR_KPARAM_INFO
	.align		4
.L_845:
        /*003c*/ 	.byte	0x04, 0x17
        /*003e*/ 	.short	(.L_847 - .L_846)
.L_846:
        /*0040*/ 	.word	0x00000000
        /*0044*/ 	.short	0x0005
        /*0046*/ 	.short	0x04f0
        /*0048*/ 	.byte	0x00, 0xf0, 0x21, 0x00


	//----- nvinfo : EIATTR_KPARAM_INFO
	.align		4
.L_847:
        /*004c*/ 	.byte	0x04, 0x17
        /*004e*/ 	.short	(.L_849 - .L_848)
.L_848:
        /*0050*/ 	.word	0x00000000
        /*0054*/ 	.short	0x0004
        /*0056*/ 	.short	0x04e8
        /*0058*/ 	.byte	0x00, 0xf0, 0x21, 0x00


	//----- nvinfo : EIATTR_KPARAM_INFO
	.align		4
.L_849:
        /*005c*/ 	.byte	0x04, 0x17
        /*005e*/ 	.short	(.L_851 - .L_850)
.L_850:
        /*0060*/ 	.word	0x00000000
        /*0064*/ 	.short	0x0003
        /*0066*/ 	.short	0x04e0
        /*0068*/ 	.byte	0x00, 0xf0, 0x21, 0x00


	//----- nvinfo : EIATTR_KPARAM_INFO
	.align		4
.L_851:
        /*006c*/ 	.byte	0x04, 0x17
        /*006e*/ 	.short	(.L_853 - .L_852)
.L_852:
        /*0070*/ 	.word	0x00000000
        /*0074*/ 	.short	0x0002
        /*0076*/ 	.short	0x0340
        /*0078*/ 	.byte	0x00, 0xf0, 0x81, 0x06


	//----- nvinfo : EIATTR_KPARAM_INFO
	.align		4
.L_853:
        /*007c*/ 	.byte	0x04, 0x17
        /*007e*/ 	.short	(.L_855 - .L_854)
.L_854:
        /*0080*/ 	.word	0x00000000
        /*0084*/ 	.short	0x0001
        /*0086*/ 	.short	0x01a0
        /*0088*/ 	.byte	0x00, 0xf0, 0x81, 0x06


	//----- nvinfo : EIATTR_KPARAM_INFO
	.align		4
.L_855:
        /*008c*/ 	.byte	0x04, 0x17
        /*008e*/ 	.short	(.L_857 - .L_856)
.L_856:
        /*0090*/ 	.word	0x00000000
        /*0094*/ 	.short	0x0000
        /*0096*/ 	.short	0x0000
        /*0098*/ 	.byte	0x00, 0xf0, 0x81, 0x06


	//----- nvinfo : EIATTR_MAXREG_COUNT
	.align		4
.L_857:
        /*009c*/ 	.byte	0x03, 0x1b
        /*009e*/ 	.short	0x0080


	//----- nvinfo : EIATTR_NUM_BARRIERS
	.align		4
        /*00a0*/ 	.byte	0x02, 0x4c
        /*00a2*/ 	.byte	0x01
	.zero		1


	//----- nvinfo : EIATTR_MERCURY_ISA_VERSION
	.align		4
        /*00a4*/ 	.byte	0x03, 0x5f
        /*00a6*/ 	.short	0x0000


	//----- nvinfo : EIATTR_EXIT_INSTR_OFFSETS
	.align		4
        /*00a8*/ 	.byte	0x04, 0x1c
        /*00aa*/ 	.short	(.L_859 - .L_858)


	//   ....[0]....
.L_858:
        /*00ac*/ 	.word	0x000022a0


	//   ....[1]....
        /*00b0*/ 	.word	0x000023a0


	//----- nvinfo : EIATTR_MAX_THREADS
	.align		4
.L_859:
        /*00b4*/ 	.byte	0x04, 0x05
        /*00b6*/ 	.short	(.L_861 - .L_860)
.L_860:
        /*00b8*/ 	.word	0x00000200
        /*00bc*/ 	.word	0x00000001
        /*00c0*/ 	.word	0x00000001


	//----- nvinfo : EIATTR_CRS_STACK_SIZE
	.align		4
.L_861:
        /*00c4*/ 	.byte	0x04, 0x1e
        /*00c6*/ 	.short	(.L_863 - .L_862)
.L_862:
        /*00c8*/ 	.word	0x00000000
.L_863:


//--------------------- .nv.info._ZN2at4cuda17kernelHistogram1DIddlLi1ELi2ELin1ELNS0_23CUDAHistogramMemoryTypeE1EZNS0_21CUDA_tensor_histogramIddLb0EEEbNS_6TensorES4_S4_lNS_14AccumulateTypeIT0_Lb1EE4typeES8_NS0_13TensorArgTypeES9_S9_EUllE_EEvNS0_6detail10TensorInfoIT_T1_EESF_NSC_IKS6_SE_EElS8_S8_SE_T6_ --------------------------
	.section	.nv.info._ZN2at4cuda17kernelHistogram1DIddlLi1ELi2ELin1ELNS0_23CUDAHistogramMemoryTypeE1EZNS0_21CUDA_tensor_histogramIddLb0EEEbNS_6TensorES4_S4_lNS_14AccumulateTypeIT0_Lb1EE4typeES8_NS0_13TensorArgTypeES9_S9_EUllE_EEvNS0_6detail10TensorInfoIT_T1_EESF_NSC_IKS6_SE_EElS8_S8_SE_T6_,"",@"SHT_CUDA_INFO"
	.sectionflags	@""
	.align	4


	//----- nvinfo : EIATTR_CUDA_API_VERSION
	.align		4
        /*0000*/ 	.byte	0x04, 0x37
        /*0002*/ 	.short	(.L_865 - .L_864)
.L_864:
        /*0004*/ 	.word	0x00000082


	//----- nvinfo : EIATTR_SW2861232_WAR
	.align		4
.L_865:
        /*0008*/ 	.byte	0x01, 0x35
	.zero		2


	//----- nvinfo : EIATTR_PARAM_CBANK
	.align		4
        /*000c*/ 	.byte	0x04, 0x0a
        /*000e*/ 	.short	(.L_867 - .L_866)
	.align		4
.L_866:
        /*0010*/ 	.word	index@(.nv.constant0._ZN2at4cuda17kernelHistogram1DIddlLi1ELi2ELin1ELNS0_23CUDAHistogramMemoryTypeE1EZNS0_21CUDA_tensor_histogramIddLb0EEEbNS_6TensorES4_S4_lNS_14AccumulateTypeIT0_Lb1EE4typeES8_NS0_13TensorArgTypeES9_S9_EUllE_EEvNS0_6detail10TensorInfoIT_T1_EESF_NSC_IKS6_SE_EElS8_S8_SE_T6_)
        /*0014*/ 	.short	0x0160
        /*0016*/ 	.short	0x06a0


	//----- nvinfo : EIATTR_CBANK_PARAM_SIZE
	.align		4
.L_867:
        /*0018*/ 	.byte	0x03, 0x19
        /*001a*/ 	.short	0x06a0


	//----- nvinfo : EIATTR_KPARAM_INFO
	.align		4
        /*001c*/ 	.byte	0x04, 0x17
        /*001e*/ 	.short	(.L_869 - .L_868)
.L_868:
        /*0020*/ 	.word	0x00000000
        /*0024*/ 	.short	0x0007
        /*0026*/ 	.short	0x0500
        /*0028*/ 	.byte	0x00, 0xf0, 0x81, 0x06


	//----- nvinfo : EIATTR_KPARAM_INFO
	.align		4
.L_869:
        /*002c*/ 	.byte	0x04, 0x17
        /*002e*/ 	.short	(.L_871 - .L_870)
.L_870:
        /*0030*/ 	.word	0x00000000
        /*0034*/ 	.short	0x0006
        /*0036*/ 	.short	0x04f8
        /*0038*/ 	.byte	0x00, 0xf0, 0x21, 0x00


	//----- nvinfo : EIATTR_KPARAM_INFO
	.align		4
.L_871:
        /*003c*/ 	.byte	0x04, 0x17
        /*003e*/ 	.short	(.L_873 - .L_872)
.L_872:
        /*0040*/ 	.word	0x00000000
        /*0044*/ 	.short	0x0005
        /*0046*/ 	.short	0x04f0
        /*0048*/ 	.byte	0x00, 0xf0, 0x21, 0x00


	//----- nvinfo : EIATTR_KPARAM_INFO
	.align		4
.L_873:
        /*004c*/ 	.byte	0x04, 0x17
        /*004e*/ 	.short	(.L_875 - .L_874)
.L_874:
        /*0050*/ 	.word	0x00000000
        /*0054*/ 	.short	0x0004
        /*0056*/ 	.short	0x04e8
        /*0058*/ 	.byte	0x00, 0xf0, 0x21, 0x00


	//----- nvinfo : EIATTR_KPARAM_INFO
	.align		4
.L_875:
        /*005c*/ 	.byte	0x04, 0x17
        /*005e*/ 	.short	(.L_877 - .L_876)
.L_876:
        /*0060*/ 	.word	0x00000000
        /*0064*/ 	.short	0x0003
        /*0066*/ 	.short	0x04e0
        /*0068*/ 	.byte	0x00, 0xf0, 0x21, 0x00


	//----- nvinfo : EIATTR_KPARAM_INFO
	.align		4
.L_877:
        /*006c*/ 	.byte	0x04, 0x17
        /*006e*/ 	.short	(.L_879 - .L_878)
.L_878:
        /*0070*/ 	.word	0x00000000
        /*0074*/ 	.short	0x0002
        /*0076*/ 	.short	0x0340
        /*0078*/ 	.byte	0x00, 0xf0, 0x81, 0x06


	//----- nvinfo : EIATTR_KPARAM_INFO
	.align		4
.L_879:
        /*007c*/ 	.byte	0x04, 0x17
        /*007e*/ 	.short	(.L_881 - .L_880)
.L_880:
        /*0080*/ 	.word	0x00000000
        /*0084*/ 	.short	0x0001
        /*0086*/ 	.short	0x01a0
        /*0088*/ 	.byte	0x00, 0xf0, 0x81, 0x06


	//----- nvinfo : EIATTR_KPARAM_INFO
	.align		4
.L_881:
        /*008c*/ 	.byte	0x04, 0x17
        /*008e*/ 	.short	(.L_883 - .L_882)
.L_882:
        /*0090*/ 	.word	0x00000000
        /*0094*/ 	.short	0x0000
        /*0096*/ 	.short	0x0000
        /*0098*/ 	.byte	0x00, 0xf0, 0x81, 0x06


	//----- nvinfo : EIATTR_MAXREG_COUNT
	.align		4
.L_883:
        /*009c*/ 	.byte	0x03, 0x1b
        /*009e*/ 	.short	0x0080


	//----- nvinfo : EIATTR_MERCURY_ISA_VERSION
	.align		4
        /*00a0*/ 	.byte	0x03, 0x5f
        /*00a2*/ 	.short	0x0000


	//----- nvinfo : EIATTR_EXIT_INSTR_OFFSETS
	.align		4
        /*00a4*/ 	.byte	0x04, 0x1c
        /*00a6*/ 	.short	(.L_885 - .L_884)


	//   ....[0]....
.L_884:
        /*00a8*/ 	.word	0x00000060


	//   ....[1]....
        /*00ac*/ 	.word	0x00000540


	//   ....[2]....
        /*00b0*/ 	.word	0x000021c0


	//----- nvinfo : EIATTR_MAX_THREADS
	.align		4
.L_885:
        /*00b4*/ 	.byte	0x04, 0x05
        /*00b6*/ 	.short	(.L_887 - .L_886)
.L_886:
        /*00b8*/ 	.word	0x00000200
        /*00bc*/ 	.word	0x00000001
        /*00c0*/ 	.word	0x00000001


	//----- nvinfo : EIATTR_CRS_STACK_SIZE
	.align		4
.L_887:
        /*00c4*/ 	.byte	0x04, 0x1e
        /*00c6*/ 	.short	(.L_889 - .L_888)
.L_888:
        /*00c8*/ 	.word	0x00000000
.L_889:


//--------------------- .nv.info._ZN2at4cuda17kernelHistogram1DIddlLi1ELi2ELin1ELNS0_23CUDAHistogramMemoryTypeE0EZNS0_21CUDA_tensor_histogramIddLb0EEEbNS_6TensorES4_S4_lNS_14AccumulateTypeIT0_Lb1EE4typeES8_NS0_13TensorArgTypeES9_S9_EUllE_EEvNS0_6detail10TensorInfoIT_T1_EESF_NSC_IKS6_SE_EElS8_S8_SE_T6_ --------------------------
	.section	.nv.info._ZN2at4cuda17kernelHistogram1DIddlLi1ELi2ELin1ELNS0_23CUDAHistogramMemoryTypeE0EZNS0_21CUDA_tensor_histogramIddLb0EEEbNS_6TensorES4_S4_lNS_14AccumulateTypeIT0_Lb1EE4typeES8_NS0_13TensorArgTypeES9_S9_EUllE_EEvNS0_6detail10TensorInfoIT_T1_EESF_NSC_IKS6_SE_EElS8_S8_SE_T6_,"",@"SHT_CUDA_INFO"
	.sectionflags	@""
	.align	4


	//----- nvinfo : EIATTR_CUDA_API_VERSION
	.align		4
        /*0000*/ 	.byte	0x04, 0x37
        /*0002*/ 	.short	(.L_891 - .L_890)
.L_890:
        /*0004*/ 	.word	0x00000082


	//----- nvinfo : EIATTR_SW2861232_WAR
	.align		4
.L_891:
        /*0008*/ 	.byte	0x01, 0x35
	.zero		2


	//----- nvinfo : EIATTR_PARAM_CBANK
	.align		4
        /*000c*/ 	.byte	0x04, 0x0a
        /*000e*/ 	.short	(.L_893 - .L_892)
	.align		4
.L_892:
        /*0010*/ 	.word	index@(.nv.constant0._ZN2at4cuda17kernelHistogram1DIddlLi1ELi2ELin1ELNS0_23CUDAHistogramMemoryTypeE0EZNS0_21CUDA_tensor_histogramIddLb0EEEbNS_6TensorES4_S4_lNS_14AccumulateTypeIT0_Lb1EE4typeES8_NS0_13TensorArgTypeES9_S9_EUllE_EEvNS0_6detail10TensorInfoIT_T1_EESF_NSC_IKS6_SE_EElS8_S8_SE_T6_)
        /*0014*/ 	.short	0x0160
        /*0016*/ 	.short	0x06a0


	//----- nvinfo : EIATTR_CBANK_PARAM_SIZE
	.align		4
.L_893:
        /*0018*/ 	.byte	0x03, 0x19
        /*001a*/ 	.short	0x06a0


	//----- nvinfo : EIATTR_KPARAM_INFO
	.align		4
        /*001c*/ 	.byte	0x04, 0x17
        /*001e*/ 	.short	(.L_895 - .L_894)
.L_894:
        /*0020*/ 	.word	0x00000000
        /*0024*/ 	.short	0x0007
        /*0026*/ 	.short	0x0500
        /*0028*/ 	.byte	0x00, 0xf0, 0x81, 0x06


	//----- nvinfo : EIATTR_KPARAM_INFO
	.align		4
.L_895:
        /*002c*/ 	.byte	0x04, 0x17
        /*002e*/ 	.short	(.L_897 - .L_896)
.L_896:
        /*0030*/ 	.word	0x00000000
        /*0034*/ 	.short	0x0006
        /*0036*/ 	.short	0x04f8
        /*0038*/ 	.byte	0x00, 0xf0, 0x21, 0x00


	//----- nvinfo : EIATTR_KPARAM_INFO
	.align		4
.L_897:
        /*003c*/ 	.byte	0x04, 0x17
        /*003e*/ 	.short	(.L_899 - .L_898)
.L_898:
        /*0040*/ 	.word	0x00000000
        /*0044*/ 	.short	0x0005
        /*0046*/ 	.short	0x04f0
        /*0048*/ 	.byte	0x00, 0xf0, 0x21, 0x00


	//----- nvinfo : EIATTR_KPARAM_INFO
	.align		4
.L_899:
        /*004c*/ 	.byte	0x04, 0x17
        /*004e*/ 	.short	(.L_901 - .L_900)
.L_900:
        /*0050*/ 	.word	0x00000000
        /*0054*/ 	.short	0x0004
        /*0056*/ 	.short	0x04e8
        /*0058*/ 	.byte	0x00, 0xf0, 0x21, 0x00


	//----- nvinfo : EIATTR_KPARAM_INFO
	.align		4
.L_901:
        /*005c*/ 	.byte	0x04, 0x17
        /*005e*/ 	.short	(.L_903 - .L_902)
.L_902:
        /*0060*/ 	.word	0x00000000
        /*0064*/ 	.short	0x0003
        /*0066*/ 	.short	0x04e0
        /*0068*/ 	.byte	0x00, 0xf0, 0x21, 0x00


	//----- nvinfo : EIATTR_KPARAM_INFO
	.align		4
.L_903:
        /*006c*/ 	.byte	0x04, 0x17
        /*006e*/ 	.short	(.L_905 - .L_904)
.L_904:
        /*0070*/ 	.word	0x00000000
        /*0074*/ 	.short	0x0002
        /*0076*/ 	.short	0x0340
        /*0078*/ 	.byte	0x00, 0xf0, 0x81, 0x06


	//----- nvinfo : EIATTR_KPARAM_INFO
	.align		4
.L_905:
        /*007c*/ 	.byte	0x04, 0x17
        /*007e*/ 	.short	(.L_907 - .L_906)
.L_906:
        /*0080*/ 	.word	0x00000000
        /*0084*/ 	.short	0x0001
        /*0086*/ 	.short	0x01a0
        /*0088*/ 	.byte	0x00, 0xf0, 0x81, 0x06


	//----- nvinfo : EIATTR_KPARAM_INFO
	.align		4
.L_907:
        /*008c*/ 	.byte	0x04, 0x17
        /*008e*/ 	.short	(.L_909 - .L_908)
.L_908:
        /*0090*/ 	.word	0x00000000
        /*0094*/ 	.short	0x0000
        /*0096*/ 	.short	0x0000
        /*0098*/ 	.byte	0x00, 0xf0, 0x81, 0x06


	//----- nvinfo : EIATTR_MAXREG_COUNT
	.align		4
.L_909:
        /*009c*/ 	.byte	0x03, 0x1b
        /*009e*/ 	.short	0x0080


	//----- nvinfo : EIATTR_NUM_BARRIERS
	.align		4
        /*00a0*/ 	.byte	0x02, 0x4c
        /*00a2*/ 	.byte	0x01
	.zero		1


	//----- nvinfo : EIATTR_MERCURY_ISA_VERSION
	.align		4
        /*00a4*/ 	.byte	0x03, 0x5f
        /*00a6*/ 	.short	0x0000


	//----- nvinfo : EIATTR_EXIT_INSTR_OFFSETS
	.align		4
        /*00a8*/ 	.byte	0x04, 0x1c
        /*00aa*/ 	.short	(.L_911 - .L_910)


	//   ....[0]....
.L_910:
        /*00ac*/ 	.word	0x00002380


	//   ....[1]....
        /*00b0*/ 	.word	0x00002480


	//----- nvinfo : EIATTR_MAX_THREADS
	.align		4
.L_911:
        /*00b4*/ 	.byte	0x04, 0x05
        /*00b6*/ 	.short	(.L_913 - .L_912)
.L_912:
        /*00b8*/ 	.word	0x00000200
        /*00bc*/ 	.word	0x00000001
        /*00c0*/ 	.word	0x00000001


	//----- nvinfo : EIATTR_CRS_STACK_SIZE
	.align		4
.L_913:
        /*00c4*/ 	.byte	0x04, 0x1e
        /*00c6*/ 	.short	(.L_915 - .L_914)
.L_914:
        /*00c8*/ 	.word	0x00000000
.L_915:


//--------------------- .nv.info._ZN2at4cuda17kernelHistogram1DIsslLi1ELi2ELin1ELNS0_23CUDAHistogramMemoryTypeE1EZNS0_21CUDA_tensor_histogramIssLb0EEEbNS_6TensorES4_S4_lNS_14AccumulateTypeIT0_Lb1EE4typeES8_NS0_13TensorArgTypeES9_S9_EUllE0_EEvNS0_6detail10TensorInfoIT_T1_EESF_NSC_IKS6_SE_EElS8_S8_SE_T6_ --------------------------
	.section	.nv.info._ZN2at4cuda17kernelHistogram1DIsslLi1ELi2ELin1ELNS0_23CUDAHistogramMemoryTypeE1EZNS0_21CUDA_tensor_histogramIssLb0EEEbNS_6TensorES4_S4_lNS_14AccumulateTypeIT0_Lb1EE4typeES8_NS0_13TensorArgTypeES9_S9_EUllE0_EEvNS0_6detail10TensorInfoIT_T1_EESF_NSC_IKS6_SE_EElS8_S8_SE_T6_,"",@"SHT_CUDA_INFO"
	.sectionflags	@""
	.align	4


	//----- nvinfo : EIATTR_CUDA_API_VERSION
	.align		4
        /*0000*/ 	.byte	0x04, 0x37
        /*0002*/ 	.short	(.L_917 - .L_916)
.L_916:
        /*0004*/ 	.word	0x00000082


	//----- nvinfo : EIATTR_SW2861232_WAR
	.align		4
.L_917:
        /*0008*/ 	.byte	0x01, 0x35
	.zero		2


	//----- nvinfo : EIATTR_PARAM_CBANK
	.align		4
        /*000c*/ 	.byte	0x04, 0x0a
        /*000e*/ 	.short	(.L_919 - .L_918)
	.align		4
.L_918:
        /*0010*/ 	.word	index@(.nv.constant0._ZN2at4cuda17kernelHistogram1DIsslLi1ELi2ELin1ELNS0_23CUDAHistogramMemoryTypeE1EZNS0_21CUDA_tensor_histogramIssLb0EEEbNS_6TensorES4_S4_lNS_14AccumulateTypeIT0_Lb1EE4typeES8_NS0_13TensorArgTypeES9_S9_EUllE0_EEvNS0_6detail10TensorInfoIT_T1_EESF_NSC_IKS6_SE_EElS8_S8_SE_T6_)
        /*0014*/ 	.short	0x0160
        /*0016*/ 	.short	0x0501


	//----- nvinfo : EIATTR_CBANK_PARAM_SIZE
	.align		4
.L_919:
        /*0018*/ 	.byte	0x03, 0x19
        /*001a*/ 	.short	0x0501


	//----- nvinfo : EIATTR_KPARAM_INFO
	.align		4
        /*001c*/ 	.byte	0x04, 0x17
        /*001e*/ 	.short	(.L_921 - .L_920)
.L_920:
        /*0020*/ 	.word	0x00000000
        /*0024*/ 	.short	0x0007
        /*0026*/ 	.short	0x0500
        /*0028*/ 	.byte	0x00, 0xf0, 0x05, 0x00


	//----- nvinfo : EIATTR_KPARAM_INFO
	.align		4
.L_921:
        /*002c*/ 	.byte	0x04, 0x17
        /*002e*/ 	.short	(.L_923 - .L_922)
.L_922:
        /*0030*/ 	.word	0x00000000
        /*0034*/ 	.short	0x0006
        /*0036*/ 	.short	0x04f8
        /*0038*/ 	.byte	0x00, 0xf0, 0x21, 0x00


	//----- nvinfo : EIATTR_KPARAM_INFO
	.align		4
.L_923:
        /*003c*/ 	.byte	0x04, 0x17
        /*003e*/ 	.short	(.L_925 - .L_924)
.L_924:
        /*0040*/ 	.word	0x00000000
        /*0044*/ 	.short	0x0005
        /*0046*/ 	.short	0x04f0
        /*0048*/ 	.byte	0x00, 0xf0, 0x21, 0x00


	//----- nvinfo : EIATTR_KPARAM_INFO
	.align		4
.L_925:
        /*004c*/ 	.byte	0x04, 0x17
        /*004e*/ 	.short	(.L_927 - .L_926)
.L_926:
        /*0050*/ 	.word	0x00000000
        /*0054*/ 	.short	0x0004
        /*0056*/ 	.short	0x04e8
        /*0058*/ 	.byte	0x00, 0xf0, 0x21, 0x00


	//----- nvinfo : EIATTR_KPARAM_INFO
	.align		4
.L_927:
        /*005c*/ 	.byte	0x04, 0x17
        /*005e*/ 	.short	(.L_929 - .L_928)
.L_928:
        /*0060*/ 	.word	0x00000000
        /*0064*/ 	.short	0x0003
        /*0066*/ 	.short	0x04e0
        /*0068*/ 	.byte	0x00, 0xf0, 0x21, 0x00


	//----- nvinfo : EIATTR_KPARAM_INFO
	.align		4
.L_929:
        /*006c*/ 	.byte	0x04, 0x17
        /*006e*/ 	.short	(.L_931 - .L_930)
.L_930:
        /*0070*/ 	.word	0x00000000
        /*0074*/ 	.short	0x0002
        /*0076*/ 	.short	0x0340
        /*0078*/ 	.byte	0x00, 0xf0, 0x81, 0x06


	//----- nvinfo : EIATTR_KPARAM_INFO
	.align		4
.L_931:
        /*007c*/ 	.byte	0x04, 0x17
        /*007e*/ 	.short	(.L_933 - .L_932)
.L_932:
        /*0080*/ 	.word	0x00000000
        /*0084*/ 	.short	0x0001
        /*0086*/ 	.short	0x01a0
        /*0088*/ 	.byte	0x00, 0xf0, 0x81, 0x06


	//----- nvinfo : EIATTR_KPARAM_INFO
	.align		4
.L_933:
        /*008c*/ 	.byte	0x04, 0x17
        /*008e*/ 	.short	(.L_935 - .L_934)
.L_934:
        /*0090*/ 	.word	0x00000000
        /*0094*/ 	.short	0x0000
        /*0096*/ 	.short	0x0000
        /*0098*/ 	.byte	0x00, 0xf0, 0x81, 0x06


	//----- nvinfo : EIATTR_MAXREG_COUNT
	.align		4
.L_935:
        /*009c*/ 	.byte	0x03, 0x1b
        /*009e*/ 	.short	0x0080


	//----- nvinfo : EIATTR_MERCURY_ISA_VERSION
	.align		4
        /*00a0*/ 	.byte	0x03, 0x5f
        /*00a2*/ 	.short	0x0000


	//----- nvinfo : EIATTR_EXIT_INSTR_OFFSETS
	.align		4
        /*00a4*/ 	.byte	0x04, 0x1c
        /*00a6*/ 	.short	(.L_937 - .L_936)


	//   ....[0]....
.L_936:
        /*00a8*/ 	.word	0x00000060


	//   ....[1]....
        /*00ac*/ 	.word	0x000006b0


	//   ....[2]....
        /*00b0*/ 	.word	0x000024d0


	//----- nvinfo : EIATTR_MAX_THREADS
	.align		4
.L_937:
        /*00b4*/ 	.byte	0x04, 0x05
        /*00b6*/ 	.short	(.L_939 - .L_938)
.L_938:
        /*00b8*/ 	.word	0x00000200
        /*00bc*/ 	.word	0x00000001
        /*00c0*/ 	.word	0x00000001


	//----- nvinfo : EIATTR_CRS_STACK_SIZE
	.align		4
.L_939:
        /*00c4*/ 	.byte	0x04, 0x1e
        /*00c6*/ 	.short	(.L_941 - .L_940)
.L_940:
        /*00c8*/ 	.word	0x00000000
.L_941:


//--------------------- .nv.info._ZN2at4cuda17kernelHistogram1DIsslLi1ELi2ELin1ELNS0_23CUDAHistogramMemoryTypeE0EZNS0_21CUDA_tensor_histogramIssLb0EEEbNS_6TensorES4_S4_lNS_14AccumulateTypeIT0_Lb1EE4typeES8_NS0_13TensorArgTypeES9_S9_EUllE0_EEvNS0_6detail10TensorInfoIT_T1_EESF_NSC_IKS6_SE_EElS8_S8_SE_T6_ --------------------------
	.section	.nv.info._ZN2at4cuda17kernelHistogram1DIsslLi1ELi2ELin1ELNS0_23CUDAHistogramMemoryTypeE0EZNS0_21CUDA_tensor_histogramIssLb0EEEbNS_6TensorES4_S4_lNS_14AccumulateTypeIT0_Lb1EE4typeES8_NS0_13TensorArgTypeES9_S9_EUllE0_EEvNS0_6detail10TensorInfoIT_T1_EESF_NSC_IKS6_SE_EElS8_S8_SE_T6_,"",@"SHT_CUDA_INFO"
	.sectionflags	@""
	.align	4


	//----- nvinfo : EIATTR_CUDA_API_VERSION
	.align		4
        /*0000*/ 	.byte	0x04, 0x37
        /*0002*/ 	.short	(.L_943 - .L_942)
.L_942:
        /*0004*/ 	.word	0x00000082


	//----- nvinfo : EIATTR_SW2861232_WAR
	.align		4
.L_943:
        /*0008*/ 	.byte	0x01, 0x35
	.zero		2


	//----- nvinfo : EIATTR_PARAM_CBANK
	.align		4
        /*000c*/ 	.byte	0x04, 0x0a
        /*000e*/ 	.short	(.L_945 - .L_944)
	.align		4
.L_944:
        /*0010*/ 	.word	index@(.nv.constant0._ZN2at4cuda17kernelHistogram1DIsslLi1ELi2ELin1ELNS0_23CUDAHistogramMemoryTypeE0EZNS0_21CUDA_tensor_histogramIssLb0EEEbNS_6TensorES4_S4_lNS_14AccumulateTypeIT0_Lb1EE4typeES8_NS0_13TensorArgTypeES9_S9_EUllE0_EEvNS0_6detail10TensorInfoIT_T1_EESF_NSC_IKS6_SE_EElS8_S8_SE_T6_)
        /*0014*/ 	.short	0x0160
        /*0016*/ 	.short	0x0501


	//----- nvinfo : EIATTR_CBANK_PARAM_SIZE
	.align		4
.L_945:
        /*0018*/ 	.byte	0x03, 0x19
        /*001a*/ 	.short	0x0501


	//----- nvinfo : EIATTR_KPARAM_INFO
	.align		4
        /*001c*/ 	.byte	0x04, 0x17
        /*001e*/ 	.short	(.L_947 - .L_946)
.L_946:
        /*0020*/ 	.word	0x00000000
        /*0024*/ 	.short	0x0007
        /*0026*/ 	.short	0x0500
        /*0028*/ 	.byte	0x00, 0xf0, 0x05, 0x00


	//----- nvinfo : EIATTR_KPARAM_INFO
	.align		4
.L_947:
        /*002c*/ 	.byte	0x04, 0x17
        /*002e*/ 	.short	(.L_949 - .L_948)
.L_948:
        /*0030*/ 	.word	0x00000000
        /*0034*/ 	.short	0x0006
        /*0036*/ 	.short	0x04f8
        /*0038*/ 	.byte	0x00, 0xf0, 0x21, 0x00


	//----- nvinfo : EIATTR_KPARAM_INFO
	.align		4
.L_949:
        /*003c*/ 	.byte	0x04, 0x17
        /*003e*/ 	.short	(.L_951 - .L_950)
.L_950:
        /*0040*/ 	.word	0x00000000
        /*0044*/ 	.short	0x0005
        /*0046*/ 	.short	0x04f0
        /*0048*/ 	.byte	0x00, 0xf0, 0x21, 0x00


	//----- nvinfo : EIATTR_KPARAM_INFO
	.align		4
.L_951:
        /*004c*/ 	.byte	0x04, 0x17
        /*004e*/ 	.short	(.L_953 - .L_952)
.L_952:
        /*0050*/ 	.word	0x00000000
        /*0054*/ 	.short	0x0004
        /*0056*/ 	.short	0x04e8
        /*0058*/ 	.byte	0x00, 0xf0, 0x21, 0x00


	//----- nvinfo : EIATTR_KPARAM_INFO
	.align		4
.L_953:
        /*005c*/ 	.byte	0x04, 0x17
        /*005e*/ 	.short	(.L_955 - .L_954)
.L_954:
        /*0060*/ 	.word	0x00000000
        /*0064*/ 	.short	0x0003
        /*0066*/ 	.short	0x04e0
        /*0068*/ 	.byte	0x00, 0xf0, 0x21, 0x00


	//----- nvinfo : EIATTR_KPARAM_INFO
	.align		4
.L_955:
        /*006c*/ 	.byte	0x04, 0x17
        /*006e*/ 	.short	(.L_957 - .L_956)
.L_956:
        /*0070*/ 	.word	0x00000000
        /*0074*/ 	.short	0x0002
        /*0076*/ 	.short	0x0340
        /*0078*/ 	.byte	0x00, 0xf0, 0x81, 0x06


	//----- nvinfo : EIATTR_KPARAM_INFO
	.align		4
.L_957:
        /*007c*/ 	.byte	0x04, 0x17
        /*007e*/ 	.short	(.L_959 - .L_958)
.L_958:
        /*0080*/ 	.word	0x00000000
        /*0084*/ 	.short	0x0001
        /*0086*/ 	.short	0x01a0
        /*0088*/ 	.byte	0x00, 0xf0, 0x81, 0x06


	//----- nvinfo : EIATTR_KPARAM_INFO
	.align		4
.L_959:
        /*008c*/ 	.byte	0x04, 0x17
        /*008e*/ 	.short	(.L_961 - .L_960)
.L_960:
        /*0090*/ 	.word	0x00000000
        /*0094*/ 	.short	0x0000
        /*0096*/ 	.short	0x0000
        /*0098*/ 	.byte	0x00, 0xf0, 0x81, 0x06


	//----- nvinfo : EIATTR_MAXREG_COUNT
	.align		4
.L_961:
        /*009c*/ 	.byte	0x03, 0x1b
        /*009e*/ 	.short	0x0080


	//----- nvinfo : EIATTR_NUM_BARRIERS
	.align		4
        /*00a0*/ 	.byte	0x02, 0x4c
        /*00a2*/ 	.byte	0x01
	.zero		1


	//----- nvinfo : EIATTR_MERCURY_ISA_VERSION
	.align		4
        /*00a4*/ 	.byte	0x03, 0x5f
        /*00a6*/ 	.short	0x0000


	//----- nvinfo : EIATTR_EXIT_INSTR_OFFSETS
	.align		4
        /*00a8*/ 	.byte	0x04, 0x1c
        /*00aa*/ 	.short	(.L_963 - .L_962)


	//   ....[0]....
.L_962:
        /*00ac*/ 	.word	0x000024c0


	//   ....[1]....
        /*00b0*/ 	.word	0x00002740


	//----- nvinfo : EIATTR_MAX_THREADS
	.align		4
.L_963:
        /*00b4*/ 	.byte	0x04, 0x05
        /*00b6*/ 	.short	(.L_965 - .L_964)
.L_964:
        /*00b8*/ 	.word	0x00000200
        /*00bc*/ 	.word	0x00000001
        /*00c0*/ 	.word	0x00000001


	//----- nvinfo : EIATTR_CRS_STACK_SIZE
	.align		4
.L_965:
        /*00c4*/ 	.byte	0x04, 0x1e
        /*00c6*/ 	.short	(.L_967 - .L_966)
.L_966:
        /*00c8*/ 	.word	0x00000000
.L_967:


//--------------------- .nv.info._ZN2at4cuda17kernelHistogram1DIsslLi1ELi2ELin1ELNS0_23CUDAHistogramMemoryTypeE1EZNS0_21CUDA_tensor_histogramIssLb0EEEbNS_6TensorES4_S4_lNS_14AccumulateTypeIT0_Lb1EE4typeES8_NS0_13TensorArgTypeES9_S9_EUllE_EEvNS0_6detail10TensorInfoIT_T1_EESF_NSC_IKS6_SE_EElS8_S8_SE_T6_ --------------------------
	.section	.nv.info._ZN2at4cuda17kernelHistogram1DIsslLi1ELi2ELin1ELNS0_23CUDAHistogramMemoryTypeE1EZNS0_21CUDA_tensor_histogramIssLb0EEEbNS_6TensorES4_S4_lNS_14AccumulateTypeIT0_Lb1EE4typeES8_NS0_13TensorArgTypeES9_S9_EUllE_EEvNS0_6detail10TensorInfoIT_T1_EESF_NSC_IKS6_SE_EElS8_S8_SE_T6_,"",@"SHT_CUDA_INFO"
	.sectionflags	@""
	.align	4


	//----- nvinfo : EIATTR_CUDA_API_VERSION
	.align		4
        /*0000*/ 	.byte	0x04, 0x37
        /*0002*/ 	.short	(.L_969 - .L_968)
.L_968:
        /*0004*/ 	.word	0x00000082


	//----- nvinfo : EIATTR_SW2861232_WAR
	.align		4
.L_969:
        /*0008*/ 	.byte	0x01, 0x35
	.zero		2


	//----- nvinfo : EIATTR_PARAM_CBANK
	.align		4
        /*000c*/ 	.byte	0x04, 0x0a
        /*000e*/ 	.short	(.L_971 - .L_970)
	.align		4
.L_970:
        /*0010*/ 	.word	index@(.nv.constant0._ZN2at4cuda17kernelHistogram1DIsslLi1ELi2ELin1ELNS0_23CUDAHistogramMemoryTypeE1EZNS0_21CUDA_tensor_histogramIssLb0EEEbNS_6TensorES4_S4_lNS_14AccumulateTypeIT0_Lb1EE4typeES8_NS0_13TensorArgTypeES9_S9_EUllE_EEvNS0_6detail10TensorInfoIT_T1_EESF_NSC_IKS6_SE_EElS8_S8_SE_T6_)
        /*0014*/ 	.short	0x0160
        /*0016*/ 	.short	0x06a0


	//----- nvinfo : EIATTR_CBANK_PARAM_SIZE
	.align		4
.L_971:
        /*0018*/ 	.byte	0x03, 0x19
        /*001a*/ 	.short	0x06a0


	//----- nvinfo : EIATTR_KPARAM_INFO
	.align		4
        /*001c*/ 	.byte	0x04, 0x17
        /*001e*/ 	.short	(.L_973 - .L_972)
.L_972:
        /*0020*/ 	.word	0x00000000
        /*0024*/ 	.short	0x0007
        /*0026*/ 	.short	0x0500
        /*0028*/ 	.byte	0x00, 0xf0, 0x81, 0x06


	//----- nvinfo : EIATTR_KPARAM_INFO
	.align		4
.L_973:
        /*002c*/ 	.byte	0x04, 0x17
        /*002e*/ 	.short	(.L_975 - .L_974)
.L_974:
        /*0030*/ 	.word	0x00000000
        /*0034*/ 	.short	0x0006
        /*0036*/ 	.short	0x04f8
        /*0038*/ 	.byte	0x00, 0xf0, 0x21, 0x00


	//----- nvinfo : EIATTR_KPARAM_INFO
	.align		4
.L_975:
        /*003c*/ 	.byte	0x04, 0x17
        /*003e*/ 	.short	(.L_977 - .L_976)
.L_976:
        /*0040*/ 	.word	0x00000000
        /*0044*/ 	.short	0x0005
        /*0046*/ 	.short	0x04f0
        /*0048*/ 	.byte	0x00, 0xf0, 0x21, 0x00


	//----- nvinfo : EIATTR_KPARAM_INFO
	.align		4
.L_977:
        /*004c*/ 	.byte	0x04, 0x17
        /*004e*/ 	.short	(.L_979 - .L_978)
.L_978:
        /*0050*/ 	.word	0x00000000
        /*0054*/ 	.short	0x0004
        /*0056*/ 	.short	0x04e8
        /*0058*/ 	.byte	0x00, 0xf0, 0x21, 0x00


	//----- nvinfo : EIATTR_KPARAM_INFO
	.align		4
.L_979:
        /*005c*/ 	.byte	0x04, 0x17
        /*005e*/ 	.short	(.L_981 - .L_980)
.L_980:
        /*0060*/ 	.word	0x00000000
        /*0064*/ 	.short	0x0003
        /*0066*/ 	.short	0x04e0
        /*0068*/ 	.byte	0x00, 0xf0, 0x21, 0x00


	//----- nvinfo : EIATTR_KPARAM_INFO
	.align		4
.L_981:
        /*006c*/ 	.byte	0x04, 0x17
        /*006e*/ 	.short	(.L_983 - .L_982)
.L_982:
        /*0070*/ 	.word	0x00000000
        /*0074*/ 	.short	0x0002
        /*0076*/ 	.short	0x0340
        /*0078*/ 	.byte	0x00, 0xf0, 0x81, 0x06


	//----- nvinfo : EIATTR_KPARAM_INFO
	.align		4
.L_983:
        /*007c*/ 	.byte	0x04, 0x17
        /*007e*/ 	.short	(.L_985 - .L_984)
.L_984:
        /*0080*/ 	.word	0x00000000
        /*0084*/ 	.short	0x0001
        /*0086*/ 	.short	0x01a0
        /*0088*/ 	.byte	0x00, 0xf0, 0x81, 0x06


	//----- nvinfo : EIATTR_KPARAM_INFO
	.align		4
.L_985:
        /*008c*/ 	.byte	0x04, 0x17
        /*008e*/ 	.short	(.L_987 - .L_986)
.L_986:
        /*0090*/ 	.word	0x00000000
        /*0094*/ 	.short	0x0000
        /*0096*/ 	.short	0x0000
        /*0098*/ 	.byte	0x00, 0xf0, 0x81, 0x06


	//----- nvinfo : EIATTR_MAXREG_COUNT
	.align		4
.L_987:
        /*009c*/ 	.byte	0x03, 0x1b
        /*009e*/ 	.short	0x0080


	//----- nvinfo : EIATTR_MERCURY_ISA_VERSION
	.align		4
        /*00a0*/ 	.byte	0x03, 0x5f
        /*00a2*/ 	.short	0x0000


	//----- nvinfo : EIATTR_EXIT_INSTR_OFFSETS
	.align		4
        /*00a4*/ 	.byte	0x04, 0x1c
        /*00a6*/ 	.short	(.L_989 - .L_988)


	//   ....[0]....
.L_988:
        /*00a8*/ 	.word	0x00000060


	//   ....[1]....
        /*00ac*/ 	.word	0x00000720


	//   ....[2]....
        /*00b0*/ 	.word	0x000025b0


	//----- nvinfo : EIATTR_MAX_THREADS
	.align		4
.L_989:
        /*00b4*/ 	.byte	0x04, 0x05
        /*00b6*/ 	.short	(.L_991 - .L_990)
.L_990:
        /*00b8*/ 	.word	0x00000200
        /*00bc*/ 	.word	0x00000001
        /*00c0*/ 	.word	0x00000001


	//----- nvinfo : EIATTR_CRS_STACK_SIZE
	.align		4
.L_991:
        /*00c4*/ 	.byte	0x04, 0x1e
        /*00c6*/ 	.short	(.L_993 - .L_992)
.L_992:
        /*00c8*/ 	.word	0x00000000
.L_993:


//--------------------- .nv.info._ZN2at4cuda17kernelHistogram1DIsslLi1ELi2ELin1ELNS0_23CUDAHistogramMemoryTypeE0EZNS0_21CUDA_tensor_histogramIssLb0EEEbNS_6TensorES4_S4_lNS_14AccumulateTypeIT0_Lb1EE4typeES8_NS0_13TensorArgTypeES9_S9_EUllE_EEvNS0_6detail10TensorInfoIT_T1_EESF_NSC_IKS6_SE_EElS8_S8_SE_T6_ --------------------------
	.section	.nv.info._ZN2at4cuda17kernelHistogram1DIsslLi1ELi2ELin1ELNS0_23CUDAHistogramMemoryTypeE0EZNS0_21CUDA_tensor_histogramIssLb0EEEbNS_6TensorES4_S4_lNS_14AccumulateTypeIT0_Lb1EE4typeES8_NS0_13TensorArgTypeES9_S9_EUllE_EEvNS0_6detail10TensorInfoIT_T1_EESF_NSC_IKS6_SE_EElS8_S8_SE_T6_,"",@"SHT_CUDA_INFO"
	.sectionflags	@""
	.align	4


	//----- nvinfo : EIATTR_CUDA_API_VERSION
	.align		4
        /*0000*/ 	.byte	0x04, 0x37
        /*0002*/ 	.short	(.L_995 - .L_994)
.L_994:
        /*0004*/ 	.word	0x00000082


	//----- nvinfo : EIATTR_SW2861232_WAR
	.align		4
.L_995:
        /*0008*/ 	.byte	0x01, 0x35
	.zero		2


	//----- nvinfo : EIATTR_PARAM_CBANK
	.align		4
        /*000c*/ 	.byte	0x04, 0x0a
        /*000e*/ 	.short	(.L_997 - .L_996)
	.align		4
.L_996:
        /*0010*/ 	.word	index@(.nv.constant0._ZN2at4cuda17kernelHistogram1DIsslLi1ELi2ELin1ELNS0_23CUDAHistogramMemoryTypeE0EZNS0_21CUDA_tensor_histogramIssLb0EEEbNS_6TensorES4_S4_lNS_14AccumulateTypeIT0_Lb1EE4typeES8_NS0_13TensorArgTypeES9_S9_EUllE_EEvNS0_6detail10TensorInfoIT_T1_EESF_NSC_IKS6_SE_EElS8_S8_SE_T6_)
        /*0014*/ 	.short	0x0160
        /*0016*/ 	.short	0x06a0


	//----- nvinfo : EIATTR_CBANK_PARAM_SIZE
	.align		4
.L_997:
        /*0018*/ 	.byte	0x03, 0x19
        /*001a*/ 	.short	0x06a0


	//----- nvinfo : EIATTR_KPARAM_INFO
	.align		4
        /*001c*/ 	.byte	0x04, 0x17
        /*001e*/ 	.short	(.L_999 - .L_998)
.L_998:
        /*0020*/ 	.word	0x00000000
        /*0024*/ 	.short	0x0007
        /*0026*/ 	.short	0x0500
        /*0028*/ 	.byte	0x00, 0xf0, 0x81, 0x06


	//----- nvinfo : EIATTR_KPARAM_INFO
	.align		4
.L_999:
        /*002c*/ 	.byte	0x04, 0x17
        /*002e*/ 	.short	(.L_1001 - .L_1000)
.L_1000:
        /*0030*/ 	.word	0x00000000
        /*0034*/ 	.short	0x0006
        /*0036*/ 	.short	0x04f8
        /*0038*/ 	.byte	0x00, 0xf0, 0x21, 0x00


	//----- nvinfo : EIATTR_KPARAM_INFO
	.align		4
.L_1001:
        /*003c*/ 	.byte	0x04, 0x17
        /*003e*/ 	.short	(.L_1003 - .L_1002)
.L_1002:
        /*0040*/ 	.word	0x00000000
        /*0044*/ 	.short	0x0005
        /*0046*/ 	.short	0x04f0
        /*0048*/ 	.byte	0x00, 0xf0, 0x21, 0x00


	//----- nvinfo : EIATTR_KPARAM_INFO
	.align		4
.L_1003:
        /*004c*/ 	.byte	0x04, 0x17
        /*004e*/ 	.short	(.L_1005 - .L_1004)
.L_1004:
        /*0050*/ 	.word	0x00000000
        /*0054*/ 	.short	0x0004
        /*0056*/ 	.short	0x04e8
        /*0058*/ 	.byte	0x00, 0xf0, 0x21, 0x00


	//----- nvinfo : EIATTR_KPARAM_INFO
	.align		4
.L_1005:
        /*005c*/ 	.byte	0x04, 0x17
        /*005e*/ 	.short	(.L_1007 - .L_1006)
.L_1006:
        /*0060*/ 	.word	0x00000000
        /*0064*/ 	.short	0x0003
        /*0066*/ 	.short	0x04e0
        /*0068*/ 	.byte	0x00, 0xf0, 0x21, 0x00


	//----- nvinfo : EIATTR_KPARAM_INFO
	.align		4
.L_1007:
        /*006c*/ 	.byte	0x04, 0x17
        /*006e*/ 	.short	(.L_1009 - .L_1008)
.L_1008:
        /*0070*/ 	.word	0x00000000
        /*0074*/ 	.short	0x0002
        /*0076*/ 	.short	0x0340
        /*0078*/ 	.byte	0x00, 0xf0, 0x81, 0x06


	//----- nvinfo : EIATTR_KPARAM_INFO
	.align		4
.L_1009:
        /*007c*/ 	.byte	0x04, 0x17
        /*007e*/ 	.short	(.L_1011 - .L_1010)
.L_1010:
        /*0080*/ 	.word	0x00000000
        /*0084*/ 	.short	0x0001
        /*0086*/ 	.short	0x01a0
        /*0088*/ 	.byte	0x00, 0xf0, 0x81, 0x06


	//----- nvinfo : EIATTR_KPARAM_INFO
	.align		4
.L_1011:
        /*008c*/ 	.byte	0x04, 0x17
        /*008e*/ 	.short	(.L_1013 - .L_1012)
.L_1012:
        /*0090*/ 	.word	0x00000000
        /*0094*/ 	.short	0x0000
        /*0096*/ 	.short	0x0000
        /*0098*/ 	.byte	0x00, 0xf0, 0x81, 0x06


	//----- nvinfo : EIATTR_MAXREG_COUNT
	.align		4
.L_1013:
        /*009c*/ 	.byte	0x03, 0x1b
        /*009e*/ 	.short	0x0080


	//----- nvinfo : EIATTR_NUM_BARRIERS
	.align		4
        /*00a0*/ 	.byte	0x02, 0x4c
        /*00a2*/ 	.byte	0x01
	.zero		1


	//----- nvinfo : EIATTR_MERCURY_ISA_VERSION
	.align		4
        /*00a4*/ 	.byte	0x03, 0x5f
        /*00a6*/ 	.short	0x0000


	//----- nvinfo : EIATTR_EXIT_INSTR_OFFSETS
	.align		4
        /*00a8*/ 	.byte	0x04, 0x1c
        /*00aa*/ 	.short	(.L_1015 - .L_1014)


	//   ....[0]....
.L_1014:
        /*00ac*/ 	.word	0x00002540


	//   ....[1]....
        /*00b0*/ 	.word	0x000027b0


	//----- nvinfo : EIATTR_MAX_THREADS
	.align		4
.L_1015:
        /*00b4*/ 	.byte	0x04, 0x05
        /*00b6*/ 	.short	(.L_1017 - .L_1016)
.L_1016:
        /*00b8*/ 	.word	0x00000200
        /*00bc*/ 	.word	0x00000001
        /*00c0*/ 	.word	0x00000001


	//----- nvinfo : EIATTR_CRS_STACK_SIZE
	.align		4
.L_1017:
        /*00c4*/ 	.byte	0x04, 0x1e
        /*00c6*/ 	.short	(.L_1019 - .L_1018)
.L_1018:
        /*00c8*/ 	.word	0x00000000
.L_1019:


//--------------------- .nv.info._ZN2at4cuda17kernelHistogram1DIiilLi1ELi2ELin1ELNS0_23CUDAHistogramMemoryTypeE1EZNS0_21CUDA_tensor_histogramIiiLb0EEEbNS_6TensorES4_S4_lNS_14AccumulateTypeIT0_Lb1EE4typeES8_NS0_13TensorArgTypeES9_S9_EUllE0_EEvNS0_6detail10TensorInfoIT_T1_EESF_NSC_IKS6_SE_EElS8_S8_SE_T6_ --------------------------
	.section	.nv.info._ZN2at4cuda17kernelHistogram1DIiilLi1ELi2ELin1ELNS0_23CUDAHistogramMemoryTypeE1EZNS0_21CUDA_tensor_histogramIiiLb0EEEbNS_6TensorES4_S4_lNS_14AccumulateTypeIT0_Lb1EE4typeES8_NS0_13TensorArgTypeES9_S9_EUllE0_EEvNS0_6detail10TensorInfoIT_T1_EESF_NSC_IKS6_SE_EElS8_S8_SE_T6_,"",@"SHT_CUDA_INFO"
	.sectionflags	@""
	.align	4


	//----- nvinfo : EIATTR_CUDA_API_VERSION
	.align		4
        /*0000*/ 	.byte	0x04, 0x37
        /*0002*/ 	.short	(.L_1021 - .L_1020)
.L_1020:
        /*0004*/ 	.word	0x00000082


	//----- nvinfo : EIATTR_SW2861232_WAR
	.align		4
.L_1021:
        /*0008*/ 	.byte	0x01, 0x35
	.zero		2


	//----- nvinfo : EIATTR_PARAM_CBANK
	.align		4
        /*000c*/ 	.byte	0x04, 0x0a
        /*000e*/ 	.short	(.L_1023 - .L_1022)
	.align		4
.L_1022:
        /*0010*/ 	.word	index@(.nv.constant0._ZN2at4cuda17kernelHistogram1DIiilLi1ELi2ELin1ELNS0_23CUDAHistogramMemoryTypeE1EZNS0_21CUDA_tensor_histogramIiiLb0EEEbNS_6TensorES4_S4_lNS_14AccumulateTypeIT0_Lb1EE4typeES8_NS0_13TensorArgTypeES9_S9_EUllE0_EEvNS0_6detail10TensorInfoIT_T1_EESF_NSC_IKS6_SE_EElS8_S8_SE_T6_)
        /*0014*/ 	.short	0x0160
        /*0016*/ 	.short	0x0501


	//----- nvinfo : EIATTR_CBANK_PARAM_SIZE
	.align		4
.L_1023:
        /*0018*/ 	.byte	0x03, 0x19
        /*001a*/ 	.short	0x0501


	//----- nvinfo : EIATTR_KPARAM_INFO
	.align		4
        /*001c*/ 	.byte	0x04, 0x17
        /*001e*/ 	.short	(.L_1025 - .L_1024)
.L_1024:
        /*0020*/ 	.word	0x00000000
        /*0024*/ 	.short	0x0007
        /*0026*/ 	.short	0x0500
        /*0028*/ 	.byte	0x00, 0xf0, 0x05, 0x00


	//----- nvinfo : EIATTR_KPARAM_INFO
	.align		4
.L_1025:
        /*002c*/ 	.byte	0x04, 0x17
        /*002e*/ 	.short	(.L_1027 - .L_1026)
.L_1026:
        /*0030*/ 	.word	0x00000000
        /*0034*/ 	.short	0x0006
        /*0036*/ 	.short	0x04f8
        /*0038*/ 	.byte	0x00, 0xf0, 0x21, 0x00


	//----- nvinfo : EIATTR_KPARAM_INFO
	.align		4
.L_1027:
        /*003c*/ 	.byte	0x04, 0x17
        /*003e*/ 	.short	(.L_1029 - .L_1028)
.L_1028:
        /*0040*/ 	.word	0x00000000
        /*0044*/ 	.short	0x0005
        /*0046*/ 	.short	0x04f0
        /*0048*/ 	.byte	0x00, 0xf0, 0x21, 0x00


	//----- nvinfo : EIATTR_KPARAM_INFO
	.align		4
.L_1029:
        /*004c*/ 	.byte	0x04, 0x17
        /*004e*/ 	.short	(.L_1031 - .L_1030)
.L_1030:
        /*0050*/ 	.word	0x00000000
        /*0054*/ 	.short	0x0004
        /*0056*/ 	.short	0x04e8
        /*0058*/ 	.byte	0x00, 0xf0, 0x21, 0x00


	//----- nvinfo : EIATTR_KPARAM_INFO
	.align		4
.L_1031:
        /*005c*/ 	.byte	0x04, 0x17
        /*005e*/ 	.short	(.L_1033 - .L_1032)
.L_1032:
        /*0060*/ 	.word	0x00000000
        /*0064*/ 	.short	0x0003
        /*0066*/ 	.short	0x04e0
        /*0068*/ 	.byte	0x00, 0xf0, 0x21, 0x00


	//----- nvinfo : EIATTR_KPARAM_INFO
	.align		4
.L_1033:
        /*006c*/ 	.byte	0x04, 0x17
        /*006e*/ 	.short	(.L_1035 - .L_1034)
.L_1034:
        /*0070*/ 	.word	0x00000000
        /*0074*/ 	.short	0x0002
        /*0076*/ 	.short	0x0340
        /*0078*/ 	.byte	0x00, 0xf0, 0x81, 0x06


	//----- nvinfo : EIATTR_KPARAM_INFO
	.align		4
.L_1035:
        /*007c*/ 	.byte	0x04, 0x17
        /*007e*/ 	.short	(.L_1037 - .L_1036)
.L_1036:
        /*0080*/ 	.word	0x00000000
        /*0084*/ 	.short	0x0001
        /*0086*/ 	.short	0x01a0
        /*0088*/ 	.byte	0x00, 0xf0, 0x81, 0x06


	//----- nvinfo : EIATTR_KPARAM_INFO
	.align		4
.L_1037:
        /*008c*/ 	.byte	0x04, 0x17
        /*008e*/ 	.short	(.L_1039 - .L_1038)
.L_1038:
        /*0090*/ 	.word	0x00000000
        /*0094*/ 	.short	0x0000
        /*0096*/ 	.short	0x0000
        /*0098*/ 	.byte	0x00, 0xf0, 0x81, 0x06


	//----- nvinfo : EIATTR_MAXREG_COUNT
	.align		4
.L_1039:
        /*009c*/ 	.byte	0x03, 0x1b
        /*009e*/ 	.short	0x0080


	//----- nvinfo : EIATTR_MERCURY_ISA_VERSION
	.align		4
        /*00a0*/ 	.byte	0x03, 0x5f
        /*00a2*/ 	.short	0x0000


	//----- nvinfo : EIATTR_EXIT_INSTR_OFFSETS
	.align		4
        /*00a4*/ 	.byte	0x04, 0x1c
        /*00a6*/ 	.short	(.L_1041 - .L_1040)


	//   ....[0]....
.L_1040:
        /*00a8*/ 	.word	0x00000060


	//   ....[1]....
        /*00ac*/ 	.word	0x00000580


	//   ....[2]....
        /*00b0*/ 	.word	0x00002220


	//----- nvinfo : EIATTR_MAX_THREADS
	.align		4
.L_1041:
        /*00b4*/ 	.byte	0x04, 0x05
        /*00b6*/ 	.short	(.L_1043 - .L_1042)
.L_1042:
        /*00b8*/ 	.word	0x00000200
        /*00bc*/ 	.word	0x00000001
        /*00c0*/ 	.word	0x00000001


	//----- nvinfo : EIATTR_CRS_STACK_SIZE
	.align		4
.L_1043:
        /*00c4*/ 	.byte	0x04, 0x1e
        /*00c6*/ 	.short	(.L_1045 - .L_1044)
.L_1044:
        /*00c8*/ 	.word	0x00000000
.L_1045:


//--------------------- .nv.info._ZN2at4cuda17kernelHistogram1DIiilLi1ELi2ELin1ELNS0_23CUDAHistogramMemoryTypeE0EZNS0_21CUDA_tensor_histogramIiiLb0EEEbNS_6TensorES4_S4_lNS_14AccumulateTypeIT0_Lb1EE4typeES8_NS0_13TensorArgTypeES9_S9_EUllE0_EEvNS0_6detail10TensorInfoIT_T1_EESF_NSC_IKS6_SE_EElS8_S8_SE_T6_ --------------------------
	.section	.nv.info._ZN2at4cuda17kernelHistogram1DIiilLi1ELi2ELin1ELNS0_23CUDAHistogramMemoryTypeE0EZNS0_21CUDA_tensor_histogramIiiLb0EEEbNS_6TensorES4_S4_lNS_14AccumulateTypeIT0_Lb1EE4typeES8_NS0_13TensorArgTypeES9_S9_EUllE0_EEvNS0_6detail10TensorInfoIT_T1_EESF_NSC_IKS6_SE_EElS8_S8_SE_T6_,"",@"SHT_CUDA_INFO"
	.sectionflags	@""
	.align	4


	//----- nvinfo : EIATTR_CUDA_API_VERSION
	.align		4
        /*0000*/ 	.byte	0x04, 0x37
        /*0002*/ 	.short	(.L_1047 - .L_1046)
.L_1046:
        /*0004*/ 	.word	0x00000082


	//----- nvinfo : EIATTR_SW2861232_WAR
	.align		4
.L_1047:
        /*0008*/ 	.byte	0x01, 0x35
	.zero		2


	//----- nvinfo : EIATTR_PARAM_CBANK
	.align		4
        /*000c*/ 	.byte	0x04, 0x0a
        /*000e*/ 	.short	(.L_1049 - .L_1048)
	.align		4
.L_1048:
        /*0010*/ 	.word	index@(.nv.constant0._ZN2at4cuda17kernelHistogram1DIiilLi1ELi2ELin1ELNS0_23CUDAHistogramMemoryTypeE0EZNS0_21CUDA_tensor_histogramIiiLb0EEEbNS_6TensorES4_S4_lNS_14AccumulateTypeIT0_Lb1EE4typeES8_NS0_13TensorArgTypeES9_S9_EUllE0_EEvNS0_6detail10TensorInfoIT_T1_EESF_NSC_IKS6_SE_EElS8_S8_SE_T6_)
        /*0014*/ 	.short	0x0160
        /*0016*/ 	.short	0x0501


	//----- nvinfo : EIATTR_CBANK_PARAM_SIZE
	.align		4
.L_1049:
        /*0018*/ 	.byte	0x03, 0x19
        /*001a*/ 	.short	0x0501


	//----- nvinfo : EIATTR_KPARAM_INFO
	.align		4
        /*001c*/ 	.byte	0x04, 0x17
        /*001e*/ 	.short	(.L_1051 - .L_1050)
.L_1050:
        /*0020*/ 	.word	0x00000000
        /*0024*/ 	.short	0x0007
        /*0026*/ 	.short	0x0500
        /*0028*/ 	.byte	0x00, 0xf0, 0x05, 0x00


	//----- nvinfo : EIATTR_KPARAM_INFO
	.align		4
.L_1051:
        /*002c*/ 	.byte	0x04, 0x17
        /*002e*/ 	.short	(.L_1053 - .L_1052)
.L_1052:
        /*0030*/ 	.word	0x00000000
        /*0034*/ 	.short	0x0006
        /*0036*/ 	.short	0x04f8
        /*0038*/ 	.byte	0x00, 0xf0, 0x21, 0x00


	//----- nvinfo : EIATTR_KPARAM_INFO
	.align		4
.L_1053:
        /*003c*/ 	.byte	0x04, 0x17
        /*003e*/ 	.short	(.L_1055 - .L_1054)
.L_1054:
        /*0040*/ 	.word	0x00000000
        /*0044*/ 	.short	0x0005
        /*0046*/ 	.short	0x04f0
        /*0048*/ 	.byte	0x00, 0xf0, 0x21, 0x00


	//----- nvinfo : EIATTR_KPARAM_INFO
	.align		4
.L_1055:
        /*004c*/ 	.byte	0x04, 0x17
        /*004e*/ 	.short	(.L_1057 - .L_1056)
.L_1056:
        /*0050*/ 	.word	0x00000000
        /*0054*/ 	.short	0x0004
        /*0056*/ 	.short	0x04e8
        /*0058*/ 	.byte	0x00, 0xf0, 0x21, 0x00


	//----- nvinfo : EIATTR_KPARAM_INFO
	.align		4
.L_1057:
        /*005c*/ 	.byte	0x04, 0x17
        /*005e*/ 	.short	(.L_1059 - .L_1058)
.L_1058:
        /*0060*/ 	.word	0x00000000
        /*0064*/ 	.short	0x0003
        /*0066*/ 	.short	0x04e0
        /*0068*/ 	.byte	0x00, 0xf0, 0x21, 0x00


	//----- nvinfo : EIATTR_KPARAM_INFO
	.align		4
.L_1059:
        /*006c*/ 	.byte	0x04, 0x17
        /*006e*/ 	.short	(.L_1061 - .L_1060)
.L_1060:
        /*0070*/ 	.word	0x00000000
        /*0074*/ 	.short	0x0002
        /*0076*/ 	.short	0x0340
        /*0078*/ 	.byte	0x00, 0xf0, 0x81, 0x06


	//----- nvinfo : EIATTR_KPARAM_INFO
	.align		4
.L_1061:
        /*007c*/ 	.byte	0x04, 0x17
        /*007e*/ 	.short	(.L_1063 - .L_1062)
.L_1062:
        /*0080*/ 	.word	0x00000000
        /*0084*/ 	.short	0x0001
        /*0086*/ 	.short	0x01a0
        /*0088*/ 	.byte	0x00, 0xf0, 0x81, 0x06


	//----- nvinfo : EIATTR_KPARAM_INFO
	.align		4
.L_1063:
        /*008c*/ 	.byte	0x04, 0x17
        /*008e*/ 	.short	(.L_1065 - .L_1064)
.L_1064:
        /*0090*/ 	.word	0x00000000
        /*0094*/ 	.short	0x0000
        /*0096*/ 	.short	0x0000
        /*0098*/ 	.byte	0x00, 0xf0, 0x81, 0x06


	//----- nvinfo : EIATTR_MAXREG_COUNT
	.align		4
.L_1065:
        /*009c*/ 	.byte	0x03, 0x1b
        /*009e*/ 	.short	0x0080


	//----- nvinfo : EIATTR_NUM_BARRIERS
	.align		4
        /*00a0*/ 	.byte	0x02, 0x4c
        /*00a2*/ 	.byte	0x01
	.zero		1


	//----- nvinfo : EIATTR_MERCURY_ISA_VERSION
	.align		4
        /*00a4*/ 	.byte	0x03, 0x5f
        /*00a6*/ 	.short	0x0000


	//----- nvinfo : EIATTR_EXIT_INSTR_OFFSETS
	.align		4
        /*00a8*/ 	.byte	0x04, 0x1c
        /*00aa*/ 	.short	(.L_1067 - .L_1066)


	//   ....[0]....
.L_1066:
        /*00ac*/ 	.word	0x00002230


	//   ....[1]....
        /*00b0*/ 	.word	0x00002330


	//----- nvinfo : EIATTR_MAX_THREADS
	.align		4
.L_1067:
        /*00b4*/ 	.byte	0x04, 0x05
        /*00b6*/ 	.short	(.L_1069 - .L_1068)
.L_1068:
        /*00b8*/ 	.word	0x00000200
        /*00bc*/ 	.word	0x00000001
        /*00c0*/ 	.word	0x00000001


	//----- nvinfo : EIATTR_CRS_STACK_SIZE
	.align		4
.L_1069:
        /*00c4*/ 	.byte	0x04, 0x1e
        /*00c6*/ 	.short	(.L_1071 - .L_1070)
.L_1070:
        /*00c8*/ 	.word	0x00000000
.L_1071:


//--------------------- .nv.info._ZN2at4cuda17kernelHistogram1DIiilLi1ELi2ELin1ELNS0_23CUDAHistogramMemoryTypeE1EZNS0_21CUDA_tensor_histogramIiiLb0EEEbNS_6TensorES4_S4_lNS_14AccumulateTypeIT0_Lb1EE4typeES8_NS0_13TensorArgTypeES9_S9_EUllE_EEvNS0_6detail10TensorInfoIT_T1_EESF_NSC_IKS6_SE_EElS8_S8_SE_T6_ --------------------------
	.section	.nv.info._ZN2at4cuda17kernelHistogram1DIiilLi1ELi2ELin1ELNS0_23CUDAHistogramMemoryTypeE1EZNS0_21CUDA_tensor_histogramIiiLb0EEEbNS_6TensorES4_S4_lNS_14AccumulateTypeIT0_Lb1EE4typeES8_NS0_13TensorArgTypeES9_S9_EUllE_EEvNS0_6detail10TensorInfoIT_T1_EESF_NSC_IKS6_SE_EElS8_S8_SE_T6_,"",@"SHT_CUDA_INFO"
	.sectionflags	@""
	.align	4


	//----- nvinfo : EIATTR_CUDA_API_VERSION
	.align		4
        /*0000*/ 	.byte	0x04, 0x37
        /*0002*/ 	.short	(.L_1073 - .L_1072)
.L_1072:
        /*0004*/ 	.word	0x00000082


	//----- nvinfo : EIATTR_SW2861232_WAR
	.align		4
.L_1073:
        /*0008*/ 	.byte	0x01, 0x35
	.zero		2


	//----- nvinfo : EIATTR_PARAM_CBANK
	.align		4
        /*000c*/ 	.byte	0x04, 0x0a
        /*000e*/ 	.short	(.L_1075 - .L_1074)
	.align		4
.L_1074:
        /*0010*/ 	.word	index@(.nv.constant0._ZN2at4cuda17kernelHistogram1DIiilLi1ELi2ELin1ELNS0_23CUDAHistogramMemoryTypeE1EZNS0_21CUDA_tensor_histogramIiiLb0EEEbNS_6TensorES4_S4_lNS_14AccumulateTypeIT0_Lb1EE4typeES8_NS0_13TensorArgTypeES9_S9_EUllE_EEvNS0_6detail10TensorInfoIT_T1_EESF_NSC_IKS6_SE_EElS8_S8_SE_T6_)
        /*0014*/ 	.short	0x0160
        /*0016*/ 	.short	0x06a0


	//----- nvinfo : EIATTR_CBANK_PARAM_SIZE
	.align		4
.L_1075:
        /*0018*/ 	.byte	0x03, 0x19
        /*001a*/ 	.short	0x06a0


	//----- nvinfo : EIATTR_KPARAM_INFO
	.align		4
        /*001c*/ 	.byte	0x04, 0x17
        /*001e*/ 	.short	(.L_1077 - .L_1076)
.L_1076:
        /*0020*/ 	.word	0x00000000
        /*0024*/ 	.short	0x0007
        /*0026*/ 	.short	0x0500
        /*0028*/ 	.byte	0x00, 0xf0, 0x81, 0x06


	//----- nvinfo : EIATTR_KPARAM_INFO
	.align		4
.L_1077:
        /*002c*/ 	.byte	0x04, 0x17
        /*002e*/ 	.short	(.L_1079 - .L_1078)
.L_1078:
        /*0030*/ 	.word	0x00000000
        /*0034*/ 	.short	0x0006
        /*0036*/ 	.short	0x04f8
        /*0038*/ 	.byte	0x00, 0xf0, 0x21, 0x00


	//----- nvinfo : EIATTR_KPARAM_INFO
	.align		4
.L_1079:
        /*003c*/ 	.byte	0x04, 0x17
        /*003e*/ 	.short	(.L_1081 - .L_1080)
.L_1080:
        /*0040*/ 	.word	0x00000000
        /*0044*/ 	.short	0x0005
        /*0046*/ 	.short	0x04f0
        /*0048*/ 	.byte	0x00, 0xf0, 0x21, 0x00


	//----- nvinfo : EIATTR_KPARAM_INFO
	.align		4
.L_1081:
        /*004c*/ 	.byte	0x04, 0x17
        /*004e*/ 	.short	(.L_1083 - .L_1082)
.L_1082:
        /*0050*/ 	.word	0x00000000
        /*0054*/ 	.short	0x0004
        /*0056*/ 	.short	0x04e8
        /*0058*/ 	.byte	0x00, 0xf0, 0x21, 0x00


	//----- nvinfo : EIATTR_KPARAM_INFO
	.align		4
.L_1083:
        /*005c*/ 	.byte	0x04, 0x17
        /*005e*/ 	.short	(.L_1085 - .L_1084)
.L_1084:
        /*0060*/ 	.word	0x00000000
        /*0064*/ 	.short	0x0003
        /*0066*/ 	.short	0x04e0
        /*0068*/ 	.byte	0x00, 0xf0, 0x21, 0x00


	//----- nvinfo : EIATTR_KPARAM_INFO
	.align		4
.L_1085:
        /*006c*/ 	.byte	0x04, 0x17
        /*006e*/ 	.short	(.L_1087 - .L_1086)
.L_1086:
        /*0070*/ 	.word	0x00000000
        /*0074*/ 	.short	0x0002
        /*0076*/ 	.short	0x0340
        /*0078*/ 	.byte	0x00, 0xf0, 0x81, 0x06


	//----- nvinfo : EIATTR_KPARAM_INFO
	.align		4
.L_1087:
        /*007c*/ 	.byte	0x04, 0x17
        /*007e*/ 	.short	(.L_1089 - .L_1088)
.L_1088:
        /*0080*/ 	.word	0x00000000
        /*0084*/ 	.short	0x0001
        /*0086*/ 	.short	0x01a0
        /*0088*/ 	.byte	0x00, 0xf0, 0x81, 0x06


	//----- nvinfo : EIATTR_KPARAM_INFO
	.align		4
.L_1089:
        /*008c*/ 	.byte	0x04, 0x17
        /*008e*/ 	.short	(.L_1091 - .L_1090)
.L_1090:
        /*0090*/ 	.word	0x00000000
        /*0094*/ 	.short	0x0000
        /*0096*/ 	.short	0x0000
        /*0098*/ 	.byte	0x00, 0xf0, 0x81, 0x06


	//----- nvinfo : EIATTR_MAXREG_COUNT
	.align		4
.L_1091:
        /*009c*/ 	.byte	0x03, 0x1b
        /*009e*/ 	.short	0x0080


	//----- nvinfo : EIATTR_MERCURY_ISA_VERSION
	.align		4
        /*00a0*/ 	.byte	0x03, 0x5f
        /*00a2*/ 	.short	0x0000


	//----- nvinfo : EIATTR_EXIT_INSTR_OFFSETS
	.align		4
        /*00a4*/ 	.byte	0x04, 0x1c
        /*00a6*/ 	.short	(.L_1093 - .L_1092)


	//   ....[0]....
.L_1092:
        /*00a8*/ 	.word	0x00000060


	//   ....[1]....
        /*00ac*/ 	.word	0x000005e0


	//   ....[2]....
        /*00b0*/ 	.word	0x000022e0


	//----- nvinfo : EIATTR_MAX_THREADS
	.align		4
.L_1093:
        /*00b4*/ 	.byte	0x04, 0x05
        /*00b6*/ 	.short	(.L_1095 - .L_1094)
.L_1094:
        /*00b8*/ 	.word	0x00000200
        /*00bc*/ 	.word	0x00000001
        /*00c0*/ 	.word	0x00000001


	//----- nvinfo : EIATTR_CRS_STACK_SIZE
	.align		4
.L_1095:
        /*00c4*/ 	.byte	0x04, 0x1e
        /*00c6*/ 	.short	(.L_1097 - .L_1096)
.L_1096:
        /*00c8*/ 	.word	0x00000000
.L_1097:


//--------------------- .nv.info._ZN2at4cuda17kernelHistogram1DIiilLi1ELi2ELin1ELNS0_23CUDAHistogramMemoryTypeE0EZNS0_21CUDA_tensor_histogramIiiLb0EEEbNS_6TensorES4_S4_lNS_14AccumulateTypeIT0_Lb1EE4typeES8_NS0_13TensorArgTypeES9_S9_EUllE_EEvNS0_6detail10TensorInfoIT_T1_EESF_NSC_IKS6_SE_EElS8_S8_SE_T6_ --------------------------
	.section	.nv.info._ZN2at4cuda17kernelHistogram1DIiilLi1ELi2ELin1ELNS0_23CUDAHistogramMemoryTypeE0EZNS0_21CUDA_tensor_histogramIiiLb0EEEbNS_6TensorES4_S4_lNS_14AccumulateTypeIT0_Lb1EE4typeES8_NS0_13TensorArgTypeES9_S9_EUllE_EEvNS0_6detail10TensorInfoIT_T1_EESF_NSC_IKS6_SE_EElS8_S8_SE_T6_,"",@"SHT_CUDA_INFO"
	.sectionflags	@""
	.align	4


	//----- nvinfo : EIATTR_CUDA_API_VERSION
	.align		4
        /*0000*/ 	.byte	0x04, 0x37
        /*0002*/ 	.short	(.L_1099 - .L_1098)
.L_1098:
        /*0004*/ 	.word	0x00000082


	//----- nvinfo : EIATTR_SW2861232_WAR
	.align		4
.L_1099:
        /*0008*/ 	.byte	0x01, 0x35
	.zero		2


	//----- nvinfo : EIATTR_PARAM_CBANK
	.align		4
        /*000c*/ 	.byte	0x04, 0x0a
        /*000e*/ 	.short	(.L_1101 - .L_1100)
	.align		4
.L_1100:
        /*0010*/ 	.word	index@(.nv.constant0._ZN2at4cuda17kernelHistogram1DIiilLi1ELi2ELin1ELNS0_23CUDAHistogramMemoryTypeE0EZNS0_21CUDA_tensor_histogramIiiLb0EEEbNS_6TensorES4_S4_lNS_14AccumulateTypeIT0_Lb1EE4typeES8_NS0_13TensorArgTypeES9_S9_EUllE_EEvNS0_6detail10TensorInfoIT_T1_EESF_NSC_IKS6_SE_EElS8_S8_SE_T6_)
        /*0014*/ 	.short	0x0160
        /*0016*/ 	.short	0x06a0


	//----- nvinfo : EIATTR_CBANK_PARAM_SIZE
	.align		4
.L_1101:
        /*0018*/ 	.byte	0x03, 0x19
        /*001a*/ 	.short	0x06a0


	//----- nvinfo : EIATTR_KPARAM_INFO
	.align		4
        /*001c*/ 	.byte	0x04, 0x17
        /*001e*/ 	.short	(.L_1103 - .L_1102)
.L_1102:
        /*0020*/ 	.word	0x00000000
        /*0024*/ 	.short	0x0007
        /*0026*/ 	.short	0x0500
        /*0028*/ 	.byte	0x00, 0xf0, 0x81, 0x06


	//----- nvinfo : EIATTR_KPARAM_INFO
	.align		4
.L_1103:
        /*002c*/ 	.byte	0x04, 0x17
        /*002e*/ 	.short	(.L_1105 - .L_1104)
.L_1104:
        /*0030*/ 	.word	0x00000000
        /*0034*/ 	.short	0x0006
        /*0036*/ 	.short	0x04f8
        /*0038*/ 	.byte	0x00, 0xf0, 0x21, 0x00


	//----- nvinfo : EIATTR_KPARAM_INFO
	.align		4
.L_1105:
        /*003c*/ 	.byte	0x04, 0x17
        /*003e*/ 	.short	(.L_1107 - .L_1106)
.L_1106:
        /*0040*/ 	.word	0x00000000
        /*0044*/ 	.short	0x0005
        /*0046*/ 	.short	0x04f0
        /*0048*/ 	.byte	0x00, 0xf0, 0x21, 0x00


	//----- nvinfo : EIATTR_KPARAM_INFO
	.align		4
.L_1107:
        /*004c*/ 	.byte	0x04, 0x17
        /*004e*/ 	.short	(.L_1109 - .L_1108)
.L_1108:
        /*0050*/ 	.word	0x00000000
        /*0054*/ 	.short	0x0004
        /*0056*/ 	.short	0x04e8
        /*0058*/ 	.byte	0x00, 0xf0, 0x21, 0x00


	//----- nvinfo : EIATTR_KPARAM_INFO
	.align		4
.L_1109:
        /*005c*/ 	.byte	0x04, 0x17
        /*005e*/ 	.short	(.L_1111 - .L_1110)
.L_1110:
        /*0060*/ 	.word	0x00000000
        /*0064*/ 	.short	0x0003
        /*0066*/ 	.short	0x04e0
        /*0068*/ 	.byte	0x00, 0xf0, 0x21, 0x00


	//----- nvinfo : EIATTR_KPARAM_INFO
	.align		4
.L_1111:
        /*006c*/ 	.byte	0x04, 0x17
        /*006e*/ 	.short	(.L_1113 - .L_1112)
.L_1112:
        /*0070*/ 	.word	0x00000000
        /*0074*/ 	.short	0x0002
        /*0076*/ 	.short	0x0340
        /*0078*/ 	.byte	0x00, 0xf0, 0x81, 0x06


	//----- nvinfo : EIATTR_KPARAM_INFO
	.align		4
.L_1113:
        /*007c*/ 	.byte	0x04, 0x17
        /*007e*/ 	.short	(.L_1115 - .L_1114)
.L_1114:
        /*0080*/ 	.word	0x00000000
        /*0084*/ 	.short	0x0001
        /*0086*/ 	.short	0x01a0
        /*0088*/ 	.byte	0x00, 0xf0, 0x81, 0x06


	//----- nvinfo : EIATTR_KPARAM_INFO
	.align		4
.L_1115:
        /*008c*/ 	.byte	0x04, 0x17
        /*008e*/ 	.short	(.L_1117 - .L_1116)
.L_1116:
        /*0090*/ 	.word	0x00000000
        /*0094*/ 	.short	0x0000
        /*0096*/ 	.short	0x0000
        /*0098*/ 	.byte	0x00, 0xf0, 0x81, 0x06


	//----- nvinfo : EIATTR_MAXREG_COUNT
	.align		4
.L_1117:
        /*009c*/ 	.byte	0x03, 0x1b
        /*009e*/ 	.short	0x0080


	//----- nvinfo : EIATTR_NUM_BARRIERS
	.align		4
        /*00a0*/ 	.byte	0x02, 0x4c
        /*00a2*/ 	.byte	0x01
	.zero		1


	//----- nvinfo : EIATTR_MERCURY_ISA_VERSION
	.align		4
        /*00a4*/ 	.byte	0x03, 0x5f
        /*00a6*/ 	.short	0x0000


	//----- nvinfo : EIATTR_EXIT_INSTR_OFFSETS
	.align		4
        /*00a8*/ 	.byte	0x04, 0x1c
        /*00aa*/ 	.short	(.L_1119 - .L_1118)


	//   ....[0]....
.L_1118:
        /*00ac*/ 	.word	0x00002300


	//   ....[1]....
        /*00b0*/ 	.word	0x00002400


	//----- nvinfo : EIATTR_MAX_THREADS
	.align		4
.L_1119:
        /*00b4*/ 	.byte	0x04, 0x05
        /*00b6*/ 	.short	(.L_1121 - .L_1120)
.L_1120:
        /*00b8*/ 	.word	0x00000200
        /*00bc*/ 	.word	0x00000001
        /*00c0*/ 	.word	0x00000001


	//----- nvinfo : EIATTR_CRS_STACK_SIZE
	.align		4
.L_1121:
        /*00c4*/ 	.byte	0x04, 0x1e
        /*00c6*/ 	.short	(.L_1123 - .L_1122)
.L_1122:
        /*00c8*/ 	.word	0x00000000
.L_1123:


//--------------------- .nv.info._ZN2at4cuda17kernelHistogram1DIaalLi1ELi2ELin1ELNS0_23CUDAHistogramMemoryTypeE1EZNS0_21CUDA_tensor_histogramIaaLb0EEEbNS_6TensorES4_S4_lNS_14AccumulateTypeIT0_Lb1EE4typeES8_NS0_13TensorArgTypeES9_S9_EUllE0_EEvNS0_6detail10TensorInfoIT_T1_EESF_NSC_IKS6_SE_EElS8_S8_SE_T6_ --------------------------
	.section	.nv.info._ZN2at4cuda17kernelHistogram1DIaalLi1ELi2ELin1ELNS0_23CUDAHistogramMemoryTypeE1EZNS0_21CUDA_tensor_histogramIaaLb0EEEbNS_6TensorES4_S4_lNS_14AccumulateTypeIT0_Lb1EE4typeES8_NS0_13TensorArgTypeES9_S9_EUllE0_EEvNS0_6detail10TensorInfoIT_T1_EESF_NSC_IKS6_SE_EElS8_S8_SE_T6_,"",@"SHT_CUDA_INFO"
	.sectionflags	@""
	.align	4


	//----- nvinfo : EIATTR_CUDA_API_VERSION
	.align		4
        /*0000*/ 	.byte	0x04, 0x37
        /*0002*/ 	.short	(.L_1125 - .L_1124)
.L_1124:
        /*0004*/ 	.word	0x00000082


	//----- nvinfo : EIATTR_SW2861232_WAR
	.align		4
.L_1125:
        /*0008*/ 	.byte	0x01, 0x35
	.zero		2


	//----- nvinfo : EIATTR_PARAM_CBANK
	.align		4
        /*000c*/ 	.byte	0x04, 0x0a
        /*000e*/ 	.short	(.L_1127 - .L_1126)
	.align		4
.L_1126:
        /*0010*/ 	.word	index@(.nv.constant0._ZN2at4cuda17kernelHistogram1DIaalLi1ELi2ELin1ELNS0_23CUDAHistogramMemoryTypeE1EZNS0_21CUDA_tensor_histogramIaaLb0EEEbNS_6TensorES4_S4_lNS_14AccumulateTypeIT0_Lb1EE4typeES8_NS0_13TensorArgTypeES9_S9_EUllE0_EEvNS0_6detail10TensorInfoIT_T1_EESF_NSC_IKS6_SE_EElS8_S8_SE_T6_)
        /*0014*/ 	.short	0x0160
        /*0016*/ 	.short	0x0501


	//----- nvinfo : EIATTR_CBANK_PARAM_SIZE
	.align		4
.L_1127:
        /*0018*/ 	.byte	0x03, 0x19
        /*001a*/ 	.short	0x0501


	//----- nvinfo : EIATTR_KPARAM_INFO
	.align		4
        /*001c*/ 	.byte	0x04, 0x17
        /*001e*/ 	.short	(.L_1129 - .L_1128)
.L_1128:
        /*0020*/ 	.word	0x00000000
        /*0024*/ 	.short	0x0007
        /*0026*/ 	.short	0x0500
        /*0028*/ 	.byte	0x00, 0xf0, 0x05, 0x00


	//----- nvinfo : EIATTR_KPARAM_INFO
	.align		4
.L_1129:
        /*002c*/ 	.byte	0x04, 0x17
        /*002e*/ 	.short	(.L_1131 - .L_1130)
.L_1130:
        /*0030*/ 	.word	0x00000000
        /*0034*/ 	.short	0x0006
        /*0036*/ 	.short	0x04f8
        /*0038*/ 	.byte	0x00, 0xf0, 0x21, 0x00


	//----- nvinfo : EIATTR_KPARAM_INFO
	.align		4
.L_1131:
        /*003c*/ 	.byte	0x04, 0x17
        /*003e*/ 	.short	(.L_1133 - .L_1132)
.L_1132:
        /*0040*/ 	.word	0x00000000
        /*0044*/ 	.short	0x0005
        /*0046*/ 	.short	0x04f0
        /*0048*/ 	.byte	0x00, 0xf0, 0x21, 0x00


	//----- nvinfo : EIATTR_KPARAM_INFO
	.align		4
.L_1133:
        /*004c*/ 	.byte	0x04, 0x17
        /*004e*/ 	.short	(.L_1135 - .L_1134)
.L_1134:
        /*0050*/ 	.word	0x00000000
        /*0054*/ 	.short	0x0004
        /*0056*/ 	.short	0x04e8
        /*0058*/ 	.byte	0x00, 0xf0, 0x21, 0x00


	//----- nvinfo : EIATTR_KPARAM_INFO
	.align		4
.L_1135:
        /*005c*/ 	.byte	0x04, 0x17
        /*005e*/ 	.short	(.L_1137 - .L_1136)
.L_1136:
        /*0060*/ 	.word	0x00000000
        /*0064*/ 	.short	0x0003
        /*0066*/ 	.short	0x04e0
        /*0068*/ 	.byte	0x00, 0xf0, 0x21, 0x00


	//----- nvinfo : EIATTR_KPARAM_INFO
	.align		4
.L_1137:
        /*006c*/ 	.byte	0x04, 0x17
        /*006e*/ 	.short	(.L_1139 - .L_1138)
.L_1138:
        /*0070*/ 	.word	0x00000000
        /*0074*/ 	.short	0x0002
        /*0076*/ 	.short	0x0340
        /*0078*/ 	.byte	0x00, 0xf0, 0x81, 0x06


	//----- nvinfo : EIATTR_KPARAM_INFO
	.align		4
.L_1139:
        /*007c*/ 	.byte	0x04, 0x17
        /*007e*/ 	.short	(.L_1141 - .L_1140)
.L_1140:
        /*0080*/ 	.word	0x00000000
        /*0084*/ 	.short	0x0001
        /*0086*/ 	.short	0x01a0
        /*0088*/ 	.byte	0x00, 0xf0, 0x81, 0x06


	//----- nvinfo : EIATTR_KPARAM_INFO
	.align		4
.L_1141:
        /*008c*/ 	.byte	0x04, 0x17
        /*008e*/ 	.short	(.L_1143 - .L_1142)
.L_1142:
        /*0090*/ 	.word	0x00000000
        /*0094*/ 	.short	0x0000
        /*0096*/ 	.short	0x0000
        /*0098*/ 	.byte	0x00, 0xf0, 0x81, 0x06


	//----- nvinfo : EIATTR_MAXREG_COUNT
	.align		4
.L_1143:
        /*009c*/ 	.byte	0x03, 0x1b
        /*009e*/ 	.short	0x0080


	//----- nvinfo : EIATTR_MERCURY_ISA_VERSION
	.align		4
        /*00a0*/ 	.byte	0x03, 0x5f
        /*00a2*/ 	.short	0x0000


	//----- nvinfo : EIATTR_EXIT_INSTR_OFFSETS
	.align		4
        /*00a4*/ 	.byte	0x04, 0x1c
        /*00a6*/ 	.short	(.L_1145 - .L_1144)


	//   ....[0]....
.L_1144:
        /*00a8*/ 	.word	0x00000060


	//   ....[1]....
        /*00ac*/ 	.word	0x00000660


	//   ....[2]....
        /*00b0*/ 	.word	0x00002430


	//----- nvinfo : EIATTR_MAX_THREADS
	.align		4
.L_1145:
        /*00b4*/ 	.byte	0x04, 0x05
        /*00b6*/ 	.short	(.L_1147 - .L_1146)
.L_1146:
        /*00b8*/ 	.word	0x00000200
        /*00bc*/ 	.word	0x00000001
        /*00c0*/ 	.word	0x00000001


	//----- nvinfo : EIATTR_CRS_STACK_SIZE
	.align		4
.L_1147:
        /*00c4*/ 	.byte	0x04, 0x1e
        /*00c6*/ 	.short	(.L_1149 - .L_1148)
.L_1148:
        /*00c8*/ 	.word	0x00000000
.L_1149:


//--------------------- .nv.info._ZN2at4cuda17kernelHistogram1DIaalLi1ELi2ELin1ELNS0_23CUDAHistogramMemoryTypeE0EZNS0_21CUDA_tensor_histogramIaaLb0EEEbNS_6TensorES4_S4_lNS_14AccumulateTypeIT0_Lb1EE4typeES8_NS0_13TensorArgTypeES9_S9_EUllE0_EEvNS0_6detail10TensorInfoIT_T1_EESF_NSC_IKS6_SE_EElS8_S8_SE_T6_ --------------------------
	.section	.nv.info._ZN2at4cuda17kernelHistogram1DIaalLi1ELi2ELin1ELNS0_23CUDAHistogramMemoryTypeE0EZNS0_21CUDA_tensor_histogramIaaLb0EEEbNS_6TensorES4_S4_lNS_14AccumulateTypeIT0_Lb1EE4typeES8_NS0_13TensorArgTypeES9_S9_EUllE0_EEvNS0_6detail10TensorInfoIT_T1_EESF_NSC_IKS6_SE_EElS8_S8_SE_T6_,"",@"SHT_CUDA_INFO"
	.sectionflags	@""
	.align	4


	//----- nvinfo : EIATTR_CUDA_API_VERSION
	.align		4
        /*0000*/ 	.byte	0x04, 0x37
        /*0002*/ 	.short	(.L_1151 - .L_1150)
.L_1150:
        /*0004*/ 	.word	0x00000082


	//----- nvinfo : EIATTR_SW2861232_WAR
	.align		4
.L_1151:
        /*0008*/ 	.byte	0x01, 0x35
	.zero		2


	//----- nvinfo : EIATTR_PARAM_CBANK
	.align		4
        /*000c*/ 	.byte	0x04, 0x0a
        /*000e*/ 	.short	(.L_1153 - .L_1152)
	.align		4
.L_1152:
        /*0010*/ 	.word	index@(.nv.constant0._ZN2at4cuda17kernelHistogram1DIaalLi1ELi2ELin1ELNS0_23CUDAHistogramMemoryTypeE0EZNS0_21CUDA_tensor_histogramIaaLb0EEEbNS_6TensorES4_S4_lNS_14AccumulateTypeIT0_Lb1EE4typeES8_NS0_13TensorArgTypeES9_S9_EUllE0_EEvNS0_6detail10TensorInfoIT_T1_EESF_NSC_IKS6_SE_EElS8_S8_SE_T6_)
        /*0014*/ 	.short	0x0160
        /*0016*/ 	.short	0x0501


	//----- nvinfo : EIATTR_CBANK_PARAM_SIZE
	.align		4
.L_1153:
        /*0018*/ 	.byte	0x03, 0x19
        /*001a*/ 	.short	0x0501


	//----- nvinfo : EIATTR_KPARAM_INFO
	.align		4
        /*001c*/ 	.byte	0x04, 0x17
        /*001e*/ 	.short	(.L_1155 - .L_1154)
.L_1154:
        /*0020*/ 	.word	0x00000000
        /*0024*/ 	.short	0x0007
        /*0026*/ 	.short	0x0500
        /*0028*/ 	.byte	0x00, 0xf0, 0x05, 0x00


	//----- nvinfo : EIATTR_KPARAM_INFO
	.align		4
.L_1155:
        /*002c*/ 	.byte	0x04, 0x17
        /*002e*/ 	.short	(.L_1157 - .L_1156)
.L_1156:
        /*0030*/ 	.word	0x00000000
        /*0034*/ 	.short	0x0006
        /*0036*/ 	.short	0x04f8
        /*0038*/ 	.byte	0x00, 0xf0, 0x21, 0x00


	//----- nvinfo : EIATTR_KPARAM_INFO
	.align		4
.L_1157:
        /*003c*/ 	.byte	0x04, 0x17
        /*003e*/ 	.short	(.L_1159 - .L_1158)
.L_1158:
        /*0040*/ 	.word	0x00000000
        /*0044*/ 	.short	0x0005
        /*0046*/ 	.short	0x04f0
        /*0048*/ 	.byte	0x00, 0xf0, 0x21, 0x00


	//----- nvinfo : EIATTR_KPARAM_INFO
	.align		4
.L_1159:
        /*004c*/ 	.byte	0x04, 0x17
        /*004e*/ 	.short	(.L_1161 - .L_1160)
.L_1160:
        /*0050*/ 	.word	0x00000000
        /*0054*/ 	.short	0x0004
        /*0056*/ 	.short	0x04e8
        /*0058*/ 	.byte	0x00, 0xf0, 0x21, 0x00


	//----- nvinfo : EIATTR_KPARAM_INFO
	.align		4
.L_1161:
        /*005c*/ 	.byte	0x04, 0x17
        /*005e*/ 	.short	(.L_1163 - .L_1162)
.L_1162:
        /*0060*/ 	.word	0x00000000
        /*0064*/ 	.short	0x0003
        /*0066*/ 	.short	0x04e0
        /*0068*/ 	.byte	0x00, 0xf0, 0x21, 0x00


	//----- nvinfo : EIATTR_KPARAM_INFO
	.align		4
.L_1163:
        /*006c*/ 	.byte	0x04, 0x17
        /*006e*/ 	.short	(.L_1165 - .L_1164)
.L_1164:
        /*0070*/ 	.word	0x00000000
        /*0074*/ 	.short	0x0002
        /*0076*/ 	.short	0x0340
        /*0078*/ 	.byte	0x00, 0xf0, 0x81, 0x06


	//----- nvinfo : EIATTR_KPARAM_INFO
	.align		4
.L_1165:
        /*007c*/ 	.byte	0x04, 0x17
        /*007e*/ 	.short	(.L_1167 - .L_1166)
.L_1166:
        /*0080*/ 	.word	0x00000000
        /*0084*/ 	.short	0x0001
        /*0086*/ 	.short	0x01a0
        /*0088*/ 	.byte	0x00, 0xf0, 0x81, 0x06


	//----- nvinfo : EIATTR_KPARAM_INFO
	.align		4
.L_1167:
        /*008c*/ 	.byte	0x04, 0x17
        /*008e*/ 	.short	(.L_1169 - .L_1168)
.L_1168:
        /*0090*/ 	.word	0x00000000
        /*0094*/ 	.short	0x0000
        /*0096*/ 	.short	0x0000
        /*0098*/ 	.byte	0x00, 0xf0, 0x81, 0x06


	//----- nvinfo : EIATTR_MAXREG_COUNT
	.align		4
.L_1169:
        /*009c*/ 	.byte	0x03, 0x1b
        /*009e*/ 	.short	0x0080


	//----- nvinfo : EIATTR_NUM_BARRIERS
	.align		4
        /*00a0*/ 	.byte	0x02, 0x4c
        /*00a2*/ 	.byte	0x01
	.zero		1


	//----- nvinfo : EIATTR_MERCURY_ISA_VERSION
	.align		4
        /*00a4*/ 	.byte	0x03, 0x5f
        /*00a6*/ 	.short	0x0000


	//----- nvinfo : EIATTR_EXIT_INSTR_OFFSETS
	.align		4
        /*00a8*/ 	.byte	0x04, 0x1c
        /*00aa*/ 	.short	(.L_1171 - .L_1170)


	//   ....[0]....
.L_1170:
        /*00ac*/ 	.word	0x00002460


	//   ....[1]....
        /*00b0*/ 	.word	0x00002690


	//----- nvinfo : EIATTR_MAX_THREADS
	.align		4
.L_1171:
        /*00b4*/ 	.byte	0x04, 0x05
        /*00b6*/ 	.short	(.L_1173 - .L_1172)
.L_1172:
        /*00b8*/ 	.word	0x00000200
        /*00bc*/ 	.word	0x00000001
        /*00c0*/ 	.word	0x00000001


	//----- nvinfo : EIATTR_CRS_STACK_SIZE
	.align		4
.L_1173:
        /*00c4*/ 	.byte	0x04, 0x1e
        /*00c6*/ 	.short	(.L_1175 - .L_1174)
.L_1174:
        /*00c8*/ 	.word	0x00000000
.L_1175:


//--------------------- .nv.info._ZN2at4cuda17kernelHistogram1DIaalLi1ELi2ELin1ELNS0_23CUDAHistogramMemoryTypeE1EZNS0_21CUDA_tensor_histogramIaaLb0EEEbNS_6TensorES4_S4_lNS_14AccumulateTypeIT0_Lb1EE4typeES8_NS0_13TensorArgTypeES9_S9_EUllE_EEvNS0_6detail10TensorInfoIT_T1_EESF_NSC_IKS6_SE_EElS8_S8_SE_T6_ --------------------------
	.section	.nv.info._ZN2at4cuda17kernelHistogram1DIaalLi1ELi2ELin1ELNS0_23CUDAHistogramMemoryTypeE1EZNS0_21CUDA_tensor_histogramIaaLb0EEEbNS_6TensorES4_S4_lNS_14AccumulateTypeIT0_Lb1EE4typeES8_NS0_13TensorArgTypeES9_S9_EUllE_EEvNS0_6detail10TensorInfoIT_T1_EESF_NSC_IKS6_SE_EElS8_S8_SE_T6_,"",@"SHT_CUDA_INFO"
	.sectionflags	@""
	.align	4


	//----- nvinfo : EIATTR_CUDA_API_VERSION
	.align		4
        /*0000*/ 	.byte	0x04, 0x37
        /*0002*/ 	.short	(.L_1177 - .L_1176)
.L_1176:
        /*0004*/ 	.word	0x00000082


	//----- nvinfo : EIATTR_SW2861232_WAR
	.align		4
.L_1177:
        /*0008*/ 	.byte	0x01, 0x35
	.zero		2


	//----- nvinfo : EIATTR_PARAM_CBANK
	.align		4
        /*000c*/ 	.byte	0x04, 0x0a
        /*000e*/ 	.short	(.L_1179 - .L_1178)
	.align		4
.L_1178:
        /*0010*/ 	.word	index@(.nv.constant0._ZN2at4cuda17kernelHistogram1DIaalLi1ELi2ELin1ELNS0_23CUDAHistogramMemoryTypeE1EZNS0_21CUDA_tensor_histogramIaaLb0EEEbNS_6TensorES4_S4_lNS_14AccumulateTypeIT0_Lb1EE4typeES8_NS0_13TensorArgTypeES9_S9_EUllE_EEvNS0_6detail10TensorInfoIT_T1_EESF_NSC_IKS6_SE_EElS8_S8_SE_T6_)
        /*0014*/ 	.short	0x0160
        /*0016*/ 	.short	0x06a0


	//----- nvinfo : EIATTR_CBANK_PARAM_SIZE
	.align		4
.L_1179:
        /*0018*/ 	.byte	0x03, 0x19
        /*001a*/ 	.short	0x06a0


	//----- nvinfo : EIATTR_KPARAM_INFO
	.align		4
        /*001c*/ 	.byte	0x04, 0x17
        /*001e*/ 	.short	(.L_1181 - .L_1180)
.L_1180:
        /*0020*/ 	.word	0x00000000
        /*0024*/ 	.short	0x0007
        /*0026*/ 	.short	0x0500
        /*0028*/ 	.byte	0x00, 0xf0, 0x81, 0x06


	//----- nvinfo : EIATTR_KPARAM_INFO
	.align		4
.L_1181:
        /*002c*/ 	.byte	0x04, 0x17
        /*002e*/ 	.short	(.L_1183 - .L_1182)
.L_1182:
        /*0030*/ 	.word	0x00000000
        /*0034*/ 	.short	0x0006
        /*0036*/ 	.short	0x04f8
        /*0038*/ 	.byte	0x00, 0xf0, 0x21, 0x00


	//----- nvinfo : EIATTR_KPARAM_INFO
	.align		4
.L_1183:
        /*003c*/ 	.byte	0x04, 0x17
        /*003e*/ 	.short	(.L_1185 - .L_1184)
.L_1184:
        /*0040*/ 	.word	0x00000000
        /*0044*/ 	.short	0x0005
        /*0046*/ 	.short	0x04f0
        /*0048*/ 	.byte	0x00, 0xf0, 0x21, 0x00


	//----- nvinfo : EIATTR_KPARAM_INFO
	.align		4
.L_1185:
        /*004c*/ 	.byte	0x04, 0x17
        /*004e*/ 	.short	(.L_1187 - .L_1186)
.L_1186:
        /*0050*/ 	.word	0x00000000
        /*0054*/ 	.short	0x0004
        /*0056*/ 	.short	0x04e8
        /*0058*/ 	.byte	0x00, 0xf0, 0x21, 0x00


	//----- nvinfo : EIATTR_KPARAM_INFO
	.align		4
.L_1187:
        /*005c*/ 	.byte	0x04, 0x17
        /*005e*/ 	.short	(.L_1189 - .L_1188)
.L_1188:
        /*0060*/ 	.word	0x00000000
        /*0064*/ 	.short	0x0003
        /*0066*/ 	.short	0x04e0
        /*0068*/ 	.byte	0x00, 0xf0, 0x21, 0x00


	//----- nvinfo : EIATTR_KPARAM_INFO
	.align		4
.L_1189:
        /*006c*/ 	.byte	0x04, 0x17
        /*006e*/ 	.short	(.L_1191 - .L_1190)
.L_1190:
        /*0070*/ 	.word	0x00000000
        /*0074*/ 	.short	0x0002
        /*0076*/ 	.short	0x0340
        /*0078*/ 	.byte	0x00, 0xf0, 0x81, 0x06


	//----- nvinfo : EIATTR_KPARAM_INFO
	.align		4
.L_1191:
        /*007c*/ 	.byte	0x04, 0x17
        /*007e*/ 	.short	(.L_1193 - .L_1192)
.L_1192:
        /*0080*/ 	.word	0x00000000
        /*0084*/ 	.short	0x0001
        /*0086*/ 	.short	0x01a0
        /*0088*/ 	.byte	0x00, 0xf0, 0x81, 0x06


	//----- nvinfo : EIATTR_KPARAM_INFO
	.align		4
.L_1193:
        /*008c*/ 	.byte	0x04, 0x17
        /*008e*/ 	.short	(.L_1195 - .L_1194)
.L_1194:
        /*0090*/ 	.word	0x00000000
        /*0094*/ 	.short	0x0000
        /*0096*/ 	.short	0x0000
        /*0098*/ 	.byte	0x00, 0xf0, 0x81, 0x06


	//----- nvinfo : EIATTR_MAXREG_COUNT
	.align		4
.L_1195:
        /*009c*/ 	.byte	0x03, 0x1b
        /*009e*/ 	.short	0x0080


	//----- nvinfo : EIATTR_MERCURY_ISA_VERSION
	.align		4
        /*00a0*/ 	.byte	0x03, 0x5f
        /*00a2*/ 	.short	0x0000


	//----- nvinfo : EIATTR_EXIT_INSTR_OFFSETS
	.align		4
        /*00a4*/ 	.byte	0x04, 0x1c
        /*00a6*/ 	.short	(.L_1197 - .L_1196)


	//   ....[0]....
.L_1196:
        /*00a8*/ 	.word	0x00000060


	//   ....[1]....
        /*00ac*/ 	.word	0x000006e0


	//   ....[2]....
        /*00b0*/ 	.word	0x00002530


	//----- nvinfo : EIATTR_MAX_THREADS
	.align		4
.L_1197:
        /*00b4*/ 	.byte	0x04, 0x05
        /*00b6*/ 	.short	(.L_1199 - .L_1198)
.L_1198:
        /*00b8*/ 	.word	0x00000200
        /*00bc*/ 	.word	0x00000001
        /*00c0*/ 	.word	0x00000001


	//----- nvinfo : EIATTR_CRS_STACK_SIZE
	.align		4
.L_1199:
        /*00c4*/ 	.byte	0x04, 0x1e
        /*00c6*/ 	.short	(.L_1201 - .L_1200)
.L_1200:
        /*00c8*/ 	.word	0x00000000
.L_1201:


//--------------------- .nv.info._ZN2at4cuda17kernelHistogram1DIaalLi1ELi2ELin1ELNS0_23CUDAHistogramMemoryTypeE0EZNS0_21CUDA_tensor_histogramIaaLb0EEEbNS_6TensorES4_S4_lNS_14AccumulateTypeIT0_Lb1EE4typeES8_NS0_13TensorArgTypeES9_S9_EUllE_EEvNS0_6detail10TensorInfoIT_T1_EESF_NSC_IKS6_SE_EElS8_S8_SE_T6_ --------------------------
	.section	.nv.info._ZN2at4cuda17kernelHistogram1DIaalLi1ELi2ELin1ELNS0_23CUDAHistogramMemoryTypeE0EZNS0_21CUDA_tensor_histogramIaaLb0EEEbNS_6TensorES4_S4_lNS_14AccumulateTypeIT0_Lb1EE4typeES8_NS0_13TensorArgTypeES9_S9_EUllE_EEvNS0_6detail10TensorInfoIT_T1_EESF_NSC_IKS6_SE_EElS8_S8_SE_T6_,"",@"SHT_CUDA_INFO"
	.sectionflags	@""
	.align	4


	//----- nvinfo : EIATTR_CUDA_API_VERSION
	.align		4
        /*0000*/ 	.byte	0x04, 0x37
        /*0002*/ 	.short	(.L_1203 - .L_1202)
.L_1202:
        /*0004*/ 	.word	0x00000082


	//----- nvinfo : EIATTR_SW2861232_WAR
	.align		4
.L_1203:
        /*0008*/ 	.byte	0x01, 0x35
	.zero		2


	//----- nvinfo : EIATTR_PARAM_CBANK
	.align		4
        /*000c*/ 	.byte	0x04, 0x0a
        /*000e*/ 	.short	(.L_1205 - .L_1204)
	.align		4
.L_1204:
        /*0010*/ 	.word	index@(.nv.constant0._ZN2at4cuda17kernelHistogram1DIaalLi1ELi2ELin1ELNS0_23CUDAHistogramMemoryTypeE0EZNS0_21CUDA_tensor_histogramIaaLb0EEEbNS_6TensorES4_S4_lNS_14AccumulateTypeIT0_Lb1EE4typeES8_NS0_13TensorArgTypeES9_S9_EUllE_EEvNS0_6detail10TensorInfoIT_T1_EESF_NSC_IKS6_SE_EElS8_S8_SE_T6_)
        /*0014*/ 	.short	0x0160
        /*0016*/ 	.short	0x06a0


	//----- nvinfo : EIATTR_CBANK_PARAM_SIZE
	.align		4
.L_1205:
        /*0018*/ 	.byte	0x03, 0x19
        /*001a*/ 	.short	0x06a0


	//----- nvinfo : EIATTR_KPARAM_INFO
	.align		4
        /*001c*/ 	.byte	0x04, 0x17
        /*001e*/ 	.short	(.L_1207 - .L_1206)
.L_1206:
        /*0020*/ 	.word	0x00000000
        /*0024*/ 	.short	0x0007
        /*0026*/ 	.short	0x0500
        /*0028*/ 	.byte	0x00, 0xf0, 0x81, 0x06


	//----- nvinfo : EIATTR_KPARAM_INFO
	.align		4
.L_1207:
        /*002c*/ 	.byte	0x04, 0x17
        /*002e*/ 	.short	(.L_1209 - .L_1208)
.L_1208:
        /*0030*/ 	.word	0x00000000
        /*0034*/ 	.short	0x0006
        /*0036*/ 	.short	0x04f8
        /*0038*/ 	.byte	0x00, 0xf0, 0x21, 0x00


	//----- nvinfo : EIATTR_KPARAM_INFO
	.align		4
.L_1209:
        /*003c*/ 	.byte	0x04, 0x17
        /*003e*/ 	.short	(.L_1211 - .L_1210)
.L_1210:
        /*0040*/ 	.word	0x00000000
        /*0044*/ 	.short	0x0005
        /*0046*/ 	.short	0x04f0
        /*0048*/ 	.byte	0x00, 0xf0, 0x21, 0x00


	//----- nvinfo : EIATTR_KPARAM_INFO
	.align		4
.L_1211:
        /*004c*/ 	.byte	0x04, 0x17
        /*004e*/ 	.short	(.L_1213 - .L_1212)
.L_1212:
        /*0050*/ 	.word	0x00000000
        /*0054*/ 	.short	0x0004
        /*0056*/ 	.short	0x04e8
        /*0058*/ 	.byte	0x00, 0xf0, 0x21, 0x00


	//----- nvinfo : EIATTR_KPARAM_INFO
	.align		4
.L_1213:
        /*005c*/ 	.byte	0x04, 0x17
        /*005e*/ 	.short	(.L_1215 - .L_1214)
.L_1214:
        /*0060*/ 	.word	0x00000000
        /*0064*/ 	.short	0x0003
        /*0066*/ 	.short	0x04e0
        /*0068*/ 	.byte	0x00, 0xf0, 0x21, 0x00


	//----- nvinfo : EIATTR_KPARAM_INFO
	.align		4
.L_1215:
        /*006c*/ 	.byte	0x04, 0x17
        /*006e*/ 	.short	(.L_1217 - .L_1216)
.L_1216:
        /*0070*/ 	.word	0x00000000
        /*0074*/ 	.short	0x0002
        /*0076*/ 	.short	0x0340
        /*0078*/ 	.byte	0x00, 0xf0, 0x81, 0x06


	//----- nvinfo : EIATTR_KPARAM_INFO
	.align		4
.L_1217:
        /*007c*/ 	.byte	0x04, 0x17
        /*007e*/ 	.short	(.L_1219 - .L_1218)
.L_1218:
        /*0080*/ 	.word	0x00000000
        /*0084*/ 	.short	0x0001
        /*0086*/ 	.short	0x01a0
        /*0088*/ 	.byte	0x00, 0xf0, 0x81, 0x06


	//----- nvinfo : EIATTR_KPARAM_INFO
	.align		4
.L_1219:
        /*008c*/ 	.byte	0x04, 0x17
        /*008e*/ 	.short	(.L_1221 - .L_1220)
.L_1220:
        /*0090*/ 	.word	0x00000000
        /*0094*/ 	.short	0x0000
        /*0096*/ 	.short	0x0000
        /*0098*/ 	.byte	0x00, 0xf0, 0x81, 0x06


	//----- nvinfo : EIATTR_MAXREG_COUNT
	.align		4
.L_1221:
        /*009c*/ 	.byte	0x03, 0x1b
        /*009e*/ 	.short	0x0080


	//----- nvinfo : EIATTR_NUM_BARRIERS
	.align		4
        /*00a0*/ 	.byte	0x02, 0x4c
        /*00a2*/ 	.byte	0x01
	.zero		1


	//----- nvinfo : EIATTR_MERCURY_ISA_VERSION
	.align		4
        /*00a4*/ 	.byte	0x03, 0x5f
        /*00a6*/ 	.short	0x0000


	//----- nvinfo : EIATTR_EXIT_INSTR_OFFSETS
	.align		4
        /*00a8*/ 	.byte	0x04, 0x1c
        /*00aa*/ 	.short	(.L_1223 - .L_1222)


	//   ....[0]....
.L_1222:
        /*00ac*/ 	.word	0x000024f0


	//   ....[1]....
        /*00b0*/ 	.word	0x00002720


	//----- nvinfo : EIATTR_MAX_THREADS
	.align		4
.L_1223:
        /*00b4*/ 	.byte	0x04, 0x05
        /*00b6*/ 	.short	(.L_1225 - .L_1224)
.L_1224:
        /*00b8*/ 	.word	0x00000200
        /*00bc*/ 	.word	0x00000001
        /*00c0*/ 	.word	0x00000001


	//----- nvinfo : EIATTR_CRS_STACK_SIZE
	.align		4
.L_1225:
        /*00c4*/ 	.byte	0x04, 0x1e
        /*00c6*/ 	.short	(.L_1227 - .L_1226)
.L_1226:
        /*00c8*/ 	.word	0x00000000
.L_1227:


//--------------------- .nv.info._ZN2at4cuda17kernelHistogram1DIhhlLi1ELi2ELin1ELNS0_23CUDAHistogramMemoryTypeE1EZNS0_21CUDA_tensor_histogramIhhLb0EEEbNS_6TensorES4_S4_lNS_14AccumulateTypeIT0_Lb1EE4typeES8_NS0_13TensorArgTypeES9_S9_EUllE0_EEvNS0_6detail10TensorInfoIT_T1_EESF_NSC_IKS6_SE_EElS8_S8_SE_T6_ --------------------------
	.section	.nv.info._ZN2at4cuda17kernelHistogram1DIhhlLi1ELi2ELin1ELNS0_23CUDAHistogramMemoryTypeE1EZNS0_21CUDA_tensor_histogramIhhLb0EEEbNS_6TensorES4_S4_lNS_14AccumulateTypeIT0_Lb1EE4typeES8_NS0_13TensorArgTypeES9_S9_EUllE0_EEvNS0_6detail10TensorInfoIT_T1_EESF_NSC_IKS6_SE_EElS8_S8_SE_T6_,"",@"SHT_CUDA_INFO"
	.sectionflags	@""
	.align	4


	//----- nvinfo : EIATTR_CUDA_API_VERSION
	.align		4
        /*0000*/ 	.byte	0x04, 0x37
        /*0002*/ 	.short	(.L_1229 - .L_1228)
.L_1228:
        /*0004*/ 	.word	0x00000082


	//----- nvinfo : EIATTR_SW2861232_WAR
	.align		4
.L_1229:
        /*0008*/ 	.byte	0x01, 0x35
	.zero		2


	//----- nvinfo : EIATTR_PARAM_CBANK
	.align		4
        /*000c*/ 	.byte	0x04, 0x0a
        /*000e*/ 	.short	(.L_1231 - .L_1230)
	.align		4
.L_1230:
        /*0010*/ 	.word	index@(.nv.constant0._ZN2at4cuda17kernelHistogram1DIhhlLi1ELi2ELin1ELNS0_23CUDAHistogramMemoryTypeE1EZNS0_21CUDA_tensor_histogramIhhLb0EEEbNS_6TensorES4_S4_lNS_14AccumulateTypeIT0_Lb1EE4typeES8_NS0_13TensorArgTypeES9_S9_EUllE0_EEvNS0_6detail10TensorInfoIT_T1_EESF_NSC_IKS6_SE_EElS8_S8_SE_T6_)
        /*0014*/ 	.short	0x0160
        /*0016*/ 	.short	0x0501


	//----- nvinfo : EIATTR_CBANK_PARAM_SIZE
	.align		4
.L_1231:
        /*0018*/ 	.byte	0x03, 0x19
        /*001a*/ 	.short	0x0501


	//----- nvinfo : EIATTR_KPARAM_INFO
	.align		4
        /*001c*/ 	.byte	0x04, 0x17
        /*001e*/ 	.short	(.L_1233 - .L_1232)
.L_1232:
        /*0020*/ 	.word	0x00000000
        /*0024*/ 	.short	0x0007
        /*0026*/ 	.short	0x0500
        /*0028*/ 	.byte	0x00, 0xf0, 0x05, 0x00


	//----- nvinfo : EIATTR_KPARAM_INFO
	.align		4
.L_1233:
        /*002c*/ 	.byte	0x04, 0x17
        /*002e*/ 	.short	(.L_1235 - .L_1234)
.L_1234:
        /*0030*/ 	.word	0x00000000
        /*0034*/ 	.short	0x0006
        /*0036*/ 	.short	0x04f8
        /*0038*/ 	.byte	0x00, 0xf0, 0x21, 0x00


	//----- nvinfo : EIATTR_KPARAM_INFO
	.align		4
.L_1235:
        /*003c*/ 	.byte	0x04, 0x17
        /*003e*/ 	.short	(.L_1237 - .L_1236)
.L_1236:
        /*0040*/ 	.word	0x00000000
        /*0044*/ 	.short	0x0005
        /*0046*/ 	.short	0x04f0
        /*0048*/ 	.byte	0x00, 0xf0, 0x21, 0x00


	//----- nvinfo : EIATTR_KPARAM_INFO
	.align		4
.L_1237:
        /*004c*/ 	.byte	0x04, 0x17
        /*004e*/ 	.short	(.L_1239 - .L_1238)
.L_1238:
        /*0050*/ 	.word	0x00000000
        /*0054*/ 	.short	0x0004
        /*0056*/ 	.short	0x04e8
        /*0058*/ 	.byte	0x00, 0xf0, 0x21, 0x00


	//----- nvinfo : EIATTR_KPARAM_INFO
	.align		4
.L_1239:
        /*005c*/ 	.byte	0x04, 0x17
        /*005e*/ 	.short	(.L_1241 - .L_1240)
.L_1240:
        /*0060*/ 	.word	0x00000000
        /*0064*/ 	.short	0x0003
        /*0066*/ 	.short	0x04e0
        /*0068*/ 	.byte	0x00, 0xf0, 0x21, 0x00


	//----- nvinfo : EIATTR_KPARAM_INFO
	.align		4
.L_1241:
        /*006c*/ 	.byte	0x04, 0x17
        /*006e*/ 	.short	(.L_1243 - .L_1242)
.L_1242:
        /*0070*/ 	.word	0x00000000
        /*0074*/ 	.short	0x0002
        /*0076*/ 	.short	0x0340
        /*0078*/ 	.byte	0x00, 0xf0, 0x81, 0x06


	//----- nvinfo : EIATTR_KPARAM_INFO
	.align		4
.L_1243:
        /*007c*/ 	.byte	0x04, 0x17
        /*007e*/ 	.short	(.L_1245 - .L_1244)
.L_1244:
        /*0080*/ 	.word	0x00000000
        /*0084*/ 	.short	0x0001
        /*0086*/ 	.short	0x01a0
        /*0088*/ 	.byte	0x00, 0xf0, 0x81, 0x06


	//----- nvinfo : EIATTR_KPARAM_INFO
	.align		4
.L_1245:
        /*008c*/ 	.byte	0x04, 0x17
        /*008e*/ 	.short	(.L_1247 - .L_1246)
.L_1246:
        /*0090*/ 	.word	0x00000000
        /*0094*/ 	.short	0x0000
        /*0096*/ 	.short	0x0000
        /*0098*/ 	.byte	0x00, 0xf0, 0x81, 0x06


	//----- nvinfo : EIATTR_MAXREG_COUNT
	.align		4
.L_1247:
        /*009c*/ 	.byte	0x03, 0x1b
        /*009e*/ 	.short	0x0080


	//----- nvinfo : EIATTR_MERCURY_ISA_VERSION
	.align		4
        /*00a0*/ 	.byte	0x03, 0x5f
        /*00a2*/ 	.short	0x0000


	//----- nvinfo : EIATTR_EXIT_INSTR_OFFSETS
	.align		4
        /*00a4*/ 	.byte	0x04, 0x1c
        /*00a6*/ 	.short	(.L_1249 - .L_1248)


	//   ....[0]....
.L_1248:
        /*00a8*/ 	.word	0x00000060


	//   ....[1]....
        /*00ac*/ 	.word	0x00000650


	//   ....[2]....
        /*00b0*/ 	.word	0x00002410


	//----- nvinfo : EIATTR_MAX_THREADS
	.align		4
.L_1249:
        /*00b4*/ 	.byte	0x04, 0x05
        /*00b6*/ 	.short	(.L_1251 - .L_1250)
.L_1250:
        /*00b8*/ 	.word	0x00000200
        /*00bc*/ 	.word	0x00000001
        /*00c0*/ 	.word	0x00000001


	//----- nvinfo : EIATTR_CRS_STACK_SIZE
	.align		4
.L_1251:
        /*00c4*/ 	.byte	0x04, 0x1e
        /*00c6*/ 	.short	(.L_1253 - .L_1252)
.L_1252:
        /*00c8*/ 	.word	0x00000000
.L_1253:


//--------------------- .nv.info._ZN2at4cuda17kernelHistogram1DIhhlLi1ELi2ELin1ELNS0_23CUDAHistogramMemoryTypeE0EZNS0_21CUDA_tensor_histogramIhhLb0EEEbNS_6TensorES4_S4_lNS_14AccumulateTypeIT0_Lb1EE4typeES8_NS0_13TensorArgTypeES9_S9_EUllE0_EEvNS0_6detail10TensorInfoIT_T1_EESF_NSC_IKS6_SE_EElS8_S8_SE_T6_ --------------------------
	.section	.nv.info._ZN2at4cuda17kernelHistogram1DIhhlLi1ELi2ELin1ELNS0_23CUDAHistogramMemoryTypeE0EZNS0_21CUDA_tensor_histogramIhhLb0EEEbNS_6TensorES4_S4_lNS_14AccumulateTypeIT0_Lb1EE4typeES8_NS0_13TensorArgTypeES9_S9_EUllE0_EEvNS0_6detail10TensorInfoIT_T1_EESF_NSC_IKS6_SE_EElS8_S8_SE_T6_,"",@"SHT_CUDA_INFO"
	.sectionflags	@""
	.align	4


	//----- nvinfo : EIATTR_CUDA_API_VERSION
	.align		4
        /*0000*/ 	.byte	0x04, 0x37
        /*0002*/ 	.short	(.L_1255 - .L_1254)
.L_1254:
        /*0004*/ 	.word	0x00000082


	//----- nvinfo : EIATTR_SW2861232_WAR
	.align		4
.L_1255:
        /*0008*/ 	.byte	0x01, 0x35
	.zero		2


	//----- nvinfo : EIATTR_PARAM_CBANK
	.align		4
        /*000c*/ 	.byte	0x04, 0x0a
        /*000e*/ 	.short	(.L_1257 - .L_1256)
	.align		4
.L_1256:
        /*0010*/ 	.word	index@(.nv.constant0._ZN2at4cuda17kernelHistogram1DIhhlLi1ELi2ELin1ELNS0_23CUDAHistogramMemoryTypeE0EZNS0_21CUDA_tensor_histogramIhhLb0EEEbNS_6TensorES4_S4_lNS_14AccumulateTypeIT0_Lb1EE4typeES8_NS0_13TensorArgTypeES9_S9_EUllE0_EEvNS0_6detail10TensorInfoIT_T1_EESF_NSC_IKS6_SE_EElS8_S8_SE_T6_)
        /*0014*/ 	.short	0x0160
        /*0016*/ 	.short	0x0501


	//----- nvinfo : EIATTR_CBANK_PARAM_SIZE
	.align		4
.L_1257:
        /*0018*/ 	.byte	0x03, 0x19
        /*001a*/ 	.short	0x0501


	//----- nvinfo : EIATTR_KPARAM_INFO
	.align		4
        /*001c*/ 	.byte	0x04, 0x17
        /*001e*/ 	.short	(.L_1259 - .L_1258)
.L_1258:
        /*0020*/ 	.word	0x00000000
        /*0024*/ 	.short	0x0007
        /*0026*/ 	.short	0x0500
        /*0028*/ 	.byte	0x00, 0xf0, 0x05, 0x00


	//----- nvinfo : EIATTR_KPARAM_INFO
	.align		4
.L_1259:
        /*002c*/ 	.byte	0x04, 0x17
        /*002e*/ 	.short	(.L_1261 - .L_1260)
.L_1260:
        /*0030*/ 	.word	0x00000000
        /*0034*/ 	.short	0x0006
        /*0036*/ 	.short	0x04f8
        /*0038*/ 	.byte	0x00, 0xf0, 0x21, 0x00


	//----- nvinfo : EIATTR_KPARAM_INFO
	.align		4
.L_1261:
        /*003c*/ 	.byte	0x04, 0x17
        /*003e*/ 	.short	(.L_1263 - .L_1262)
.L_1262:
        /*0040*/ 	.word	0x00000000
        /*0044*/ 	.short	0x0005
        /*0046*/ 	.short	0x04f0
        /*0048*/ 	.byte	0x00, 0xf0, 0x21, 0x00


	//----- nvinfo : EIATTR_KPARAM_INFO
	.align		4
.L_1263:
        /*004c*/ 	.byte	0x04, 0x17
        /*004e*/ 	.short	(.L_1265 - .L_1264)
.L_1264:
        /*0050*/ 	.word	0x00000000
        /*0054*/ 	.short	0x0004
        /*0056*/ 	.short	0x04e8
        /*0058*/ 	.byte	0x00, 0xf0, 0x21, 0x00


	//----- nvinfo : EIATTR_KPARAM_INFO
	.align		4
.L_1265:
        /*005c*/ 	.byte	0x04, 0x17
        /*005e*/ 	.short	(.L_1267 - .L_1266)
.L_1266:
        /*0060*/ 	.word	0x00000000
        /*0064*/ 	.short	0x0003
        /*0066*/ 	.short	0x04e0
        /*0068*/ 	.byte	0x00, 0xf0, 0x21, 0x00


	//----- nvinfo : EIATTR_KPARAM_INFO
	.align		4
.L_1267:
        /*006c*/ 	.byte	0x04, 0x17
        /*006e*/ 	.short	(.L_1269 - .L_1268)
.L_1268:
        /*0070*/ 	.word	0x00000000
        /*0074*/ 	.short	0x0002
        /*0076*/ 	.short	0x0340
        /*0078*/ 	.byte	0x00, 0xf0, 0x81, 0x06


	//----- nvinfo : EIATTR_KPARAM_INFO
	.align		4
.L_1269:
        /*007c*/ 	.byte	0x04, 0x17
        /*007e*/ 	.short	(.L_1271 - .L_1270)
.L_1270:
        /*0080*/ 	.word	0x00000000
        /*0084*/ 	.short	0x0001
        /*0086*/ 	.short	0x01a0
        /*0088*/ 	.byte	0x00, 0xf0, 0x81, 0x06


	//----- nvinfo : EIATTR_KPARAM_INFO
	.align		4
.L_1271:
        /*008c*/ 	.byte	0x04, 0x17
        /*008e*/ 	.short	(.L_1273 - .L_1272)
.L_1272:
        /*0090*/ 	.word	0x00000000
        /*0094*/ 	.short	0x0000
        /*0096*/ 	.short	0x0000
        /*0098*/ 	.byte	0x00, 0xf0, 0x81, 0x06


	//----- nvinfo : EIATTR_MAXREG_COUNT
	.align		4
.L_1273:
        /*009c*/ 	.byte	0x03, 0x1b
        /*009e*/ 	.short	0x0080


	//----- nvinfo : EIATTR_NUM_BARRIERS
	.align		4
        /*00a0*/ 	.byte	0x02, 0x4c
        /*00a2*/ 	.byte	0x01
	.zero		1


	//----- nvinfo : EIATTR_MERCURY_ISA_VERSION
	.align		4
        /*00a4*/ 	.byte	0x03, 0x5f
        /*00a6*/ 	.short	0x0000


	//----- nvinfo : EIATTR_EXIT_INSTR_OFFSETS
	.align		4
        /*00a8*/ 	.byte	0x04, 0x1c
        /*00aa*/ 	.short	(.L_1275 - .L_1274)


	//   ....[0]....
.L_1274:
        /*00ac*/ 	.word	0x00002440


	//   ....[1]....
        /*00b0*/ 	.word	0x00002670


	//----- nvinfo : EIATTR_MAX_THREADS
	.align		4
.L_1275:
        /*00b4*/ 	.byte	0x04, 0x05
        /*00b6*/ 	.short	(.L_1277 - .L_1276)
.L_1276:
        /*00b8*/ 	.word	0x00000200
        /*00bc*/ 	.word	0x00000001
        /*00c0*/ 	.word	0x00000001


	//----- nvinfo : EIATTR_CRS_STACK_SIZE
	.align		4
.L_1277:
        /*00c4*/ 	.byte	0x04, 0x1e
        /*00c6*/ 	.short	(.L_1279 - .L_1278)
.L_1278:
        /*00c8*/ 	.word	0x00000000
.L_1279:


//--------------------- .nv.info._ZN2at4cuda17kernelHistogram1DIhhlLi1ELi2ELin1ELNS0_23CUDAHistogramMemoryTypeE1EZNS0_21CUDA_tensor_histogramIhhLb0EEEbNS_6TensorES4_S4_lNS_14AccumulateTypeIT0_Lb1EE4typeES8_NS0_13TensorArgTypeES9_S9_EUllE_EEvNS0_6detail10TensorInfoIT_T1_EESF_NSC_IKS6_SE_EElS8_S8_SE_T6_ --------------------------
	.section	.nv.info._ZN2at4cuda17kernelHistogram1DIhhlLi1ELi2ELin1ELNS0_23CUDAHistogramMemoryTypeE1EZNS0_21CUDA_tensor_histogramIhhLb0EEEbNS_6TensorES4_S4_lNS_14AccumulateTypeIT0_Lb1EE4typeES8_NS0_13TensorArgTypeES9_S9_EUllE_EEvNS0_6detail10TensorInfoIT_T1_EESF_NSC_IKS6_SE_EElS8_S8_SE_T6_,"",@"SHT_CUDA_INFO"
	.sectionflags	@""
	.align	4


	//----- nvinfo : EIATTR_CUDA_API_VERSION
	.align		4
        /*0000*/ 	.byte	0x04, 0x37
        /*0002*/ 	.short	(.L_1281 - .L_1280)
.L_1280:
        /*0004*/ 	.word	0x00000082


	//----- nvinfo : EIATTR_SW2861232_WAR
	.align		4
.L_1281:
        /*0008*/ 	.byte	0x01, 0x35
	.zero		2


	//----- nvinfo : EIATTR_PARAM_CBANK
	.align		4
        /*000c*/ 	.byte	0x04, 0x0a
        /*000e*/ 	.short	(.L_1283 - .L_1282)
	.align		4
.L_1282:
        /*0010*/ 	.word	index@(.nv.constant0._ZN2at4cuda17kernelHistogram1DIhhlLi1ELi2ELin1ELNS0_23CUDAHistogramMemoryTypeE1EZNS0_21CUDA_tensor_histogramIhhLb0EEEbNS_6TensorES4_S4_lNS_14AccumulateTypeIT0_Lb1EE4typeES8_NS0_13TensorArgTypeES9_S9_EUllE_EEvNS0_6detail10TensorInfoIT_T1_EESF_NSC_IKS6_SE_EElS8_S8_SE_T6_)
        /*0014*/ 	.short	0x0160
        /*0016*/ 	.short	0x06a0


	//----- nvinfo : EIATTR_CBANK_PARAM_SIZE
	.align		4
.L_1283:
        /*0018*/ 	.byte	0x03, 0x19
        /*001a*/ 	.short	0x06a0


	//----- nvinfo : EIATTR_KPARAM_INFO
	.align		4
        /*001c*/ 	.byte	0x04, 0x17
        /*001e*/ 	.short	(.L_1285 - .L_1284)
.L_1284:
        /*0020*/ 	.word	0x00000000
        /*0024*/ 	.short	0x0007
        /*0026*/ 	.short	0x0500
        /*0028*/ 	.byte	0x00, 0xf0, 0x81, 0x06


	//----- nvinfo : EIATTR_KPARAM_INFO
	.align		4
.L_1285:
        /*002c*/ 	.byte	0x04, 0x17
        /*002e*/ 	.short	(.L_1287 - .L_1286)
.L_1286:
        /*0030*/ 	.word	0x00000000
        /*0034*/ 	.short	0x0006
        /*0036*/ 	.short	0x04f8
        /*0038*/ 	.byte	0x00, 0xf0, 0x21, 0x00


	//----- nvinfo : EIATTR_KPARAM_INFO
	.align		4
.L_1287:
        /*003c*/ 	.byte	0x04, 0x17
        /*003e*/ 	.short	(.L_1289 - .L_1288)
.L_1288:
        /*0040*/ 	.word	0x00000000
        /*0044*/ 	.short	0x0005
        /*0046*/ 	.short	0x04f0
        /*0048*/ 	.byte	0x00, 0xf0, 0x21, 0x00


	//----- nvinfo : EIATTR_KPARAM_INFO
	.align		4
.L_1289:
        /*004c*/ 	.byte	0x04, 0x17
        /*004e*/ 	.short	(.L_1291 - .L_1290)
.L_1290:
        /*0050*/ 	.word	0x00000000
        /*0054*/ 	.short	0x0004
        /*0056*/ 	.short	0x04e8
        /*0058*/ 	.byte	0x00, 0xf0, 0x21, 0x00


	//----- nvinfo : EIATTR_KPARAM_INFO
	.align		4
.L_1291:
        /*005c*/ 	.byte	0x04, 0x17
        /*005e*/ 	.short	(.L_1293 - .L_1292)
.L_1292:
        /*0060*/ 	.word	0x00000000
        /*0064*/ 	.short	0x0003
        /*0066*/ 	.short	0x04e0
        /*0068*/ 	.byte	0x00, 0xf0, 0x21, 0x00


	//----- nvinfo : EIATTR_KPARAM_INFO
	.align		4
.L_1293:
        /*006c*/ 	.byte	0x04, 0x17
        /*006e*/ 	.short	(.L_1295 - .L_1294)
.L_1294:
        /*0070*/ 	.word	0x00000000
        /*0074*/ 	.short	0x0002
        /*0076*/ 	.short	0x0340
        /*0078*/ 	.byte	0x00, 0xf0, 0x81, 0x06


	//----- nvinfo : EIATTR_KPARAM_INFO
	.align		4
.L_1295:
        /*007c*/ 	.byte	0x04, 0x17
        /*007e*/ 	.short	(.L_1297 - .L_1296)
.L_1296:
        /*0080*/ 	.word	0x00000000
        /*0084*/ 	.short	0x0001
        /*0086*/ 	.short	0x01a0
        /*0088*/ 	.byte	0x00, 0xf0, 0x81, 0x06


	//----- nvinfo : EIATTR_KPARAM_INFO
	.align		4
.L_1297:
        /*008c*/ 	.byte	0x04, 0x17
        /*008e*/ 	.short	(.L_1299 - .L_1298)
.L_1298:
        /*0090*/ 	.word	0x00000000
        /*0094*/ 	.short	0x0000
        /*0096*/ 	.short	0x0000
        /*0098*/ 	.byte	0x00, 0xf0, 0x81, 0x06


	//----- nvinfo : EIATTR_MAXREG_COUNT
	.align		4
.L_1299:
        /*009c*/ 	.byte	0x03, 0x1b
        /*009e*/ 	.short	0x0080


	//----- nvinfo : EIATTR_MERCURY_ISA_VERSION
	.align		4
        /*00a0*/ 	.byte	0x03, 0x5f
        /*00a2*/ 	.short	0x0000


	//----- nvinfo : EIATTR_EXIT_INSTR_OFFSETS
	.align		4
        /*00a4*/ 	.byte	0x04, 0x1c
        /*00a6*/ 	.short	(.L_1301 - .L_1300)


	//   ....[0]....
.L_1300:
        /*00a8*/ 	.word	0x00000060


	//   ....[1]....
        /*00ac*/ 	.word	0x000006d0


	//   ....[2]....
        /*00b0*/ 	.word	0x00002510


	//----- nvinfo : EIATTR_MAX_THREADS
	.align		4
.L_1301:
        /*00b4*/ 	.byte	0x04, 0x05
        /*00b6*/ 	.short	(.L_1303 - .L_1302)
.L_1302:
        /*00b8*/ 	.word	0x00000200
        /*00bc*/ 	.word	0x00000001
        /*00c0*/ 	.word	0x00000001


	//----- nvinfo : EIATTR_CRS_STACK_SIZE
	.align		4
.L_1303:
        /*00c4*/ 	.byte	0x04, 0x1e
        /*00c6*/ 	.short	(.L_1305 - .L_1304)
.L_1304:
        /*00c8*/ 	.word	0x00000000
.L_1305:


//--------------------- .nv.info._ZN2at4cuda17kernelHistogram1DIhhlLi1ELi2ELin1ELNS0_23CUDAHistogramMemoryTypeE0EZNS0_21CUDA_tensor_histogramIhhLb0EEEbNS_6TensorES4_S4_lNS_14AccumulateTypeIT0_Lb1EE4typeES8_NS0_13TensorArgTypeES9_S9_EUllE_EEvNS0_6detail10TensorInfoIT_T1_EESF_NSC_IKS6_SE_EElS8_S8_SE_T6_ --------------------------
	.section	.nv.info._ZN2at4cuda17kernelHistogram1DIhhlLi1ELi2ELin1ELNS0_23CUDAHistogramMemoryTypeE0EZNS0_21CUDA_tensor_histogramIhhLb0EEEbNS_6TensorES4_S4_lNS_14AccumulateTypeIT0_Lb1EE4typeES8_NS0_13TensorArgTypeES9_S9_EUllE_EEvNS0_6detail10TensorInfoIT_T1_EESF_NSC_IKS6_SE_EElS8_S8_SE_T6_,"",@"SHT_CUDA_INFO"
	.sectionflags	@""
	.align	4


	//----- nvinfo : EIATTR_CUDA_API_VERSION
	.align		4
        /*0000*/ 	.byte	0x04, 0x37
        /*0002*/ 	.short	(.L_1307 - .L_1306)
.L_1306:
        /*0004*/ 	.word	0x00000082


	//----- nvinfo : EIATTR_SW2861232_WAR
	.align		4
.L_1307:
        /*0008*/ 	.byte	0x01, 0x35
	.zero		2


	//----- nvinfo : EIATTR_PARAM_CBANK
	.align		4
        /*000c*/ 	.byte	0x04, 0x0a
        /*000e*/ 	.short	(.L_1309 - .L_1308)
	.align		4
.L_1308:
        /*0010*/ 	.word	index@(.nv.constant0._ZN2at4cuda17kernelHistogram1DIhhlLi1ELi2ELin1ELNS0_23CUDAHistogramMemoryTypeE0EZNS0_21CUDA_tensor_histogramIhhLb0EEEbNS_6TensorES4_S4_lNS_14AccumulateTypeIT0_Lb1EE4typeES8_NS0_13TensorArgTypeES9_S9_EUllE_EEvNS0_6detail10TensorInfoIT_T1_EESF_NSC_IKS6_SE_EElS8_S8_SE_T6_)
        /*0014*/ 	.short	0x0160
        /*0016*/ 	.short	0x06a0


	//----- nvinfo : EIATTR_CBANK_PARAM_SIZE
	.align		4
.L_1309:
        /*0018*/ 	.byte	0x03, 0x19
        /*001a*/ 	.short	0x06a0


	//----- nvinfo : EIATTR_KPARAM_INFO
	.align		4
        /*001c*/ 	.byte	0x04, 0x17
        /*001e*/ 	.short	(.L_1311 - .L_1310)
.L_1310:
        /*0020*/ 	.word	0x00000000
        /*0024*/ 	.short	0x0007
        /*0026*/ 	.short	0x0500
        /*0028*/ 	.byte	0x00, 0xf0, 0x81, 0x06


	//----- nvinfo : EIATTR_KPARAM_INFO
	.align		4
.L_1311:
        /*002c*/ 	.byte	0x04, 0x17
        /*002e*/ 	.short	(.L_1313 - .L_1312)
.L_1312:
        /*0030*/ 	.word	0x00000000
        /*0034*/ 	.short	0x0006
        /*0036*/ 	.short	0x04f8
        /*0038*/ 	.byte	0x00, 0xf0, 0x21, 0x00


	//----- nvinfo : EIATTR_KPARAM_INFO
	.align		4
.L_1313:
        /*003c*/ 	.byte	0x04, 0x17
        /*003e*/ 	.short	(.L_1315 - .L_1314)
.L_1314:
        /*0040*/ 	.word	0x00000000
        /*0044*/ 	.short	0x0005
        /*0046*/ 	.short	0x04f0
        /*0048*/ 	.byte	0x00, 0xf0, 0x21, 0x00


	//----- nvinfo : EIATTR_KPARAM_INFO
	.align		4
.L_1315:
        /*004c*/ 	.byte	0x04, 0x17
        /*004e*/ 	.short	(.L_1317 - .L_1316)
.L_1316:
        /*0050*/ 	.word	0x00000000
        /*0054*/ 	.short	0x0004
        /*0056*/ 	.short	0x04e8
        /*0058*/ 	.byte	0x00, 0xf0, 0x21, 0x00


	//----- nvinfo : EIATTR_KPARAM_INFO
	.align		4
.L_1317:
        /*005c*/ 	.byte	0x04, 0x17
        /*005e*/ 	.short	(.L_1319 - .L_1318)
.L_1318:
        /*0060*/ 	.word	0x00000000
        /*0064*/ 	.short	0x0003
        /*0066*/ 	.short	0x04e0
        /*0068*/ 	.byte	0x00, 0xf0, 0x21, 0x00


	//----- nvinfo : EIATTR_KPARAM_INFO
	.align		4
.L_1319:
        /*006c*/ 	.byte	0x04, 0x17
        /*006e*/ 	.short	(.L_1321 - .L_1320)
.L_1320:
        /*0070*/ 	.word	0x00000000
        /*0074*/ 	.short	0x0002
        /*0076*/ 	.short	0x0340
        /*0078*/ 	.byte	0x00, 0xf0, 0x81, 0x06


	//----- nvinfo : EIATTR_KPARAM_INFO
	.align		4
.L_1321:
        /*007c*/ 	.byte	0x04, 0x17
        /*007e*/ 	.short	(.L_1323 - .L_1322)
.L_1322:
        /*0080*/ 	.word	0x00000000
        /*0084*/ 	.short	0x0001
        /*0086*/ 	.short	0x01a0
        /*0088*/ 	.byte	0x00, 0xf0, 0x81, 0x06


	//----- nvinfo : EIATTR_KPARAM_INFO
	.align		4
.L_1323:
        /*008c*/ 	.byte	0x04, 0x17
        /*008e*/ 	.short	(.L_1325 - .L_1324)
.L_1324:
        /*0090*/ 	.word	0x00000000
        /*0094*/ 	.short	0x0000
        /*0096*/ 	.short	0x0000
        /*0098*/ 	.byte	0x00, 0xf0, 0x81, 0x06


	//----- nvinfo : EIATTR_MAXREG_COUNT
	.align		4
.L_1325:
        /*009c*/ 	.byte	0x03, 0x1b
        /*009e*/ 	.short	0x0080


	//----- nvinfo : EIATTR_NUM_BARRIERS
	.align		4
        /*00a0*/ 	.byte	0x02, 0x4c
        /*00a2*/ 	.byte	0x01
	.zero		1


	//----- nvinfo : EIATTR_MERCURY_ISA_VERSION
	.align		4
        /*00a4*/ 	.byte	0x03, 0x5f
        /*00a6*/ 	.short	0x0000


	//----- nvinfo : EIATTR_EXIT_INSTR_OFFSETS
	.align		4
        /*00a8*/ 	.byte	0x04, 0x1c
        /*00aa*/ 	.short	(.L_1327 - .L_1326)


	//   ....[0]....
.L_1326:
        /*00ac*/ 	.word	0x000024d0


	//   ....[1]....
        /*00b0*/ 	.word	0x00002700


	//----- nvinfo : EIATTR_MAX_THREADS
	.align		4
.L_1327:
        /*00b4*/ 	.byte	0x04, 0x05
        /*00b6*/ 	.short	(.L_1329 - .L_1328)
.L_1328:
        /*00b8*/ 	.word	0x00000200
        /*00bc*/ 	.word	0x00000001
        /*00c0*/ 	.word	0x00000001


	//----- nvinfo : EIATTR_CRS_STACK_SIZE
	.align		4
.L_1329:
        /*00c4*/ 	.byte	0x04, 0x1e
        /*00c6*/ 	.short	(.L_1331 - .L_1330)
.L_1330:
        /*00c8*/ 	.word	0x00000000
.L_1331:


//--------------------- .nv.info._ZN2at4cuda17kernelHistogram1DIdslLi1ELi2ELin1ELNS0_23CUDAHistogramMemoryTypeE1EZNS0_21CUDA_tensor_histogramIdsLb1EEEbNS_6TensorES4_S4_lNS_14AccumulateTypeIT0_Lb1EE4typeES8_NS0_13TensorArgTypeES9_S9_EUllE0_EEvNS0_6detail10TensorInfoIT_T1_EESF_NSC_IKS6_SE_EElS8_S8_SE_T6_ --------------------------
	.section	.nv.info._ZN2at4cuda17kernelHistogram1DIdslLi1ELi2ELin1ELNS0_23CUDAHistogramMemoryTypeE1EZNS0_21CUDA_tensor_histogramIdsLb1EEEbNS_6TensorES4_S4_lNS_14AccumulateTypeIT0_Lb1EE4typeES8_NS0_13TensorArgTypeES9_S9_EUllE0_EEvNS0_6detail10TensorInfoIT_T1_EESF_NSC_IKS6_SE_EElS8_S8_SE_T6_,"",@"SHT_CUDA_INFO"
	.sectionflags	@""
	.align	4


	//----- nvinfo : EIATTR_CUDA_API_VERSION
	.align		4
        /*0000*/ 	.byte	0x04, 0x37
        /*0002*/ 	.short	(.L_1333 - .L_1332)
.L_1332:
        /*0004*/ 	.word	0x00000082


	//----- nvinfo : EIATTR_SW2861232_WAR
	.align		4
.L_1333:
        /*0008*/ 	.byte	0x01, 0x35
	.zero		2


	//----- nvinfo : EIATTR_PARAM_CBANK
	.align		4
        /*000c*/ 	.byte	0x04, 0x0a
        /*000e*/ 	.short	(.L_1335 - .L_1334)
	.align		4
.L_1334:
        /*0010*/ 	.word	index@(.nv.constant0._ZN2at4cuda17kernelHistogram1DIdslLi1ELi2ELin1ELNS0_23CUDAHistogramMemoryTypeE1EZNS0_21CUDA_tensor_histogramIdsLb1EEEbNS_6TensorES4_S4_lNS_14AccumulateTypeIT0_Lb1EE4typeES8_NS0_13TensorArgTypeES9_S9_EUllE0_EEvNS0_6detail10TensorInfoIT_T1_EESF_NSC_IKS6_SE_EElS8_S8_SE_T6_)
        /*0014*/ 	.short	0x0160
        /*0016*/ 	.short	0x0501


	//----- nvinfo : EIATTR_CBANK_PARAM_SIZE
	.align		4
.L_1335:
        /*0018*/ 	.byte	0x03, 0x19
        /*001a*/ 	.short	0x0501


	//----- nvinfo : EIATTR_KPARAM_INFO
	.align		4
        /*001c*/ 	.byte	0x04, 0x17
        /*001e*/ 	.short	(.L_1337 - .L_1336)
.L_1336:
        /*0020*/ 	.word	0x00000000
        /*0024*/ 	.short	0x0007
        /*0026*/ 	.short	0x0500
        /*0028*/ 	.byte	0x00, 0xf0, 0x05, 0x00


	//----- nvinfo : EIATTR_KPARAM_INFO
	.align		4
.L_1337:
        /*002c*/ 	.byte	0x04, 0x17
        /*002e*/ 	.short	(.L_1339 - .L_1338)
.L_1338:
        /*0030*/ 	.word	0x00000000
        /*0034*/ 	.short	0x0006
        /*0036*/ 	.short	0x04f8
        /*0038*/ 	.byte	0x00, 0xf0, 0x21, 0x00


	//----- nvinfo : EIATTR_KPARAM_INFO
	.align		4
.L_1339:
        /*003c*/ 	.byte	0x04, 0x17
        /*003e*/ 	.short	(.L_1341 - .L_1340)
.L_1340:
        /*0040*/ 	.word	0x00000000
        /*0044*/ 	.short	0x0005
        /*0046*/ 	.short	0x04f0
        /*0048*/ 	.byte	0x00, 0xf0, 0x21, 0x00


	//----- nvinfo : EIATTR_KPARAM_INFO
	.align		4
.L_1341:
        /*004c*/ 	.byte	0x04, 0x17
        /*004e*/ 	.short	(.L_1343 - .L_1342)
.L_1342:
        /*0050*/ 	.word	0x00000000
        /*0054*/ 	.short	0x0004
        /*0056*/ 	.short	0x04e8
        /*0058*/ 	.byte	0x00, 0xf0, 0x21, 0x00


	//----- nvinfo : EIATTR_KPARAM_INFO
	.align		4
.L_1343:
        /*005c*/ 	.byte	0x04, 0x17
        /*005e*/ 	.short	(.L_1345 - .L_1344)
.L_1344:
        /*0060*/ 	.word	0x00000000
        /*0064*/ 	.short	0x0003
        /*0066*/ 	.short	0x04e0
        /*0068*/ 	.byte	0x00, 0xf0, 0x21, 0x00


	//----- nvinfo : EIATTR_KPARAM_INFO
	.align		4
.L_1345:
        /*006c*/ 	.byte	0x04, 0x17
        /*006e*/ 	.short	(.L_1347 - .L_1346)
.L_1346:
        /*0070*/ 	.word	0x00000000
        /*0074*/ 	.short	0x0002
        /*0076*/ 	.short	0x0340
        /*0078*/ 	.byte	0x00, 0xf0, 0x81, 0x06


	//----- nvinfo : EIATTR_KPARAM_INFO
	.align		4
.L_1347:
        /*007c*/ 	.byte	0x04, 0x17
        /*007e*/ 	.short	(.L_1349 - .L_1348)
.L_1348:
        /*0080*/ 	.word	0x00000000
        /*0084*/ 	.short	0x0001
        /*0086*/ 	.short	0x01a0
        /*0088*/ 	.byte	0x00, 0xf0, 0x81, 0x06


	//----- nvinfo : EIATTR_KPARAM_INFO
	.align		4
.L_1349:
        /*008c*/ 	.byte	0x04, 0x17
        /*008e*/ 	.short	(.L_1351 - .L_1350)
.L_1350:
        /*0090*/ 	.word	0x00000000
        /*0094*/ 	.short	0x0000
        /*0096*/ 	.short	0x0000
        /*0098*/ 	.byte	0x00, 0xf0, 0x81, 0x06


	//----- nvinfo : EIATTR_MAXREG_COUNT
	.align		4
.L_1351:
        /*009c*/ 	.byte	0x03, 0x1b
        /*009e*/ 	.short	0x0080


	//----- nvinfo : EIATTR_MERCURY_ISA_VERSION
	.align		4
        /*00a0*/ 	.byte	0x03, 0x5f
        /*00a2*/ 	.short	0x0000


	//----- nvinfo : EIATTR_EXIT_INSTR_OFFSETS
	.align		4
        /*00a4*/ 	.byte	0x04, 0x1c
        /*00a6*/ 	.short	(.L_1353 - .L_1352)


	//   ....[0]....
.L_1352:
        /*00a8*/ 	.word	0x00000060


	//   ....[1]....
        /*00ac*/ 	.word	0x00000590


	//   ....[2]....
        /*00b0*/ 	.word	0x00002240


	//----- nvinfo : EIATTR_MAX_THREADS
	.align		4
.L_1353:
        /*00b4*/ 	.byte	0x04, 0x05
        /*00b6*/ 	.short	(.L_1355 - .L_1354)
.L_1354:
        /*00b8*/ 	.word	0x00000200
        /*00bc*/ 	.word	0x00000001
        /*00c0*/ 	.word	0x00000001


	//----- nvinfo : EIATTR_CRS_STACK_SIZE
	.align		4
.L_1355:
        /*00c4*/ 	.byte	0x04, 0x1e
        /*00c6*/ 	.short	(.L_1357 - .L_1356)
.L_1356:
        /*00c8*/ 	.word	0x00000000
.L_1357:


//--------------------- .nv.info._ZN2at4cuda17kernelHistogram1DIdslLi1ELi2ELin1ELNS0_23CUDAHistogramMemoryTypeE0EZNS0_21CUDA_tensor_histogramIdsLb1EEEbNS_6TensorES4_S4_lNS_14AccumulateTypeIT0_Lb1EE4typeES8_NS0_13TensorArgTypeES9_S9_EUllE0_EEvNS0_6detail10TensorInfoIT_T1_EESF_NSC_IKS6_SE_EElS8_S8_SE_T6_ --------------------------
	.section	.nv.info._ZN2at4cuda17kernelHistogram1DIdslLi1ELi2ELin1ELNS0_23CUDAHistogramMemoryTypeE0EZNS0_21CUDA_tensor_histogramIdsLb1EEEbNS_6TensorES4_S4_lNS_14AccumulateTypeIT0_Lb1EE4typeES8_NS0_13TensorArgTypeES9_S9_EUllE0_EEvNS0_6detail10TensorInfoIT_T1_EESF_NSC_IKS6_SE_EElS8_S8_SE_T6_,"",@"SHT_CUDA_INFO"
	.sectionflags	@""
	.align	4


	//----- nvinfo : EIATTR_CUDA_API_VERSION
	.align		4
        /*0000*/ 	.byte	0x04, 0x37
        /*0002*/ 	.short	(.L_1359 - .L_1358)
.L_1358:
        /*0004*/ 	.word	0x00000082


	//----- nvinfo : EIATTR_SW2861232_WAR
	.align		4
.L_1359:
        /*0008*/ 	.byte	0x01, 0x35
	.zero		2


	//----- nvinfo : EIATTR_PARAM_CBANK
	.align		4
        /*000c*/ 	.byte	0x04, 0x0a
        /*000e*/ 	.short	(.L_1361 - .L_1360)
	.align		4
.L_1360:
        /*0010*/ 	.word	index@(.nv.constant0._ZN2at4cuda17kernelHistogram1DIdslLi1ELi2ELin1ELNS0_23CUDAHistogramMemoryTypeE0EZNS0_21CUDA_tensor_histogramIdsLb1EEEbNS_6TensorES4_S4_lNS_14AccumulateTypeIT0_Lb1EE4typeES8_NS0_13TensorArgTypeES9_S9_EUllE0_EEvNS0_6detail10TensorInfoIT_T1_EESF_NSC_IKS6_SE_EElS8_S8_SE_T6_)
        /*0014*/ 	.short	0x0160
        /*0016*/ 	.short	0x0501


	//----- nvinfo : EIATTR_CBANK_PARAM_SIZE
	.align		4
.L_1361:
        /*0018*/ 	.byte	0x03, 0x19
        /*001a*/ 	.short	0x0501


	//----- nvinfo : EIATTR_KPARAM_INFO
	.align		4
        /*001c*/ 	.byte	0x04, 0x17
        /*001e*/ 	.short	(.L_1363 - .L_1362)
.L_1362:
        /*0020*/ 	.word	0x00000000
        /*0024*/ 	.short	0x0007
        /*0026*/ 	.short	0x0500
        /*0028*/ 	.byte	0x00, 0xf0, 0x05, 0x00


	//----- nvinfo : EIATTR_KPARAM_INFO
	.align		4
.L_1363:
        /*002c*/ 	.byte	0x04, 0x17
        /*002e*/ 	.short	(.L_1365 - .L_1364)
.L_1364:
        /*0030*/ 	.word	0x00000000
        /*0034*/ 	.short	0x0006
        /*0036*/ 	.short	0x04f8
        /*0038*/ 	.byte	0x00, 0xf0, 0x21, 0x00


	//----- nvinfo : EIATTR_KPARAM_INFO
	.align		4
.L_1365:
        /*003c*/ 	.byte	0x04, 0x17
        /*003e*/ 	.short	(.L_1367 - .L_1366)
.L_1366:
        /*0040*/ 	.word	0x00000000
        /*0044*/ 	.short	0x0005
        /*0046*/ 	.short	0x04f0
        /*0048*/ 	.byte	0x00, 0xf0, 0x21, 0x00


	//----- nvinfo : EIATTR_KPARAM_INFO
	.align		4
.L_1367:
        /*004c*/ 	.byte	0x04, 0x17
        /*004e*/ 	.short	(.L_1369 - .L_1368)
.L_1368:
        /*0050*/ 	.word	0x00000000
        /*0054*/ 	.short	0x0004
        /*0056*/ 	.short	0x04e8
        /*0058*/ 	.byte	0x00, 0xf0, 0x21, 0x00


	//----- nvinfo : EIATTR_KPARAM_INFO
	.align		4
.L_1369:
        /*005c*/ 	.byte	0x04, 0x17
        /*005e*/ 	.short	(.L_1371 - .L_1370)
.L_1370:
        /*0060*/ 	.word	0x00000000
        /*0064*/ 	.short	0x0003
        /*0066*/ 	.short	0x04e0
        /*0068*/ 	.byte	0x00, 0xf0, 0x21, 0x00


	//----- nvinfo : EIATTR_KPARAM_INFO
	.align		4
.L_1371:
        /*006c*/ 	.byte	0x04, 0x17
        /*006e*/ 	.short	(.L_1373 - .L_1372)
.L_1372:
        /*0070*/ 	.word	0x00000000
        /*0074*/ 	.short	0x0002
        /*0076*/ 	.short	0x0340
        /*0078*/ 	.byte	0x00, 0xf0, 0x81, 0x06


	//----- nvinfo : EIATTR_KPARAM_INFO
	.align		4
.L_1373:
        /*007c*/ 	.byte	0x04, 0x17
        /*007e*/ 	.short	(.L_1375 - .L_1374)
.L_1374:
        /*0080*/ 	.word	0x00000000
        /*0084*/ 	.short	0x0001
        /*0086*/ 	.short	0x01a0
        /*0088*/ 	.byte	0x00, 0xf0, 0x81, 0x06


	//----- nvinfo : EIATTR_KPARAM_INFO
	.align		4
.L_1375:
        /*008c*/ 	.byte	0x04, 0x17
        /*008e*/ 	.short	(.L_1377 - .L_1376)
.L_1376:
        /*0090*/ 	.word	0x00000000
        /*0094*/ 	.short	0x0000
        /*0096*/ 	.short	0x0000
        /*0098*/ 	.byte	0x00, 0xf0, 0x81, 0x06


	//----- nvinfo : EIATTR_MAXREG_COUNT
	.align		4
.L_1377:
        /*009c*/ 	.byte	0x03, 0x1b
        /*009e*/ 	.short	0x0080


	//----- nvinfo : EIATTR_NUM_BARRIERS
	.align		4
        /*00a0*/ 	.byte	0x02, 0x4c
        /*00a2*/ 	.byte	0x01
	.zero		1


	//----- nvinfo : EIATTR_MERCURY_ISA_VERSION
	.align		4
        /*00a4*/ 	.byte	0x03, 0x5f
        /*00a6*/ 	.short	0x0000


	//----- nvinfo : EIATTR_EXIT_INSTR_OFFSETS
	.align		4
        /*00a8*/ 	.byte	0x04, 0x1c
        /*00aa*/ 	.short	(.L_1379 - .L_1378)


	//   ....[0]....
.L_1378:
        /*00ac*/ 	.word	0x00002300


	//   ....[1]....
        /*00b0*/ 	.word	0x00002400


	//----- nvinfo : EIATTR_MAX_THREADS
	.align		4
.L_1379:
        /*00b4*/ 	.byte	0x04, 0x05
        /*00b6*/ 	.short	(.L_1381 - .L_1380)
.L_1380:
        /*00b8*/ 	.word	0x00000200
        /*00bc*/ 	.word	0x00000001
        /*00c0*/ 	.word	0x00000001


	//----- nvinfo : EIATTR_CRS_STACK_SIZE
	.align		4
.L_1381:
        /*00c4*/ 	.byte	0x04, 0x1e
        /*00c6*/ 	.short	(.L_1383 - .L_1382)
.L_1382:
        /*00c8*/ 	.word	0x00000000
.L_1383:


//--------------------- .nv.info._ZN2at4cuda17kernelHistogram1DIdslLi1ELi2ELin1ELNS0_23CUDAHistogramMemoryTypeE1EZNS0_21CUDA_tensor_histogramIdsLb1EEEbNS_6TensorES4_S4_lNS_14AccumulateTypeIT0_Lb1EE4typeES8_NS0_13TensorArgTypeES9_S9_EUllE_EEvNS0_6detail10TensorInfoIT_T1_EESF_NSC_IKS6_SE_EElS8_S8_SE_T6_ --------------------------
	.section	.nv.info._ZN2at4cuda17kernelHistogram1DIdslLi1ELi2ELin1ELNS0_23CUDAHistogramMemoryTypeE1EZNS0_21CUDA_tensor_histogramIdsLb1EEEbNS_6TensorES4_S4_lNS_14AccumulateTypeIT0_Lb1EE4typeES8_NS0_13TensorArgTypeES9_S9_EUllE_EEvNS0_6detail10TensorInfoIT_T1_EESF_NSC_IKS6_SE_EElS8_S8_SE_T6_,"",@"SHT_CUDA_INFO"
	.sectionflags	@""
	.align	4


	//----- nvinfo : EIATTR_CUDA_API_VERSION
	.align		4
        /*0000*/ 	.byte	0x04, 0x37
        /*0002*/ 	.short	(.L_1385 - .L_1384)
.L_1384:
        /*0004*/ 	.word	0x00000082


	//----- nvinfo : EIATTR_SW2861232_WAR
	.align		4
.L_1385:
        /*0008*/ 	.byte	0x01, 0x35
	.zero		2


	//----- nvinfo : EIATTR_PARAM_CBANK
	.align		4
        /*000c*/ 	.byte	0x04, 0x0a
        /*000e*/ 	.short	(.L_1387 - .L_1386)
	.align		4
.L_1386:
        /*0010*/ 	.word	index@(.nv.constant0._ZN2at4cuda17kernelHistogram1DIdslLi1ELi2ELin1ELNS0_23CUDAHistogramMemoryTypeE1EZNS0_21CUDA_tensor_histogramIdsLb1EEEbNS_6TensorES4_S4_lNS_14AccumulateTypeIT0_Lb1EE4typeES8_NS0_13TensorArgTypeES9_S9_EUllE_EEvNS0_6detail10TensorInfoIT_T1_EESF_NSC_IKS6_SE_EElS8_S8_SE_T6_)
        /*0014*/ 	.short	0x0160
        /*0016*/ 	.short	0x06a0


	//----- nvinfo : EIATTR_CBANK_PARAM_SIZE
	.align		4
.L_1387:
        /*0018*/ 	.byte	0x03, 0x19
        /*001a*/ 	.short	0x06a0


	//----- nvinfo : EIATTR_KPARAM_INFO
	.align		4
        /*001c*/ 	.byte	0x04, 0x17
        /*001e*/ 	.short	(.L_1389 - .L_1388)
.L_1388:
        /*0020*/ 	.word	0x00000000
        /*0024*/ 	.short	0x0007
        /*0026*/ 	.short	0x0500
        /*0028*/ 	.byte	0x00, 0xf0, 0x81, 0x06


	//----- nvinfo : EIATTR_KPARAM_INFO
	.align		4
.L_1389:
        /*002c*/ 	.byte	0x04, 0x17
        /*002e*/ 	.short	(.L_1391 - .L_1390)
.L_1390:
        /*0030*/ 	.word	0x00000000
        /*0034*/ 	.short	0x0006
        /*0036*/ 	.short	0x04f8
        /*0038*/ 	.byte	0x00, 0xf0, 0x21, 0x00


	//----- nvinfo : EIATTR_KPARAM_INFO
	.align		4
.L_1391:
        /*003c*/ 	.byte	0x04, 0x17
        /*003e*/ 	.short	(.L_1393 - .L_1392)
.L_1392:
        /*0040*/ 	.word	0x00000000
        /*0044*/ 	.short	0x0005
        /*0046*/ 	.short	0x04f0
        /*0048*/ 	.byte	0x00, 0xf0, 0x21, 0x00


	//----- nvinfo : EIATTR_KPARAM_INFO
	.align		4
.L_1393:
        /*004c*/ 	.byte	0x04, 0x17
        /*004e*/ 	.short	(.L_1395 - .L_1394)
.L_1394:
        /*0050*/ 	.word	0x00000000
        /*0054*/ 	.short	0x0004
        /*0056*/ 	.short	0x04e8
        /*0058*/ 	.byte	0x00, 0xf0, 0x21, 0x00


	//----- nvinfo : EIATTR_KPARAM_INFO
	.align		4
.L_1395:
        /*005c*/ 	.byte	0x04, 0x17
        /*005e*/ 	.short	(.L_1397 - .L_1396)
.L_1396:
        /*0060*/ 	.word	0x00000000
        /*0064*/ 	.short	0x0003
        /*0066*/ 	.short	0x04e0
        /*0068*/ 	.byte	0x00, 0xf0, 0x21, 0x00


	//----- nvinfo : EIATTR_KPARAM_INFO
	.align		4
.L_1397:
        /*006c*/ 	.byte	0x04, 0x17
        /*006e*/ 	.short	(.L_1399 - .L_1398)
.L_1398:
        /*0070*/ 	.word	0x00000000
        /*0074*/ 	.short	0x0002
        /*0076*/ 	.short	0x0340
        /*0078*/ 	.byte	0x00, 0xf0, 0x81, 0x06


	//----- nvinfo : EIATTR_KPARAM_INFO
	.align		4
.L_1399:
        /*007c*/ 	.byte	0x04, 0x17
        /*007e*/ 	.short	(.L_1401 - .L_1400)
.L_1400:
        /*0080*/ 	.word	0x00000000
        /*0084*/ 	.short	0x0001
        /*0086*/ 	.short	0x01a0
        /*0088*/ 	.byte	0x00, 0xf0, 0x81, 0x06


	//----- nvinfo : EIATTR_KPARAM_INFO
	.align		4
.L_1401:
        /*008c*/ 	.byte	0x04, 0x17
        /*008e*/ 	.short	(.L_1403 - .L_1402)
.L_1402:
        /*0090*/ 	.word	0x00000000
        /*0094*/ 	.short	0x0000
        /*0096*/ 	.short	0x0000
        /*0098*/ 	.byte	0x00, 0xf0, 0x81, 0x06


	//----- nvinfo : EIATTR_MAXREG_COUNT
	.align		4
.L_1403:
        /*009c*/ 	.byte	0x03, 0x1b
        /*009e*/ 	.short	0x0080


	//----- nvinfo : EIATTR_MERCURY_ISA_VERSION
	.align		4
        /*00a0*/ 	.byte	0x03, 0x5f
        /*00a2*/ 	.short	0x0000


	//----- nvinfo : EIATTR_EXIT_INSTR_OFFSETS
	.align		4
        /*00a4*/ 	.byte	0x04, 0x1c
        /*00a6*/ 	.short	(.L_1405 - .L_1404)


	//   ....[0]....
.L_1404:
        /*00a8*/ 	.word	0x00000060


	//   ....[1]....
        /*00ac*/ 	.word	0x000005e0


	//   ....[2]....
        /*00b0*/ 	.word	0x000022e0


	//----- nvinfo : EIATTR_MAX_THREADS
	.align		4
.L_1405:
        /*00b4*/ 	.byte	0x04, 0x05
        /*00b6*/ 	.short	(.L_1407 - .L_1406)
.L_1406:
        /*00b8*/ 	.word	0x00000200
        /*00bc*/ 	.word	0x00000001
        /*00c0*/ 	.word	0x00000001


	//----- nvinfo : EIATTR_CRS_STACK_SIZE
	.align		4
.L_1407:
        /*00c4*/ 	.byte	0x04, 0x1e
        /*00c6*/ 	.short	(.L_1409 - .L_1408)
.L_1408:
        /*00c8*/ 	.word	0x00000000
.L_1409:


//--------------------- .nv.info._ZN2at4cuda17kernelHistogram1DIdslLi1ELi2ELin1ELNS0_23CUDAHistogramMemoryTypeE0EZNS0_21CUDA_tensor_histogramIdsLb1EEEbNS_6TensorES4_S4_lNS_14AccumulateTypeIT0_Lb1EE4typeES8_NS0_13TensorArgTypeES9_S9_EUllE_EEvNS0_6detail10TensorInfoIT_T1_EESF_NSC_IKS6_SE_EElS8_S8_SE_T6_ --------------------------
	.section	.nv.info._ZN2at4cuda17kernelHistogram1DIdslLi1ELi2ELin1ELNS0_23CUDAHistogramMemoryTypeE0EZNS0_21CUDA_tensor_histogramIdsLb1EEEbNS_6TensorES4_S4_lNS_14AccumulateTypeIT0_Lb1EE4typeES8_NS0_13TensorArgTypeES9_S9_EUllE_EEvNS0_6detail10TensorInfoIT_T1_EESF_NSC_IKS6_SE_EElS8_S8_SE_T6_,"",@"SHT_CUDA_INFO"
	.sectionflags	@""
	.align	4


	//----- nvinfo : EIATTR_CUDA_API_VERSION
	.align		4
        /*0000*/ 	.byte	0x04, 0x37
        /*0002*/ 	.short	(.L_1411 - .L_1410)
.L_1410:
        /*0004*/ 	.word	0x00000082


	//----- nvinfo : EIATTR_SW2861232_WAR
	.align		4
.L_1411:
        /*0008*/ 	.byte	0x01, 0x35
	.zero		2


	//----- nvinfo : EIATTR_PARAM_CBANK
	.align		4
        /*000c*/ 	.byte	0x04, 0x0a
        /*000e*/ 	.short	(.L_1413 - .L_1412)
	.align		4
.L_1412:
        /*0010*/ 	.word	index@(.nv.constant0._ZN2at4cuda17kernelHistogram1DIdslLi1ELi2ELin1ELNS0_23CUDAHistogramMemoryTypeE0EZNS0_21CUDA_tensor_histogramIdsLb1EEEbNS_6TensorES4_S4_lNS_14AccumulateTypeIT0_Lb1EE4typeES8_NS0_13TensorArgTypeES9_S9_EUllE_EEvNS0_6detail10TensorInfoIT_T1_EESF_NSC_IKS6_SE_EElS8_S8_SE_T6_)
        /*0014*/ 	.short	0x0160
        /*0016*/ 	.short	0x06a0


	//----- nvinfo : EIATTR_CBANK_PARAM_SIZE
	.align		4
.L_1413:
        /*0018*/ 	.byte	0x03, 0x19
        /*001a*/ 	.short	0x06a0


	//----- nvinfo : EIATTR_KPARAM_INFO
	.align		4
        /*001c*/ 	.byte	0x04, 0x17
        /*001e*/ 	.short	(.L_1415 - .L_1414)
.L_1414:
        /*0020*/ 	.word	0x00000000
        /*0024*/ 	.short	0x0007
        /*0026*/ 	.short	0x0500
        /*0028*/ 	.byte	0x00, 0xf0, 0x81, 0x06


	//----- nvinfo : EIATTR_KPARAM_INFO
	.align		4
.L_1415:
        /*002c*/ 	.byte	0x04, 0x17
        /*002e*/ 	.short	(.L_1417 - .L_1416)
.L_1416:
        /*0030*/ 	.word	0x00000000
        /*0034*/ 	.short	0x0006
        /*0036*/ 	.short	0x04f8
        /*0038*/ 	.byte	0x00, 0xf0, 0x21, 0x00


	//----- nvinfo : EIATTR_KPARAM_INFO
	.align		4
.L_1417:
        /*003c*/ 	.byte	0x04, 0x17
        /*003e*/ 	.short	(.L_1419 - .L_1418)
.L_1418:
        /*0040*/ 	.word	0x00000000
        /*0044*/ 	.short	0x0005
        /*0046*/ 	.short	0x04f0
        /*0048*/ 	.byte	0x00, 0xf0, 0x21, 0x00


	//----- nvinfo : EIATTR_KPARAM_INFO
	.align		4
.L_1419:
        /*004c*/ 	.byte	0x04, 0x17
        /*004e*/ 	.short	(.L_1421 - .L_1420)
.L_1420:
        /*0050*/ 	.word	0x00000000
        /*0054*/ 	.short	0x0004
        /*0056*/ 	.short	0x04e8
        /*0058*/ 	.byte	0x00, 0xf0, 0x21, 0x00


	//----- nvinfo : EIATTR_KPARAM_INFO
	.align		4
.L_1421:
        /*005c*/ 	.byte	0x04, 0x17
        /*005e*/ 	.short	(.L_1423 - .L_1422)
.L_1422:
        /*0060*/ 	.word	0x00000000
        /*0064*/ 	.short	0x0003
        /*0066*/ 	.short	0x04e0
        /*0068*/ 	.byte	0x00, 0xf0, 0x21, 0x00


	//----- nvinfo : EIATTR_KPARAM_INFO
	.align		4
.L_1423:
        /*006c*/ 	.byte	0x04, 0x17
        /*006e*/ 	.short	(.L_1425 - .L_1424)
.L_1424:
        /*0070*/ 	.word	0x00000000
        /*0074*/ 	.short	0x0002
        /*0076*/ 	.short	0x0340
        /*0078*/ 	.byte	0x00, 0xf0, 0x81, 0x06


	//----- nvinfo : EIATTR_KPARAM_INFO
	.align		4
.L_1425:
        /*007c*/ 	.byte	0x04, 0x17
        /*007e*/ 	.short	(.L_1427 - .L_1426)
.L_1426:
        /*0080*/ 	.word	0x00000000
        /*0084*/ 	.short	0x0001
        /*0086*/ 	.short	0x01a0
        /*0088*/ 	.byte	0x00, 0xf0, 0x81, 0x06


	//----- nvinfo : EIATTR_KPARAM_INFO
	.align		4
.L_1427:
        /*008c*/ 	.byte	0x04, 0x17
        /*008e*/ 	.short	(.L_1429 - .L_1428)
.L_1428:
        /*0090*/ 	.word	0x00000000
        /*0094*/ 	.short	0x0000
        /*0096*/ 	.short	0x0000
        /*0098*/ 	.byte	0x00, 0xf0, 0x81, 0x06


	//----- nvinfo : EIATTR_MAXREG_COUNT
	.align		4
.L_1429:
        /*009c*/ 	.byte	0x03, 0x1b
        /*009e*/ 	.short	0x0080


	//----- nvinfo : EIATTR_NUM_BARRIERS
	.align		4
        /*00a0*/ 	.byte	0x02, 0x4c
        /*00a2*/ 	.byte	0x01
	.zero		1


	//----- nvinfo : EIATTR_MERCURY_ISA_VERSION
	.align		4
        /*00a4*/ 	.byte	0x03, 0x5f
        /*00a6*/ 	.short	0x0000


	//----- nvinfo : EIATTR_EXIT_INSTR_OFFSETS
	.align		4
        /*00a8*/ 	.byte	0x04, 0x1c
        /*00aa*/ 	.short	(.L_1431 - .L_1430)


	//   ....[0]....
.L_1430:
        /*00ac*/ 	.word	0x000023b0


	//   ....[1]....
        /*00b0*/ 	.word	0x000024b0


	//----- nvinfo : EIATTR_MAX_THREADS
	.align		4
.L_1431:
        /*00b4*/ 	.byte	0x04, 0x05
        /*00b6*/ 	.short	(.L_1433 - .L_1432)
.L_1432:
        /*00b8*/ 	.word	0x00000200
        /*00bc*/ 	.word	0x00000001
        /*00c0*/ 	.word	0x00000001


	//----- nvinfo : EIATTR_CRS_STACK_SIZE
	.align		4
.L_1433:
        /*00c4*/ 	.byte	0x04, 0x1e
        /*00c6*/ 	.short	(.L_1435 - .L_1434)
.L_1434:
        /*00c8*/ 	.word	0x00000000
.L_1435:


//--------------------- .nv.info._ZN2at4cuda17kernelHistogram1DIlslLi1ELi2ELin1ELNS0_23CUDAHistogramMemoryTypeE1EZNS0_21CUDA_tensor_histogramIlsLb0EEEbNS_6TensorES4_S4_lNS_14AccumulateTypeIT0_Lb1EE4typeES8_NS0_13TensorArgTypeES9_S9_EUllE0_EEvNS0_6detail10TensorInfoIT_T1_EESF_NSC_IKS6_SE_EElS8_S8_SE_T6_ --------------------------
	.section	.nv.info._ZN2at4cuda17kernelHistogram1DIlslLi1ELi2ELin1ELNS0_23CUDAHistogramMemoryTypeE1EZNS0_21CUDA_tensor_histogramIlsLb0EEEbNS_6TensorES4_S4_lNS_14AccumulateTypeIT0_Lb1EE4typeES8_NS0_13TensorArgTypeES9_S9_EUllE0_EEvNS0_6detail10TensorInfoIT_T1_EESF_NSC_IKS6_SE_EElS8_S8_SE_T6_,"",@"SHT_CUDA_INFO"
	.sectionflags	@""
	.align	4


	//----- nvinfo : EIATTR_CUDA_API_VERSION
	.align		4
        /*0000*/ 	.byte	0x04, 0x37
        /*0002*/ 	.short	(.L_1437 - .L_1436)
.L_1436:
        /*0004*/ 	.word	0x00000082


	//----- nvinfo : EIATTR_SW2861232_WAR
	.align		4
.L_1437:
        /*0008*/ 	.byte	0x01, 0x35
	.zero		2


	//----- nvinfo : EIATTR_PARAM_CBANK
	.align		4
        /*000c*/ 	.byte	0x04, 0x0a
        /*000e*/ 	.short	(.L_1439 - .L_1438)
	.align		4
.L_1438:
        /*0010*/ 	.word	index@(.nv.constant0._ZN2at4cuda17kernelHistogram1DIlslLi1ELi2ELin1ELNS0_23CUDAHistogramMemoryTypeE1EZNS0_21CUDA_tensor_histogramIlsLb0EEEbNS_6TensorES4_S4_lNS_14AccumulateTypeIT0_Lb1EE4typeES8_NS0_13TensorArgTypeES9_S9_EUllE0_EEvNS0_6detail10TensorInfoIT_T1_EESF_NSC_IKS6_SE_EElS8_S8_SE_T6_)
        /*0014*/ 	.short	0x0160
        /*0016*/ 	.short	0x0501


	//----- nvinfo : EIATTR_CBANK_PARAM_SIZE
	.align		4
.L_1439:
        /*0018*/ 	.byte	0x03, 0x19
        /*001a*/ 	.short	0x0501


	//----- nvinfo : EIATTR_KPARAM_INFO
	.align		4
        /*001c*/ 	.byte	0x04, 0x17
        /*001e*/ 	.short	(.L_1441 - .L_1440)
.L_1440:
        /*0020*/ 	.word	0x00000000
        /*0024*/ 	.short	0x0007
        /*0026*/ 	.short	0x0500
        /*0028*/ 	.byte	0x00, 0xf0, 0x05, 0x00


	//----- nvinfo : EIATTR_KPARAM_INFO
	.align		4
.L_1441:
        /*002c*/ 	.byte	0x04, 0x17
        /*002e*/ 	.short	(.L_1443 - .L_1442)
.L_1442:
        /*0030*/ 	.word	0x00000000
        /*0034*/ 	.short	0x0006
        /*0036*/ 	.short	0x04f8
        /*0038*/ 	.byte	0x00, 0xf0, 0x21, 0x00


	//----- nvinfo : EIATTR_KPARAM_INFO
	.align		4
.L_1443:
        /*003c*/ 	.byte	0x04, 0x17
        /*003e*/ 	.short	(.L_1445 - .L_1444)
.L_1444:
        /*0040*/ 	.word	0x00000000
        /*0044*/ 	.short	0x0005
        /*0046*/ 	.short	0x04f0
        /*0048*/ 	.byte	0x00, 0xf0, 0x21, 0x00


	//----- nvinfo : EIATTR_KPARAM_INFO
	.align		4
.L_1445:
        /*004c*/ 	.byte	0x04, 0x17
        /*004e*/ 	.short	(.L_1447 - .L_1446)
.L_1446:
        /*0050*/ 	.word	0x00000000
        /*0054*/ 	.short	0x0004
        /*0056*/ 	.short	0x04e8
        /*0058*/ 	.byte	0x00, 0xf0, 0x21, 0x00


	//----- nvinfo : EIATTR_KPARAM_INFO
	.align		4
.L_1447:
        /*005c*/ 	.byte	0x04, 0x17
        /*005e*/ 	.short	(.L_1449 - .L_1448)
.L_1448:
        /*0060*/ 	.word	0x00000000
        /*0064*/ 	.short	0x0003
        /*0066*/ 	.short	0x04e0
        /*0068*/ 	.byte	0x00, 0xf0, 0x21, 0x00


	//----- nvinfo : EIATTR_KPARAM_INFO
	.align		4
.L_1449:
        /*006c*/ 	.byte	0x04, 0x17
        /*006e*/ 	.short	(.L_1451 - .L_1450)
.L_1450:
        /*0070*/ 	.word	0x00000000
        /*0074*/ 	.short	0x0002
        /*0076*/ 	.short	0x0340
        /*0078*/ 	.byte	0x00, 0xf0, 0x81, 0x06


	//----- nvinfo : EIATTR_KPARAM_INFO
	.align		4
.L_1451:
        /*007c*/ 	.byte	0x04, 0x17
        /*007e*/ 	.short	(.L_1453 - .L_1452)
.L_1452:
        /*0080*/ 	.word	0x00000000
        /*0084*/ 	.short	0x0001
        /*0086*/ 	.short	0x01a0
        /*0088*/ 	.byte	0x00, 0xf0, 0x81, 0x06


	//----- nvinfo : EIATTR_KPARAM_INFO
	.align		4
.L_1453:
        /*008c*/ 	.byte	0x04, 0x17
        /*008e*/ 	.short	(.L_1455 - .L_1454)
.L_1454:
        /*0090*/ 	.word	0x00000000
        /*0094*/ 	.short	0x0000
        /*0096*/ 	.short	0x0000
        /*0098*/ 	.byte	0x00, 0xf0, 0x81, 0x06


	//----- nvinfo : EIATTR_MAXREG_COUNT
	.align		4
.L_1455:
        /*009c*/ 	.byte	0x03, 0x1b
        /*009e*/ 	.short	0x0080


	//----- nvinfo : EIATTR_MERCURY_ISA_VERSION
	.align		4
        /*00a0*/ 	.byte	0x03, 0x5f
        /*00a2*/ 	.short	0x0000


	//----- nvinfo : EIATTR_EXIT_INSTR_OFFSETS
	.align		4
        /*00a4*/ 	.byte	0x04, 0x1c
        /*00a6*/ 	.short	(.L_1457 - .L_1456)


	//   ....[0]....
.L_1456:
        /*00a8*/ 	.word	0x00000060


	//   ....[1]....
        /*00ac*/ 	.word	0x00000590


	//   ....[2]....
        /*00b0*/ 	.word	0x00002240


	//----- nvinfo : EIATTR_MAX_THREADS
	.align		4
.L_1457:
        /*00b4*/ 	.byte	0x04, 0x05
        /*00b6*/ 	.short	(.L_1459 - .L_1458)
.L_1458:
        /*00b8*/ 	.word	0x00000200
        /*00bc*/ 	.word	0x00000001
        /*00c0*/ 	.word	0x00000001


	//----- nvinfo : EIATTR_CRS_STACK_SIZE
	.align		4
.L_1459:
        /*00c4*/ 	.byte	0x04, 0x1e
        /*00c6*/ 	.short	(.L_1461 - .L_1460)
.L_1460:
        /*00c8*/ 	.word	0x00000000
.L_1461:


//--------------------- .nv.info._ZN2at4cuda17kernelHistogram1DIlslLi1ELi2ELin1ELNS0_23CUDAHistogramMemoryTypeE0EZNS0_21CUDA_tensor_histogramIlsLb0EEEbNS_6TensorES4_S4_lNS_14AccumulateTypeIT0_Lb1EE4typeES8_NS0_13TensorArgTypeES9_S9_EUllE0_EEvNS0_6detail10TensorInfoIT_T1_EESF_NSC_IKS6_SE_EElS8_S8_SE_T6_ --------------------------
	.section	.nv.info._ZN2at4cuda17kernelHistogram1DIlslLi1ELi2ELin1ELNS0_23CUDAHistogramMemoryTypeE0EZNS0_21CUDA_tensor_histogramIlsLb0EEEbNS_6TensorES4_S4_lNS_14AccumulateTypeIT0_Lb1EE4typeES8_NS0_13TensorArgTypeES9_S9_EUllE0_EEvNS0_6detail10TensorInfoIT_T1_EESF_NSC_IKS6_SE_EElS8_S8_SE_T6_,"",@"SHT_CUDA_INFO"
	.sectionflags	@""
	.align	4


	//----- nvinfo : EIATTR_CUDA_API_VERSION
	.align		4
        /*0000*/ 	.byte	0x04, 0x37
        /*0002*/ 	.short	(.L_1463 - .L_1462)
.L_1462:
        /*0004*/ 	.word	0x00000082


	//----- nvinfo : EIATTR_SW2861232_WAR
	.align		4
.L_1463:
        /*0008*/ 	.byte	0x01, 0x35
	.zero		2


	//----- nvinfo : EIATTR_PARAM_CBANK
	.align		4
        /*000c*/ 	.byte	0x04, 0x0a
        /*000e*/ 	.short	(.L_1465 - .L_1464)
	.align		4
.L_1464:
        /*0010*/ 	.word	index@(.nv.constant0._ZN2at4cuda17kernelHistogram1DIlslLi1ELi2ELin1ELNS0_23CUDAHistogramMemoryTypeE0EZNS0_21CUDA_tensor_histogramIlsLb0EEEbNS_6TensorES4_S4_lNS_14AccumulateTypeIT0_Lb1EE4typeES8_NS0_13TensorArgTypeES9_S9_EUllE0_EEvNS0_6detail10TensorInfoIT_T1_EESF_NSC_IKS6_SE_EElS8_S8_SE_T6_)
        /*0014*/ 	.short	0x0160
        /*0016*/ 	.short	0x0501


	//----- nvinfo : EIATTR_CBANK_PARAM_SIZE
	.align		4
.L_1465:
        /*0018*/ 	.byte	0x03, 0x19
        /*001a*/ 	.short	0x0501


	//----- nvinfo : EIATTR_KPARAM_INFO
	.align		4
        /*001c*/ 	.byte	0x04, 0x17
        /*001e*/ 	.short	(.L_1467 - .L_1466)
.L_1466:
        /*0020*/ 	.word	0x00000000
        /*0024*/ 	.short	0x0007
        /*0026*/ 	.short	0x0500
        /*0028*/ 	.byte	0x00, 0xf0, 0x05, 0x00


	//----- nvinfo : EIATTR_KPARAM_INFO
	.align		4
.L_1467:
        /*002c*/ 	.byte	0x04, 0x17
        /*002e*/ 	.short	(.L_1469 - .L_1468)
.L_1468:
        /*0030*/ 	.word	0x00000000
        /*0034*/ 	.short	0x0006
        /*0036*/ 	.short	0x04f8
        /*0038*/ 	.byte	0x00, 0xf0, 0x21, 0x00


	//----- nvinfo : EIATTR_KPARAM_INFO
	.align		4
.L_1469:
        /*003c*/ 	.byte	0x04, 0x17
        /*003e*/ 	.short	(.L_1471 - .L_1470)
.L_1470:
        /*0040*/ 	.word	0x00000000
        /*0044*/ 	.short	0x0005
        /*0046*/ 	.short	0x04f0
        /*0048*/ 	.byte	0x00, 0xf0, 0x21, 0x00


	//----- nvinfo : EIATTR_KPARAM_INFO
	.align		4
.L_1471:
        /*004c*/ 	.byte	0x04, 0x17
        /*004e*/ 	.short	(.L_1473 - .L_1472)
.L_1472:
        /*0050*/ 	.word	0x00000000
        /*0054*/ 	.short	0x0004
        /*0056*/ 	.short	0x04e8
        /*0058*/ 	.byte	0x00, 0xf0, 0x21, 0x00


	//----- nvinfo : EIATTR_KPARAM_INFO
	.align		4
.L_1473:
        /*005c*/ 	.byte	0x04, 0x17
        /*005e*/ 	.short	(.L_1475 - .L_1474)
.L_1474:
        /*0060*/ 	.word	0x00000000
        /*0064*/ 	.short	0x0003
        /*0066*/ 	.short	0x04e0
        /*0068*/ 	.byte	0x00, 0xf0, 0x21, 0x00


	//----- nvinfo : EIATTR_KPARAM_INFO
	.align		4
.L_1475:
        /*006c*/ 	.byte	0x04, 0x17
        /*006e*/ 	.short	(.L_1477 - .L_1476)
.L_1476:
        /*0070*/ 	.word	0x00000000
        /*0074*/ 	.short	0x0002
        /*0076*/ 	.short	0x0340
        /*0078*/ 	.byte	0x00, 0xf0, 0x81, 0x06


	//----- nvinfo : EIATTR_KPARAM_INFO
	.align		4
.L_1477:
        /*007c*/ 	.byte	0x04, 0x17
        /*007e*/ 	.short	(.L_1479 - .L_1478)
.L_1478:
        /*0080*/ 	.word	0x00000000
        /*0084*/ 	.short	0x0001
        /*0086*/ 	.short	0x01a0
        /*0088*/ 	.byte	0x00, 0xf0, 0x81, 0x06


	//----- nvinfo : EIATTR_KPARAM_INFO
	.align		4
.L_1479:
        /*008c*/ 	.byte	0x04, 0x17
        /*008e*/ 	.short	(.L_1481 - .L_1480)
.L_1480:
        /*0090*/ 	.word	0x00000000
        /*0094*/ 	.short	0x0000
        /*0096*/ 	.short	0x0000
        /*0098*/ 	.byte	0x00, 0xf0, 0x81, 0x06


	//----- nvinfo : EIATTR_MAXREG_COUNT
	.align		4
.L_1481:
        /*009c*/ 	.byte	0x03, 0x1b
        /*009e*/ 	.short	0x0080


	//----- nvinfo : EIATTR_NUM_BARRIERS
	.align		4
        /*00a0*/ 	.byte	0x02, 0x4c
        /*00a2*/ 	.byte	0x01
	.zero		1


	//----- nvinfo : EIATTR_MERCURY_ISA_VERSION
	.align		4
        /*00a4*/ 	.byte	0x03, 0x5f
        /*00a6*/ 	.short	0x0000


	//----- nvinfo : EIATTR_EXIT_INSTR_OFFSETS
	.align		4
        /*00a8*/ 	.byte	0x04, 0x1c
        /*00aa*/ 	.short	(.L_1483 - .L_1482)


	//   ....[0]....
.L_1482:
        /*00ac*/ 	.word	0x00002320


	//   ....[1]....
        /*00b0*/ 	.word	0x00002420


	//----- nvinfo : EIATTR_MAX_THREADS
	.align		4
.L_1483:
        /*00b4*/ 	.byte	0x04, 0x05
        /*00b6*/ 	.short	(.L_1485 - .L_1484)
.L_1484:
        /*00b8*/ 	.word	0x00000200
        /*00bc*/ 	.word	0x00000001
        /*00c0*/ 	.word	0x00000001


	//----- nvinfo : EIATTR_CRS_STACK_SIZE
	.align		4
.L_1485:
        /*00c4*/ 	.byte	0x04, 0x1e
        /*00c6*/ 	.short	(.L_1487 - .L_1486)
.L_1486:
        /*00c8*/ 	.word	0x00000000
.L_1487:


//--------------------- .nv.info._ZN2at4cuda17kernelHistogram1DIlslLi1ELi2ELin1ELNS0_23CUDAHistogramMemoryTypeE1EZNS0_21CUDA_tensor_histogramIlsLb0EEEbNS_6TensorES4_S4_lNS_14AccumulateTypeIT0_Lb1EE4typeES8_NS0_13TensorArgTypeES9_S9_EUllE_EEvNS0_6detail10TensorInfoIT_T1_EESF_NSC_IKS6_SE_EElS8_S8_SE_T6_ --------------------------
	.section	.nv.info._ZN2at4cuda17kernelHistogram1DIlslLi1ELi2ELin1ELNS0_23CUDAHistogramMemoryTypeE1EZNS0_21CUDA_tensor_histogramIlsLb0EEEbNS_6TensorES4_S4_lNS_14AccumulateTypeIT0_Lb1EE4typeES8_NS0_13TensorArgTypeES9_S9_EUllE_EEvNS0_6detail10TensorInfoIT_T1_EESF_NSC_IKS6_SE_EElS8_S8_SE_T6_,"",@"SHT_CUDA_INFO"
	.sectionflags	@""
	.align	4


	//----- nvinfo : EIATTR_CUDA_API_VERSION
	.align		4
        /*0000*/ 	.byte	0x04, 0x37
        /*0002*/ 	.short	(.L_1489 - .L_1488)
.L_1488:
        /*0004*/ 	.word	0x00000082


	//----- nvinfo : EIATTR_SW2861232_WAR
	.align		4
.L_1489:
        /*0008*/ 	.byte	0x01, 0x35
	.zero		2


	//----- nvinfo : EIATTR_PARAM_CBANK
	.align		4
        /*000c*/ 	.byte	0x04, 0x0a
        /*000e*/ 	.short	(.L_1491 - .L_1490)
	.align		4
.L_1490:
        /*0010*/ 	.word	index@(.nv.constant0._ZN2at4cuda17kernelHistogram1DIlslLi1ELi2ELin1ELNS0_23CUDAHistogramMemoryTypeE1EZNS0_21CUDA_tensor_histogramIlsLb0EEEbNS_6TensorES4_S4_lNS_14AccumulateTypeIT0_Lb1EE4typeES8_NS0_13TensorArgTypeES9_S9_EUllE_EEvNS0_6detail10TensorInfoIT_T1_EESF_NSC_IKS6_SE_EElS8_S8_SE_T6_)
        /*0014*/ 	.short	0x0160
        /*0016*/ 	.short	0x06a0


	//----- nvinfo : EIATTR_CBANK_PARAM_SIZE
	.align		4
.L_1491:
        /*0018*/ 	.byte	0x03, 0x19
        /*001a*/ 	.short	0x06a0


	//----- nvinfo : EIATTR_KPARAM_INFO
	.align		4
        /*001c*/ 	.byte	0x04, 0x17
        /*001e*/ 	.short	(.L_1493 - .L_1492)
.L_1492:
        /*0020*/ 	.word	0x00000000
        /*0024*/ 	.short	0x0007
        /*0026*/ 	.short	0x0500
        /*0028*/ 	.byte	0x00, 0xf0, 0x81, 0x06


	//----- nvinfo : EIATTR_KPARAM_INFO
	.align		4
.L_1493:
        /*002c*/ 	.byte	0x04, 0x17
        /*002e*/ 	.short	(.L_1495 - .L_1494)
.L_1494:
        /*0030*/ 	.word	0x00000000
        /*0034*/ 	.short	0x0006
        /*0036*/ 	.short	0x04f8
        /*0038*/ 	.byte	0x00, 0xf0, 0x21, 0x00


	//----- nvinfo : EIATTR_KPARAM_INFO
	.align		4
.L_1495:
        /*003c*/ 	.byte	0x04, 0x17
        /*003e*/ 	.short	(.L_1497 - .L_1496)
.L_1496:
        /*0040*/ 	.word	0x00000000
        /*0044*/ 	.short	0x0005
        /*0046*/ 	.short	0x04f0
        /*0048*/ 	.byte	0x00, 0xf0, 0x21, 0x00


	//----- nvinfo : EIATTR_KPARAM_INFO
	.align		4
.L_1497:
        /*004c*/ 	.byte	0x04, 0x17
        /*004e*/ 	.short	(.L_1499 - .L_1498)
.L_1498:
        /*0050*/ 	.word	0x00000000
        /*0054*/ 	.short	0x0004
        /*0056*/ 	.short	0x04e8
        /*0058*/ 	.byte	0x00, 0xf0, 0x21, 0x00


	//----- nvinfo : EIATTR_KPARAM_INFO
	.align		4
.L_1499:
        /*005c*/ 	.byte	0x04, 0x17
        /*005e*/ 	.short	(.L_1501 - .L_1500)
.L_1500:
        /*0060*/ 	.word	0x00000000
        /*0064*/ 	.short	0x0003
        /*0066*/ 	.short	0x04e0
        /*0068*/ 	.byte	0x00, 0xf0, 0x21, 0x00


	//----- nvinfo : EIATTR_KPARAM_INFO
	.align		4
.L_1501:
        /*006c*/ 	.byte	0x04, 0x17
        /*006e*/ 	.short	(.L_1503 - .L_1502)
.L_1502:
        /*0070*/ 	.word	0x00000000
        /*0074*/ 	.short	0x0002
        /*0076*/ 	.short	0x0340
        /*0078*/ 	.byte	0x00, 0xf0, 0x81, 0x06


	//----- nvinfo : EIATTR_KPARAM_INFO
	.align		4
.L_1503:
        /*007c*/ 	.byte	0x04, 0x17
        /*007e*/ 	.short	(.L_1505 - .L_1504)
.L_1504:
        /*0080*/ 	.word	0x00000000
        /*0084*/ 	.short	0x0001
        /*0086*/ 	.short	0x01a0
        /*0088*/ 	.byte	0x00, 0xf0, 0x81, 0x06


	//----- nvinfo : EIATTR_KPARAM_INFO
	.align		4
.L_1505:
        /*008c*/ 	.byte	0x04, 0x17
        /*008e*/ 	.short	(.L_1507 - .L_1506)
.L_1506:
        /*0090*/ 	.word	0x00000000
        /*0094*/ 	.short	0x0000
        /*0096*/ 	.short	0x0000
        /*0098*/ 	.byte	0x00, 0xf0, 0x81, 0x06


	//----- nvinfo : EIATTR_MAXREG_COUNT
	.align		4
.L_1507:
        /*009c*/ 	.byte	0x03, 0x1b
        /*009e*/ 	.short	0x0080


	//----- nvinfo : EIATTR_MERCURY_ISA_VERSION
	.align		4
        /*00a0*/ 	.byte	0x03, 0x5f
        /*00a2*/ 	.short	0x0000


	//----- nvinfo : EIATTR_EXIT_INSTR_OFFSETS
	.align		4
        /*00a4*/ 	.byte	0x04, 0x1c
        /*00a6*/ 	.short	(.L_1509 - .L_1508)


	//   ....[0]....
.L_1508:
        /*00a8*/ 	.word	0x00000060


	//   ....[1]....
        /*00ac*/ 	.word	0x000005e0


	//   ....[2]....
        /*00b0*/ 	.word	0x000022e0


	//----- nvinfo : EIATTR_MAX_THREADS
	.align		4
.L_1509:
        /*00b4*/ 	.byte	0x04, 0x05
        /*00b6*/ 	.short	(.L_1511 - .L_1510)
.L_1510:
        /*00b8*/ 	.word	0x00000200
        /*00bc*/ 	.word	0x00000001
        /*00c0*/ 	.word	0x00000001


	//----- nvinfo : EIATTR_CRS_STACK_SIZE
	.align		4
.L_1511:
        /*00c4*/ 	.byte	0x04, 0x1e
        /*00c6*/ 	.short	(.L_1513 - .L_1512)
.L_1512:
        /*00c8*/ 	.word	0x00000000
.L_1513:


//--------------------- .nv.info._ZN2at4cuda17kernelHistogram1DIlslLi1ELi2ELin1ELNS0_23CUDAHistogramMemoryTypeE0EZNS0_21CUDA_tensor_histogramIlsLb0EEEbNS_6TensorES4_S4_lNS_14AccumulateTypeIT0_Lb1EE4typeES8_NS0_13TensorArgTypeES9_S9_EUllE_EEvNS0_6detail10TensorInfoIT_T1_EESF_NSC_IKS6_SE_EElS8_S8_SE_T6_ --------------------------
	.section	.nv.info._ZN2at4cuda17kernelHistogram1DIlslLi1ELi2ELin1ELNS0_23CUDAHistogramMemoryTypeE0EZNS0_21CUDA_tensor_histogramIlsLb0EEEbNS_6TensorES4_S4_lNS_14AccumulateTypeIT0_Lb1EE4typeES8_NS0_13TensorArgTypeES9_S9_EUllE_EEvNS0_6detail10TensorInfoIT_T1_EESF_NSC_IKS6_SE_EElS8_S8_SE_T6_,"",@"SHT_CUDA_INFO"
	.sectionflags	@""
	.align	4


	//----- nvinfo : EIATTR_CUDA_API_VERSION
	.align		4
        /*0000*/ 	.byte	0x04, 0x37
        /*0002*/ 	.short	(.L_1515 - .L_1514)
.L_1514:
        /*0004*/ 	.word	0x00000082


	//----- nvinfo : EIATTR_SW2861232_WAR
	.align		4
.L_1515:
        /*0008*/ 	.byte	0x01, 0x35
	.zero		2


	//----- nvinfo : EIATTR_PARAM_CBANK
	.align		4
        /*000c*/ 	.byte	0x04, 0x0a
        /*000e*/ 	.short	(.L_1517 - .L_1516)
	.align		4
.L_1516:
        /*0010*/ 	.word	index@(.nv.constant0._ZN2at4cuda17kernelHistogram1DIlslLi1ELi2ELin1ELNS0_23CUDAHistogramMemoryTypeE0EZNS0_21CUDA_tensor_histogramIlsLb0EEEbNS_6TensorES4_S4_lNS_14AccumulateTypeIT0_Lb1EE4typeES8_NS0_13TensorArgTypeES9_S9_EUllE_EEvNS0_6detail10TensorInfoIT_T1_EESF_NSC_IKS6_SE_EElS8_S8_SE_T6_)
        /*0014*/ 	.short	0x0160
        /*0016*/ 	.short	0x06a0


	//----- nvinfo : EIATTR_CBANK_PARAM_SIZE
	.align		4
.L_1517:
        /*0018*/ 	.byte	0x03, 0x19
        /*001a*/ 	.short	0x06a0


	//----- nvinfo : EIATTR_KPARAM_INFO
	.align		4
        /*001c*/ 	.byte	0x04, 0x17
        /*001e*/ 	.short	(.L_1519 - .L_1518)
.L_1518:
        /*0020*/ 	.word	0x00000000
        /*0024*/ 	.short	0x0007
        /*0026*/ 	.short	0x0500
        /*0028*/ 	.byte	0x00, 0xf0, 0x81, 0x06


	//----- nvinfo : EIATTR_KPARAM_INFO
	.align		4
.L_1519:
        /*002c*/ 	.byte	0x04, 0x17
        /*002e*/ 	.short	(.L_1521 - .L_1520)
.L_1520:
        /*0030*/ 	.word	0x00000000
        /*0034*/ 	.short	0x0006
        /*0036*/ 	.short	0x04f8
        /*0038*/ 	.byte	0x00, 0xf0, 0x21, 0x00


	//----- nvinfo : EIATTR_KPARAM_INFO
	.align		4
.L_1521:
        /*003c*/ 	.byte	0x04, 0x17
        /*003e*/ 	.short	(.L_1523 - .L_1522)
.L_1522:
        /*0040*/ 	.word	0x00000000
        /*0044*/ 	.short	0x0005
        /*0046*/ 	.short	0x04f0
        /*0048*/ 	.byte	0x00, 0xf0, 0x21, 0x00


	//----- nvinfo : EIATTR_KPARAM_INFO
	.align		4
.L_1523:
        /*004c*/ 	.byte	0x04, 0x17
        /*004e*/ 	.short	(.L_1525 - .L_1524)
.L_1524:
        /*0050*/ 	.word	0x00000000
        /*0054*/ 	.short	0x0004
        /*0056*/ 	.short	0x04e8
        /*0058*/ 	.byte	0x00, 0xf0, 0x21, 0x00


	//----- nvinfo : EIATTR_KPARAM_INFO
	.align		4
.L_1525:
        /*005c*/ 	.byte	0x04, 0x17
        /*005e*/ 	.short	(.L_1527 - .L_1526)
.L_1526:
        /*0060*/ 	.word	0x00000000
        /*0064*/ 	.short	0x0003
        /*0066*/ 	.short	0x04e0
        /*0068*/ 	.byte	0x00, 0xf0, 0x21, 0x00


	//----- nvinfo : EIATTR_KPARAM_INFO
	.align		4
.L_1527:
        /*006c*/ 	.byte	0x04, 0x17
        /*006e*/ 	.short	(.L_1529 - .L_1528)
.L_1528:
        /*0070*/ 	.word	0x00000000
        /*0074*/ 	.short	0x0002
        /*0076*/ 	.short	0x0340
        /*0078*/ 	.byte	0x00, 0xf0, 0x81, 0x06


	//----- nvinfo : EIATTR_KPARAM_INFO
	.align		4
.L_1529:
        /*007c*/ 	.byte	0x04, 0x17
        /*007e*/ 	.short	(.L_1531 - .L_1530)
.L_1530:
        /*0080*/ 	.word	0x00000000
        /*0084*/ 	.short	0x0001
        /*0086*/ 	.short	0x01a0
        /*0088*/ 	.byte	0x00, 0xf0, 0x81, 0x06


	//----- nvinfo : EIATTR_KPARAM_INFO
	.align		4
.L_1531:
        /*008c*/ 	.byte	0x04, 0x17
        /*008e*/ 	.short	(.L_1533 - .L_1532)
.L_1532:
        /*0090*/ 	.word	0x00000000
        /*0094*/ 	.short	0x0000
        /*0096*/ 	.short	0x0000
        /*0098*/ 	.byte	0x00, 0xf0, 0x81, 0x06


	//----- nvinfo : EIATTR_MAXREG_COUNT
	.align		4
.L_1533:
        /*009c*/ 	.byte	0x03, 0x1b
        /*009e*/ 	.short	0x0080


	//----- nvinfo : EIATTR_NUM_BARRIERS
	.align		4
        /*00a0*/ 	.byte	0x02, 0x4c
        /*00a2*/ 	.byte	0x01
	.zero		1


	//----- nvinfo : EIATTR_MERCURY_ISA_VERSION
	.align		4
        /*00a4*/ 	.byte	0x03, 0x5f
        /*00a6*/ 	.short	0x0000


	//----- nvinfo : EIATTR_EXIT_INSTR_OFFSETS
	.align		4
        /*00a8*/ 	.byte	0x04, 0x1c
        /*00aa*/ 	.short	(.L_1535 - .L_1534)


	//   ....[0]....
.L_1534:
        /*00ac*/ 	.word	0x000023d0


	//   ....[1]....
        /*00b0*/ 	.word	0x000024d0


	//----- nvinfo : EIATTR_MAX_THREADS
	.align		4
.L_1535:
        /*00b4*/ 	.byte	0x04, 0x05
        /*00b6*/ 	.short	(.L_1537 - .L_1536)
.L_1536:
        /*00b8*/ 	.word	0x00000200
        /*00bc*/ 	.word	0x00000001
        /*00c0*/ 	.word	0x00000001


	//----- nvinfo : EIATTR_CRS_STACK_SIZE
	.align		4
.L_1537:
        /*00c4*/ 	.byte	0x04, 0x1e
        /*00c6*/ 	.short	(.L_1539 - .L_1538)
.L_1538:
        /*00c8*/ 	.word	0x00000000
.L_1539:


//--------------------- .nv.info._ZN2at4cuda17kernelHistogram1DIfslLi1ELi2ELin1ELNS0_23CUDAHistogramMemoryTypeE1EZNS0_21CUDA_tensor_histogramIfsLb1EEEbNS_6TensorES4_S4_lNS_14AccumulateTypeIT0_Lb1EE4typeES8_NS0_13TensorArgTypeES9_S9_EUllE0_EEvNS0_6detail10TensorInfoIT_T1_EESF_NSC_IKS6_SE_EElS8_S8_SE_T6_ --------------------------
	.section	.nv.info._ZN2at4cuda17kernelHistogram1DIfslLi1ELi2ELin1ELNS0_23CUDAHistogramMemoryTypeE1EZNS0_21CUDA_tensor_histogramIfsLb1EEEbNS_6TensorES4_S4_lNS_14AccumulateTypeIT0_Lb1EE4typeES8_NS0_13TensorArgTypeES9_S9_EUllE0_EEvNS0_6detail10TensorInfoIT_T1_EESF_NSC_IKS6_SE_EElS8_S8_SE_T6_,"",@"SHT_CUDA_INFO"
	.sectionflags	@""
	.align	4


	//----- nvinfo : EIATTR_CUDA_API_VERSION
	.align		4
        /*0000*/ 	.byte	0x04, 0x37
        /*0002*/ 	.short	(.L_1541 - .L_1540)
.L_1540:
        /*0004*/ 	.word	0x00000082


	//----- nvinfo : EIATTR_SW2861232_WAR
	.align		4
.L_1541:
        /*0008*/ 	.byte	0x01, 0x35
	.zero		2


	//----- nvinfo : EIATTR_PARAM_CBANK
	.align		4
        /*000c*/ 	.byte	0x04, 0x0a
        /*000e*/ 	.short	(.L_1543 - .L_1542)
	.align		4
.L_1542:
        /*0010*/ 	.word	index@(.nv.constant0._ZN2at4cuda17kernelHistogram1DIfslLi1ELi2ELin1ELNS0_23CUDAHistogramMemoryTypeE1EZNS0_21CUDA_tensor_histogramIfsLb1EEEbNS_6TensorES4_S4_lNS_14AccumulateTypeIT0_Lb1EE4typeES8_NS0_13TensorArgTypeES9_S9_EUllE0_EEvNS0_6detail10TensorInfoIT_T1_EESF_NSC_IKS6_SE_EElS8_S8_SE_T6_)
        /*0014*/ 	.short	0x0160
        /*0016*/ 	.short	0x0501


	//----- nvinfo : EIATTR_CBANK_PARAM_SIZE
	.align		4
.L_1543:
        /*0018*/ 	.byte	0x03, 0x19
        /*001a*/ 	.short	0x0501


	//----- nvinfo : EIATTR_KPARAM_INFO
	.align		4
        /*001c*/ 	.byte	0x04, 0x17
        /*001e*/ 	.short	(.L_1545 - .L_1544)
.L_1544:
        /*0020*/ 	.word	0x00000000
        /*0024*/ 	.short	0x0007
        /*0026*/ 	.short	0x0500
        /*0028*/ 	.byte	0x00, 0xf0, 0x05, 0x00


	//----- nvinfo : EIATTR_KPARAM_INFO
	.align		4
.L_1545:
        /*002c*/ 	.byte	0x04, 0x17
        /*002e*/ 	.short	(.L_1547 - .L_1546)
.L_1546:
        /*0030*/ 	.word	0x00000000
        /*0034*/ 	.short	0x0006
        /*0036*/ 	.short	0x04f8
        /*0038*/ 	.byte	0x00, 0xf0, 0x21, 0x00


	//----- nvinfo : EIATTR_KPARAM_INFO
	.align		4
.L_1547:
        /*003c*/ 	.byte	0x04, 0x17
        /*003e*/ 	.short	(.L_1549 - .L_1548)
.L_1548:
        /*0040*/ 	.word	0x00000000
        /*0044*/ 	.short	0x0005
        /*0046*/ 	.short	0x04f0
        /*0048*/ 	.byte	0x00, 0xf0, 0x21, 0x00


	//----- nvinfo : EIATTR_KPARAM_INFO
	.align		4
.L_1549:
        /*004c*/ 	.byte	0x04, 0x17
        /*004e*/ 	.short	(.L_1551 - .L_1550)
.L_1550:
        /*0050*/ 	.word	0x00000000
        /*0054*/ 	.short	0x0004
        /*0056*/ 	.short	0x04e8
        /*0058*/ 	.byte	0x00, 0xf0, 0x21, 0x00


	//----- nvinfo : EIATTR_KPARAM_INFO
	.align		4
.L_1551:
        /*005c*/ 	.byte	0x04, 0x17
        /*005e*/ 	.short	(.L_1553 - .L_1552)
.L_1552:
        /*0060*/ 	.word	0x00000000
        /*0064*/ 	.short	0x0003
        /*0066*/ 	.short	0x04e0
        /*0068*/ 	.byte	0x00, 0xf0, 0x21, 0x00


	//----- nvinfo : EIATTR_KPARAM_INFO
	.align		4
.L_1553:
        /*006c*/ 	.byte	0x04, 0x17
        /*006e*/ 	.short	(.L_1555 - .L_1554)
.L_1554:
        /*0070*/ 	.word	0x00000000
        /*0074*/ 	.short	0x0002
        /*0076*/ 	.short	0x0340
        /*0078*/ 	.byte	0x00, 0xf0, 0x81, 0x06


	//----- nvinfo : EIATTR_KPARAM_INFO
	.align		4
.L_1555:
        /*007c*/ 	.byte	0x04, 0x17
        /*007e*/ 	.short	(.L_1557 - .L_1556)
.L_1556:
        /*0080*/ 	.word	0x00000000
        /*0084*/ 	.short	0x0001
        /*0086*/ 	.short	0x01a0
        /*0088*/ 	.byte	0x00, 0xf0, 0x81, 0x06


	//----- nvinfo : EIATTR_KPARAM_INFO
	.align		4
.L_1557:
        /*008c*/ 	.byte	0x04, 0x17
        /*008e*/ 	.short	(.L_1559 - .L_1558)
.L_1558:
        /*0090*/ 	.word	0x00000000
        /*0094*/ 	.short	0x0000
        /*0096*/ 	.short	0x0000
        /*0098*/ 	.byte	0x00, 0xf0, 0x81, 0x06


	//----- nvinfo : EIATTR_MAXREG_COUNT
	.align		4
.L_1559:
        /*009c*/ 	.byte	0x03, 0x1b
        /*009e*/ 	.short	0x0080


	//----- nvinfo : EIATTR_MERCURY_ISA_VERSION
	.align		4
        /*00a0*/ 	.byte	0x03, 0x5f
        /*00a2*/ 	.short	0x0000


	//----- nvinfo : EIATTR_EXIT_INSTR_OFFSETS
	.align		4
        /*00a4*/ 	.byte	0x04, 0x1c
        /*00a6*/ 	.short	(.L_1561 - .L_1560)


	//   ....[0]....
.L_1560:
        /*00a8*/ 	.word	0x00000060


	//   ....[1]....
        /*00ac*/ 	.word	0x00000580


	//   ....[2]....
        /*00b0*/ 	.word	0x00002220


	//----- nvinfo : EIATTR_MAX_THREADS
	.align		4
.L_1561:
        /*00b4*/ 	.byte	0x04, 0x05
        /*00b6*/ 	.short	(.L_1563 - .L_1562)
.L_1562:
        /*00b8*/ 	.word	0x00000200
        /*00bc*/ 	.word	0x00000001
        /*00c0*/ 	.word	0x00000001


	//----- nvinfo : EIATTR_CRS_STACK_SIZE
	.align		4
.L_1563:
        /*00c4*/ 	.byte	0x04, 0x1e
        /*00c6*/ 	.short	(.L_1565 - .L_1564)
.L_1564:
        /*00c8*/ 	.word	0x00000000
.L_1565:


//--------------------- .nv.info._ZN2at4cuda17kernelHistogram1DIfslLi1ELi2ELin1ELNS0_23CUDAHistogramMemoryTypeE0EZNS0_21CUDA_tensor_histogramIfsLb1EEEbNS_6TensorES4_S4_lNS_14AccumulateTypeIT0_Lb1EE4typeES8_NS0_13TensorArgTypeES9_S9_EUllE0_EEvNS0_6detail10TensorInfoIT_T1_EESF_NSC_IKS6_SE_EElS8_S8_SE_T6_ --------------------------
	.section	.nv.info._ZN2at4cuda17kernelHistogram1DIfslLi1ELi2ELin1ELNS0_23CUDAHistogramMemoryTypeE0EZNS0_21CUDA_tensor_histogramIfsLb1EEEbNS_6TensorES4_S4_lNS_14AccumulateTypeIT0_Lb1EE4typeES8_NS0_13TensorArgTypeES9_S9_EUllE0_EEvNS0_6detail10TensorInfoIT_T1_EESF_NSC_IKS6_SE_EElS8_S8_SE_T6_,"",@"SHT_CUDA_INFO"
	.sectionflags	@""
	.align	4


	//----- nvinfo : EIATTR_CUDA_API_VERSION
	.align		4
        /*0000*/ 	.byte	0x04, 0x37
        /*0002*/ 	.short	(.L_1567 - .L_1566)
.L_1566:
        /*0004*/ 	.word	0x00000082


	//----- nvinfo : EIATTR_SW2861232_WAR
	.align		4
.L_1567:
        /*0008*/ 	.byte	0x01, 0x35
	.zero		2


	//----- nvinfo : EIATTR_PARAM_CBANK
	.align		4
        /*000c*/ 	.byte	0x04, 0x0a
        /*000e*/ 	.short	(.L_1569 - .L_1568)
	.align		4
.L_1568:
        /*0010*/ 	.word	index@(.nv.constant0._ZN2at4cuda17kernelHistogram1DIfslLi1ELi2ELin1ELNS0_23CUDAHistogramMemoryTypeE0EZNS0_21CUDA_tensor_histogramIfsLb1EEEbNS_6TensorES4_S4_lNS_14AccumulateTypeIT0_Lb1EE4typeES8_NS0_13TensorArgTypeES9_S9_EUllE0_EEvNS0_6detail10TensorInfoIT_T1_EESF_NSC_IKS6_SE_EElS8_S8_SE_T6_)
        /*0014*/ 	.short	0x0160
        /*0016*/ 	.short	0x0501


	//----- nvinfo : EIATTR_CBANK_PARAM_SIZE
	.align		4
.L_1569:
        /*0018*/ 	.byte	0x03, 0x19
        /*001a*/ 	.short	0x0501


	//----- nvinfo : EIATTR_KPARAM_INFO
	.align		4
        /*001c*/ 	.byte	0x04, 0x17
        /*001e*/ 	.short	(.L_1571 - .L_1570)
.L_1570:
        /*0020*/ 	.word	0x00000000
        /*0024*/ 	.short	0x0007
        /*0026*/ 	.short	0x0500
        /*0028*/ 	.byte	0x00, 0xf0, 0x05, 0x00


	//----- nvinfo : EIATTR_KPARAM_INFO
	.align		4
.L_1571:
        /*002c*/ 	.byte	0x04, 0x17
        /*002e*/ 	.short	(.L_1573 - .L_1572)
.L_1572:
        /*0030*/ 	.word	0x00000000
        /*0034*/ 	.short	0x0006
        /*0036*/ 	.short	0x04f8
        /*0038*/ 	.byte	0x00, 0xf0, 0x21, 0x00


	//----- nvinfo : EIATTR_KPARAM_INFO
	.align		4
.L_1573:
        /*003c*/ 	.byte	0x04, 0x17
        /*003e*/ 	.short	(.L_1575 - .L_1574)
.L_1574:
        /*0040*/ 	.word	0x00000000
        /*0044*/ 	.short	0x0005
        /*0046*/ 	.short	0x04f0
        /*0048*/ 	.byte	0x00, 0xf0, 0x21, 0x00


	//----- nvinfo : EIATTR_KPARAM_INFO
	.align		4
.L_1575:
        /*004c*/ 	.byte	0x04, 0x17
        /*004e*/ 	.short	(.L_1577 - .L_1576)
.L_1576:
        /*0050*/ 	.word	0x00000000
        /*0054*/ 	.short	0x0004
        /*0056*/ 	.short	0x04e8
        /*0058*/ 	.byte	0x00, 0xf0, 0x21, 0x00


	//----- nvinfo : EIATTR_KPARAM_INFO
	.align		4
.L_1577:
        /*005c*/ 	.byte	0x04, 0x17
        /*005e*/ 	.short	(.L_1579 - .L_1578)
.L_1578:
        /*0060*/ 	.word	0x00000000
        /*0064*/ 	.short	0x0003
        /*0066*/ 	.short	0x04e0
        /*0068*/ 	.byte	0x00, 0xf0, 0x21, 0x00


	//----- nvinfo : EIATTR_KPARAM_INFO
	.align		4
.L_1579:
        /*006c*/ 	.byte	0x04, 0x17
        /*006e*/ 	.short	(.L_1581 - .L_1580)
.L_1580:
        /*0070*/ 	.word	0x00000000
        /*0074*/ 	.short	0x0002
        /*0076*/ 	.short	0x0340
        /*0078*/ 	.byte	0x00, 0xf0, 0x81, 0x06


	//----- nvinfo : EIATTR_KPARAM_INFO
	.align		4
.L_1581:
        /*007c*/ 	.byte	0x04, 0x17
        /*007e*/ 	.short	(.L_1583 - .L_1582)
.L_1582:
        /*0080*/ 	.word	0x00000000
        /*0084*/ 	.short	0x0001
        /*0086*/ 	.short	0x01a0
        /*0088*/ 	.byte	0x00, 0xf0, 0x81, 0x06


	//----- nvinfo : EIATTR_KPARAM_INFO
	.align		4
.L_1583:
        /*008c*/ 	.byte	0x04, 0x17
        /*008e*/ 	.short	(.L_1585 - .L_1584)
.L_1584:
        /*0090*/ 	.word	0x00000000
        /*0094*/ 	.short	0x0000
        /*0096*/ 	.short	0x0000
        /*0098*/ 	.byte	0x00, 0xf0, 0x81, 0x06


	//----- nvinfo : EIATTR_MAXREG_COUNT
	.align		4
.L_1585:
        /*009c*/ 	.byte	0x03, 0x1b
        /*009e*/ 	.short	0x0080


	//----- nvinfo : EIATTR_NUM_BARRIERS
	.align		4
        /*00a0*/ 	.byte	0x02, 0x4c
        /*00a2*/ 	.byte	0x01
	.zero		1


	//----- nvinfo : EIATTR_MERCURY_ISA_VERSION
	.align		4
        /*00a4*/ 	.byte	0x03, 0x5f
        /*00a6*/ 	.short	0x0000


	//----- nvinfo : EIATTR_EXIT_INSTR_OFFSETS
	.align		4
        /*00a8*/ 	.byte	0x04, 0x1c
        /*00aa*/ 	.short	(.L_1587 - .L_1586)


	//   ....[0]....
.L_1586:
        /*00ac*/ 	.word	0x000022d0


	//   ....[1]....
        /*00b0*/ 	.word	0x000023d0


	//----- nvinfo : EIATTR_MAX_THREADS
	.align		4
.L_1587:
        /*00b4*/ 	.byte	0x04, 0x05
        /*00b6*/ 	.short	(.L_1589 - .L_1588)
.L_1588:
        /*00b8*/ 	.word	0x00000200
        /*00bc*/ 	.word	0x00000001
        /*00c0*/ 	.word	0x00000001


	//----- nvinfo : EIATTR_CRS_STACK_SIZE
	.align		4
.L_1589:
        /*00c4*/ 	.byte	0x04, 0x1e
        /*00c6*/ 	.short	(.L_1591 - .L_1590)
.L_1590:
        /*00c8*/ 	.word	0x00000000
.L_1591:


//--------------------- .nv.info._ZN2at4cuda17kernelHistogram1DIfslLi1ELi2ELin1ELNS0_23CUDAHistogramMemoryTypeE1EZNS0_21CUDA_tensor_histogramIfsLb1EEEbNS_6TensorES4_S4_lNS_14AccumulateTypeIT0_Lb1EE4typeES8_NS0_13TensorArgTypeES9_S9_EUllE_EEvNS0_6detail10TensorInfoIT_T1_EESF_NSC_IKS6_SE_EElS8_S8_SE_T6_ --------------------------
	.section	.nv.info._ZN2at4cuda17kernelHistogram1DIfslLi1ELi2ELin1ELNS0_23CUDAHistogramMemoryTypeE1EZNS0_21CUDA_tensor_histogramIfsLb1EEEbNS_6TensorES4_S4_lNS_14AccumulateTypeIT0_Lb1EE4typeES8_NS0_13TensorArgTypeES9_S9_EUllE_EEvNS0_6detail10TensorInfoIT_T1_EESF_NSC_IKS6_SE_EElS8_S8_SE_T6_,"",@"SHT_CUDA_INFO"
	.sectionflags	@""
	.align	4


	//----- nvinfo : EIATTR_CUDA_API_VERSION
	.align		4
        /*0000*/ 	.byte	0x04, 0x37
        /*0002*/ 	.short	(.L_1593 - .L_1592)
.L_1592:
        /*0004*/ 	.word	0x00000082


	//----- nvinfo : EIATTR_SW2861232_WAR
	.align		4
.L_1593:
        /*0008*/ 	.byte	0x01, 0x35
	.zero		2


	//----- nvinfo : EIATTR_PARAM_CBANK
	.align		4
        /*000c*/ 	.byte	0x04, 0x0a
        /*000e*/ 	.short	(.L_1595 - .L_1594)
	.align		4
.L_1594:
        /*0010*/ 	.word	index@(.nv.constant0._ZN2at4cuda17kernelHistogram1DIfslLi1ELi2ELin1ELNS0_23CUDAHistogramMemoryTypeE1EZNS0_21CUDA_tensor_histogramIfsLb1EEEbNS_6TensorES4_S4_lNS_14AccumulateTypeIT0_Lb1EE4typeES8_NS0_13TensorArgTypeES9_S9_EUllE_EEvNS0_6detail10TensorInfoIT_T1_EESF_NSC_IKS6_SE_EElS8_S8_SE_T6_)
        /*0014*/ 	.short	0x0160
        /*0016*/ 	.short	0x06a0


	//----- nvinfo : EIATTR_CBANK_PARAM_SIZE
	.align		4
.L_1595:
        /*0018*/ 	.byte	0x03, 0x19
        /*001a*/ 	.short	0x06a0


	//----- nvinfo : EIATTR_KPARAM_INFO
	.align		4
        /*001c*/ 	.byte	0x04, 0x17
        /*001e*/ 	.short	(.L_1597 - .L_1596)
.L_1596:
        /*0020*/ 	.word	0x00000000
        /*0024*/ 	.short	0x0007
        /*0026*/ 	.short	0x0500
        /*0028*/ 	.byte	0x00, 0xf0, 0x81, 0x06


	//----- nvinfo : EIATTR_KPARAM_INFO
	.align		4
.L_1597:
        /*002c*/ 	.byte	0x04, 0x17
        /*002e*/ 	.short	(.L_1599 - .L_1598)
.L_1598:
        /*0030*/ 	.word	0x00000000
        /*0034*/ 	.short	0x0006
        /*0036*/ 	.short	0x04f8
        /*0038*/ 	.byte	0x00, 0xf0, 0x21, 0x00


	//----- nvinfo : EIATTR_KPARAM_INFO
	.align		4
.L_1599:
        /*003c*/ 	.byte	0x04, 0x17
        /*003e*/ 	.short	(.L_1601 - .L_1600)
.L_1600:
        /*0040*/ 	.word	0x00000000
        /*0044*/ 	.short	0x0005
        /*0046*/ 	.short	0x04f0
        /*0048*/ 	.byte	0x00, 0xf0, 0x21, 0x00


	//----- nvinfo : EIATTR_KPARAM_INFO
	.align		4
.L_1601:
        /*004c*/ 	.byte	0x04, 0x17
        /*004e*/ 	.short	(.L_1603 - .L_1602)
.L_1602:
        /*0050*/ 	.word	0x00000000
        /*0054*/ 	.short	0x0004
        /*0056*/ 	.short	0x04e8
        /*0058*/ 	.byte	0x00, 0xf0, 0x21, 0x00


	//----- nvinfo : EIATTR_KPARAM_INFO
	.align		4
.L_1603:
        /*005c*/ 	.byte	0x04, 0x17
        /*005e*/ 	.short	(.L_1605 - .L_1604)
.L_1604:
        /*0060*/ 	.word	0x00000000
        /*0064*/ 	.short	0x0003
        /*0066*/ 	.short	0x04e0
        /*0068*/ 	.byte	0x00, 0xf0, 0x21, 0x00


	//----- nvinfo : EIATTR_KPARAM_INFO
	.align		4
.L_1605:
        /*006c*/ 	.byte	0x04, 0x17
        /*006e*/ 	.short	(.L_1607 - .L_1606)
.L_1606:
        /*0070*/ 	.word	0x00000000
        /*0074*/ 	.short	0x0002
        /*0076*/ 	.short	0x0340
        /*0078*/ 	.byte	0x00, 0xf0, 0x81, 0x06


	//----- nvinfo : EIATTR_KPARAM_INFO
	.align		4
.L_1607:
        /*007c*/ 	.byte	0x04, 0x17
        /*007e*/ 	.short	(.L_1609 - .L_1608)
.L_1608:
        /*0080*/ 	.word	0x00000000
        /*0084*/ 	.short	0x0001
        /*0086*/ 	.short	0x01a0
        /*0088*/ 	.byte	0x00, 0xf0, 0x81, 0x06


	//----- nvinfo : EIATTR_KPARAM_INFO
	.align		4
.L_1609:
        /*008c*/ 	.byte	0x04, 0x17
        /*008e*/ 	.short	(.L_1611 - .L_1610)
.L_1610:
        /*0090*/ 	.word	0x00000000
        /*0094*/ 	.short	0x0000
        /*0096*/ 	.short	0x0000
        /*0098*/ 	.byte	0x00, 0xf0, 0x81, 0x06


	//----- nvinfo : EIATTR_MAXREG_COUNT
	.align		4
.L_1611:
        /*009c*/ 	.byte	0x03, 0x1b
        /*009e*/ 	.short	0x0080


	//----- nvinfo : EIATTR_MERCURY_ISA_VERSION
	.align		4
        /*00a0*/ 	.byte	0x03, 0x5f
        /*00a2*/ 	.short	0x0000


	//----- nvinfo : EIATTR_EXIT_INSTR_OFFSETS
	.align		4
        /*00a4*/ 	.byte	0x04, 0x1c
        /*00a6*/ 	.short	(.L_1613 - .L_1612)


	//   ....[0]....
.L_1612:
        /*00a8*/ 	.word	0x00000060


	//   ....[1]....
        /*00ac*/ 	.word	0x000005e0


	//   ....[2]....
        /*00b0*/ 	.word	0x000022e0


	//----- nvinfo : EIATTR_MAX_THREADS
	.align		4
.L_1613:
        /*00b4*/ 	.byte	0x04, 0x05
        /*00b6*/ 	.short	(.L_1615 - .L_1614)
.L_1614:
        /*00b8*/ 	.word	0x00000200
        /*00bc*/ 	.word	0x00000001
        /*00c0*/ 	.word	0x00000001


	//----- nvinfo : EIATTR_CRS_STACK_SIZE
	.align		4
.L_1615:
        /*00c4*/ 	.byte	0x04, 0x1e
        /*00c6*/ 	.short	(.L_1617 - .L_1616)
.L_1616:
        /*00c8*/ 	.word	0x00000000
.L_1617:


//--------------------- .nv.info._ZN2at4cuda17kernelHistogram1DIfslLi1ELi2ELin1ELNS0_23CUDAHistogramMemoryTypeE0EZNS0_21CUDA_tensor_histogramIfsLb1EEEbNS_6TensorES4_S4_lNS_14AccumulateTypeIT0_Lb1EE4typeES8_NS0_13TensorArgTypeES9_S9_EUllE_EEvNS0_6detail10TensorInfoIT_T1_EESF_NSC_IKS6_SE_EElS8_S8_SE_T6_ --------------------------
	.section	.nv.info._ZN2at4cuda17kernelHistogram1DIfslLi1ELi2ELin1ELNS0_23CUDAHistogramMemoryTypeE0EZNS0_21CUDA_tensor_histogramIfsLb1EEEbNS_6TensorES4_S4_lNS_14AccumulateTypeIT0_Lb1EE4typeES8_NS0_13TensorArgTypeES9_S9_EUllE_EEvNS0_6detail10TensorInfoIT_T1_EESF_NSC_IKS6_SE_EElS8_S8_SE_T6_,"",@"SHT_CUDA_INFO"
	.sectionflags	@""
	.align	4


	//----- nvinfo : EIATTR_CUDA_API_VERSION
	.align		4
        /*0000*/ 	.byte	0x04, 0x37
        /*0002*/ 	.short	(.L_1619 - .L_1618)
.L_1618:
        /*0004*/ 	.word	0x00000082


	//----- nvinfo : EIATTR_SW2861232_WAR
	.align		4
.L_1619:
        /*0008*/ 	.byte	0x01, 0x35
	.zero		2


	//----- nvinfo : EIATTR_PARAM_CBANK
	.align		4
        /*000c*/ 	.byte	0x04, 0x0a
        /*000e*/ 	.short	(.L_1621 - .L_1620)
	.align		4
.L_1620:
        /*0010*/ 	.word	index@(.nv.constant0._ZN2at4cuda17kernelHistogram1DIfslLi1ELi2ELin1ELNS0_23CUDAHistogramMemoryTypeE0EZNS0_21CUDA_tensor_histogramIfsLb1EEEbNS_6TensorES4_S4_lNS_14AccumulateTypeIT0_Lb1EE4typeES8_NS0_13TensorArgTypeES9_S9_EUllE_EEvNS0_6detail10TensorInfoIT_T1_EESF_NSC_IKS6_SE_EElS8_S8_SE_T6_)
        /*0014*/ 	.short	0x0160
        /*0016*/ 	.short	0x06a0


	//----- nvinfo : EIATTR_CBANK_PARAM_SIZE
	.align		4
.L_1621:
        /*0018*/ 	.byte	0x03, 0x19
        /*001a*/ 	.short	0x06a0


	//----- nvinfo : EIATTR_KPARAM_INFO
	.align		4
        /*001c*/ 	.byte	0x04, 0x17
        /*001e*/ 	.short	(.L_1623 - .L_1622)
.L_1622:
        /*0020*/ 	.word	0x00000000
        /*0024*/ 	.short	0x0007
        /*0026*/ 	.short	0x0500
        /*0028*/ 	.byte	0x00, 0xf0, 0x81, 0x06


	//----- nvinfo : EIATTR_KPARAM_INFO
	.align		4
.L_1623:
        /*002c*/ 	.byte	0x04, 0x17
        /*002e*/ 	.short	(.L_1625 - .L_1624)
.L_1624:
        /*0030*/ 	.word	0x00000000
        /*0034*/ 	.short	0x0006
        /*0036*/ 	.short	0x04f8
        /*0038*/ 	.byte	0x00, 0xf0, 0x21, 0x00


	//----- nvinfo : EIATTR_KPARAM_INFO
	.align		4
.L_1625:
        /*003c*/ 	.byte	0x04, 0x17
        /*003e*/ 	.short	(.L_1627 - .L_1626)
.L_1626:
        /*0040*/ 	.word	0x00000000
        /*0044*/ 	.short	0x0005
        /*0046*/ 	.short	0x04f0
        /*0048*/ 	.byte	0x00, 0xf0, 0x21, 0x00


	//----- nvinfo : EIATTR_KPARAM_INFO
	.align		4
.L_1627:
        /*004c*/ 	.byte	0x04, 0x17
        /*004e*/ 	.short	(.L_1629 - .L_1628)
.L_1628:
        /*0050*/ 	.word	0x00000000
        /*0054*/ 	.short	0x0004
        /*0056*/ 	.short	0x04e8
        /*0058*/ 	.byte	0x00, 0xf0, 0x21, 0x00


	//----- nvinfo : EIATTR_KPARAM_INFO
	.align		4
.L_1629:
        /*005c*/ 	.byte	0x04, 0x17
        /*005e*/ 	.short	(.L_1631 - .L_1630)
.L_1630:
        /*0060*/ 	.word	0x00000000
        /*0064*/ 	.short	0x0003
        /*0066*/ 	.short	0x04e0
        /*0068*/ 	.byte	0x00, 0xf0, 0x21, 0x00


	//----- nvinfo : EIATTR_KPARAM_INFO
	.align		4
.L_1631:
        /*006c*/ 	.byte	0x04, 0x17
        /*006e*/ 	.short	(.L_1633 - .L_1632)
.L_1632:
        /*0070*/ 	.word	0x00000000
        /*0074*/ 	.short	0x0002
        /*0076*/ 	.short	0x0340
        /*0078*/ 	.byte	0x00, 0xf0, 0x81, 0x06


	//----- nvinfo : EIATTR_KPARAM_INFO
	.align		4
.L_1633:
        /*007c*/ 	.byte	0x04, 0x17
        /*007e*/ 	.short	(.L_1635 - .L_1634)
.L_1634:
        /*0080*/ 	.word	0x00000000
        /*0084*/ 	.short	0x0001
        /*0086*/ 	.short	0x01a0
        /*0088*/ 	.byte	0x00, 0xf0, 0x81, 0x06


	//----- nvinfo : EIATTR_KPARAM_INFO
	.align		4
.L_1635:
        /*008c*/ 	.byte	0x04, 0x17
        /*008e*/ 	.short	(.L_1637 - .L_1636)
.L_1636:
        /*0090*/ 	.word	0x00000000
        /*0094*/ 	.short	0x0000
        /*0096*/ 	.short	0x0000
        /*0098*/ 	.byte	0x00, 0xf0, 0x81, 0x06


	//----- nvinfo : EIATTR_MAXREG_COUNT
	.align		4
.L_1637:
        /*009c*/ 	.byte	0x03, 0x1b
        /*009e*/ 	.short	0x0080


	//----- nvinfo : EIATTR_NUM_BARRIERS
	.align		4
        /*00a0*/ 	.byte	0x02, 0x4c
        /*00a2*/ 	.byte	0x01
	.zero		1


	//----- nvinfo : EIATTR_MERCURY_ISA_VERSION
	.align		4
        /*00a4*/ 	.byte	0x03, 0x5f
        /*00a6*/ 	.short	0x0000


	//----- nvinfo : EIATTR_EXIT_INSTR_OFFSETS
	.align		4
        /*00a8*/ 	.byte	0x04, 0x1c
        /*00aa*/ 	.short	(.L_1639 - .L_1638)


	//   ....[0]....
.L_1638:
        /*00ac*/ 	.word	0x000023a0


	//   ....[1]....
        /*00b0*/ 	.word	0x000024a0


	//----- nvinfo : EIATTR_MAX_THREADS
	.align		4
.L_1639:
        /*00b4*/ 	.byte	0x04, 0x05
        /*00b6*/ 	.short	(.L_1641 - .L_1640)
.L_1640:
        /*00b8*/ 	.word	0x00000200
        /*00bc*/ 	.word	0x00000001
        /*00c0*/ 	.word	0x00000001


	//----- nvinfo : EIATTR_CRS_STACK_SIZE
	.align		4
.L_1641:
        /*00c4*/ 	.byte	0x04, 0x1e
        /*00c6*/ 	.short	(.L_1643 - .L_1642)
.L_1642:
        /*00c8*/ 	.word	0x00000000
.L_1643:


//--------------------- .nv.info._ZN2at4cuda17kernelHistogram1DIdllLi1ELi2ELin1ELNS0_23CUDAHistogramMemoryTypeE1EZNS0_21CUDA_tensor_histogramIdlLb1EEEbNS_6TensorES4_S4_lNS_14AccumulateTypeIT0_Lb1EE4typeES8_NS0_13TensorArgTypeES9_S9_EUllE0_EEvNS0_6detail10TensorInfoIT_T1_EESF_NSC_IKS6_SE_EElS8_S8_SE_T6_ --------------------------
	.section	.nv.info._ZN2at4cuda17kernelHistogram1DIdllLi1ELi2ELin1ELNS0_23CUDAHistogramMemoryTypeE1EZNS0_21CUDA_tensor_histogramIdlLb1EEEbNS_6TensorES4_S4_lNS_14AccumulateTypeIT0_Lb1EE4typeES8_NS0_13TensorArgTypeES9_S9_EUllE0_EEvNS0_6detail10TensorInfoIT_T1_EESF_NSC_IKS6_SE_EElS8_S8_SE_T6_,"",@"SHT_CUDA_INFO"
	.sectionflags	@""
	.align	4


	//----- nvinfo : EIATTR_CUDA_API_VERSION
	.align		4
        /*0000*/ 	.byte	0x04, 0x37
        /*0002*/ 	.short	(.L_1645 - .L_1644)
.L_1644:
        /*0004*/ 	.word	0x00000082


	//----- nvinfo : EIATTR_SW2861232_WAR
	.align		4
.L_1645:
        /*0008*/ 	.byte	0x01, 0x35
	.zero		2


	//----- nvinfo : EIATTR_PARAM_CBANK
	.align		4
        /*000c*/ 	.byte	0x04, 0x0a
        /*000e*/ 	.short	(.L_1647 - .L_1646)
	.align		4
.L_1646:
        /*0010*/ 	.word	index@(.nv.constant0._ZN2at4cuda17kernelHistogram1DIdllLi1ELi2ELin1ELNS0_23CUDAHistogramMemoryTypeE1EZNS0_21CUDA_tensor_histogramIdlLb1EEEbNS_6TensorES4_S4_lNS_14AccumulateTypeIT0_Lb1EE4typeES8_NS0_13TensorArgTypeES9_S9_EUllE0_EEvNS0_6detail10TensorInfoIT_T1_EESF_NSC_IKS6_SE_EElS8_S8_SE_T6_)
        /*0014*/ 	.short	0x0160
        /*0016*/ 	.short	0x0501


	//----- nvinfo : EIATTR_CBANK_PARAM_SIZE
	.align		4
.L_1647:
        /*0018*/ 	.byte	0x03, 0x19
        /*001a*/ 	.short	0x0501


	//----- nvinfo : EIATTR_KPARAM_INFO
	.align		4
        /*001c*/ 	.byte	0x04, 0x17
        /*001e*/ 	.short	(.L_1649 - .L_1648)
.L_1648:
        /*0020*/ 	.word	0x00000000
        /*0024*/ 	.short	0x0007
        /*0026*/ 	.short	0x0500
        /*0028*/ 	.byte	0x00, 0xf0, 0x05, 0x00


	//----- nvinfo : EIATTR_KPARAM_INFO
	.align		4
.L_1649:
        /*002c*/ 	.byte	0x04, 0x17
        /*002e*/ 	.short	(.L_1651 - .L_1650)
.L_1650:
        /*0030*/ 	.word	0x00000000
        /*0034*/ 	.short	0x0006
        /*0036*/ 	.short	0x04f8
        /*0038*/ 	.byte	0x00, 0xf0, 0x21, 0x00


	//----- nvinfo : EIATTR_KPARAM_INFO
	.align		4
.L_1651:
        /*003c*/ 	.byte	0x04, 0x17
        /*003e*/ 	.short	(.L_1653 - .L_1652)
.L_1652:
        /*0040*/ 	.word	0x00000000
        /*0044*/ 	.short	0x0005
        /*0046*/ 	.short	0x04f0
        /*0048*/ 	.byte	0x00, 0xf0, 0x21, 0x00


	//----- nvinfo : EIATTR_KPARAM_INFO
	.align		4
.L_1653:
        /*004c*/ 	.byte	0x04, 0x17
        /*004e*/ 	.short	(.L_1655 - .L_1654)
.L_1654:
        /*0050*/ 	.word	0x00000000
        /*0054*/ 	.short	0x0004
        /*0056*/ 	.short	0x04e8
        /*0058*/ 	.byte	0x00, 0xf0, 0x21, 0x00


	//----- nvinfo : EIATTR_KPARAM_INFO
	.align		4
.L_1655:
        /*005c*/ 	.byte	0x04, 0x17
        /*005e*/ 	.short	(.L_1657 - .L_1656)
.L_1656:
        /*0060*/ 	.word	0x00000000
        /*0064*/ 	.short	0x0003
        /*0066*/ 	.short	0x04e0
        /*0068*/ 	.byte	0x00, 0xf0, 0x21, 0x00


	//----- nvinfo : EIATTR_KPARAM_INFO
	.align		4
.L_1657:
        /*006c*/ 	.byte	0x04, 0x17
        /*006e*/ 	.short	(.L_1659 - .L_1658)
.L_1658:
        /*0070*/ 	.word	0x00000000
        /*0074*/ 	.short	0x0002
        /*0076*/ 	.short	0x0340
        /*0078*/ 	.byte	0x00, 0xf0, 0x81, 0x06


	//----- nvinfo : EIATTR_KPARAM_INFO
	.align		4
.L_1659:
        /*007c*/ 	.byte	0x04, 0x17
        /*007e*/ 	.short	(.L_1661 - .L_1660)
.L_1660:
        /*0080*/ 	.word	0x00000000
        /*0084*/ 	.short	0x0001
        /*0086*/ 	.short	0x01a0
        /*0088*/ 	.byte	0x00, 0xf0, 0x81, 0x06


	//----- nvinfo : EIATTR_KPARAM_INFO
	.align		4
.L_1661:
        /*008c*/ 	.byte	0x04, 0x17
        /*008e*/ 	.short	(.L_1663 - .L_1662)
.L_1662:
        /*0090*/ 	.word	0x00000000
        /*0094*/ 	.short	0x0000
        /*0096*/ 	.short	0x0000
        /*0098*/ 	.byte	0x00, 0xf0, 0x81, 0x06


	//----- nvinfo : EIATTR_MAXREG_COUNT
	.align		4
.L_1663:
        /*009c*/ 	.byte	0x03, 0x1b
        /*009e*/ 	.short	0x0080


	//----- nvinfo : EIATTR_MERCURY_ISA_VERSION
	.align		4
        /*00a0*/ 	.byte	0x03, 0x5f
        /*00a2*/ 	.short	0x0000


	//----- nvinfo : EIATTR_EXIT_INSTR_OFFSETS
	.align		4
        /*00a4*/ 	.byte	0x04, 0x1c
        /*00a6*/ 	.short	(.L_1665 - .L_1664)


	//   ....[0]....
.L_1664:
        /*00a8*/ 	.word	0x00000060


	//   ....[1]....
        /*00ac*/ 	.word	0x00000580


	//   ....[2]....
        /*00b0*/ 	.word	0x00002220


	//----- nvinfo : EIATTR_MAX_THREADS
	.align		4
.L_1665:
        /*00b4*/ 	.byte	0x04, 0x05
        /*00b6*/ 	.short	(.L_1667 - .L_1666)
.L_1666:
        /*00b8*/ 	.word	0x00000200
        /*00bc*/ 	.word	0x00000001
        /*00c0*/ 	.word	0x00000001


	//----- nvinfo : EIATTR_CRS_STACK_SIZE
	.align		4
.L_1667:
        /*00c4*/ 	.byte	0x04, 0x1e
        /*00c6*/ 	.short	(.L_1669 - .L_1668)
.L_1668:
        /*00c8*/ 	.word	0x00000000
.L_1669:


//--------------------- .nv.info._ZN2at4cuda17kernelHistogram1DIdllLi1ELi2ELin1ELNS0_23CUDAHistogramMemoryTypeE0EZNS0_21CUDA_tensor_histogramIdlLb1EEEbNS_6TensorES4_S4_lNS_14AccumulateTypeIT0_Lb1EE4typeES8_NS0_13TensorArgTypeES9_S9_EUllE0_EEvNS0_6detail10TensorInfoIT_T1_EESF_NSC_IKS6_SE_EElS8_S8_SE_T6_ --------------------------
	.section	.nv.info._ZN2at4cuda17kernelHistogram1DIdllLi1ELi2ELin1ELNS0_23CUDAHistogramMemoryTypeE0EZNS0_21CUDA_tensor_histogramIdlLb1EEEbNS_6TensorES4_S4_lNS_14AccumulateTypeIT0_Lb1EE4typeES8_NS0_13TensorArgTypeES9_S9_EUllE0_EEvNS0_6detail10TensorInfoIT_T1_EESF_NSC_IKS6_SE_EElS8_S8_SE_T6_,"",@"SHT_CUDA_INFO"
	.sectionflags	@""
	.align	4


	//----- nvinfo : EIATTR_CUDA_API_VERSION
	.align		4
        /*0000*/ 	.byte	0x04, 0x37
        /*0002*/ 	.short	(.L_1671 - .L_1670)
.L_1670:
        /*0004*/ 	.word	0x00000082


	//----- nvinfo : EIATTR_SW2861232_WAR
	.align		4
.L_1671:
        /*0008*/ 	.byte	0x01, 0x35
	.zero		2


	//----- nvinfo : EIATTR_PARAM_CBANK
	.align		4
        /*000c*/ 	.byte	0x04, 0x0a
        /*000e*/ 	.short	(.L_1673 - .L_1672)
	.align		4
.L_1672:
        /*0010*/ 	.word	index@(.nv.constant0._ZN2at4cuda17kernelHistogram1DIdllLi1ELi2ELin1ELNS0_23CUDAHistogramMemoryTypeE0EZNS0_21CUDA_tensor_histogramIdlLb1EEEbNS_6TensorES4_S4_lNS_14AccumulateTypeIT0_Lb1EE4typeES8_NS0_13TensorArgTypeES9_S9_EUllE0_EEvNS0_6detail10TensorInfoIT_T1_EESF_NSC_IKS6_SE_EElS8_S8_SE_T6_)
        /*0014*/ 	.short	0x0160
        /*0016*/ 	.short	0x0501


	//----- nvinfo : EIATTR_CBANK_PARAM_SIZE
	.align		4
.L_1673:
        /*0018*/ 	.byte	0x03, 0x19
        /*001a*/ 	.short	0x0501


	//----- nvinfo : EIATTR_KPARAM_INFO
	.align		4
        /*001c*/ 	.byte	0x04, 0x17
        /*001e*/ 	.short	(.L_1675 - .L_1674)
.L_1674:
        /*0020*/ 	.word	0x00000000
        /*0024*/ 	.short	0x0007
        /*0026*/ 	.short	0x0500
        /*0028*/ 	.byte	0x00, 0xf0, 0x05, 0x00


	//----- nvinfo : EIATTR_KPARAM_INFO
	.align		4
.L_1675:
        /*002c*/ 	.byte	0x04, 0x17
        /*002e*/ 	.short	(.L_1677 - .L_1676)
.L_1676:
        /*0030*/ 	.word	0x00000000
        /*0034*/ 	.short	0x0006
        /*0036*/ 	.short	0x04f8
        /*0038*/ 	.byte	0x00, 0xf0, 0x21, 0x00


	//----- nvinfo : EIATTR_KPARAM_INFO
	.align		4
.L_1677:
        /*003c*/ 	.byte	0x04, 0x17
        /*003e*/ 	.short	(.L_1679 - .L_1678)
.L_1678:
        /*0040*/ 	.word	0x00000000
        /*0044*/ 	.short	0x0005
        /*0046*/ 	.short	0x04f0
        /*0048*/ 	.byte	0x00, 0xf0, 0x21, 0x00


	//----- nvinfo : EIATTR_KPARAM_INFO
	.align		4
.L_1679:
        /*004c*/ 	.byte	0x04, 0x17
        /*004e*/ 	.short	(.L_1681 - .L_1680)
.L_1680:
        /*0050*/ 	.word	0x00000000
        /*0054*/ 	.short	0x0004
        /*0056*/ 	.short	0x04e8
        /*0058*/ 	.byte	0x00, 0xf0, 0x21, 0x00


	//----- nvinfo : EIATTR_KPARAM_INFO
	.align		4
.L_1681:
        /*005c*/ 	.byte	0x04, 0x17
        /*005e*/ 	.short	(.L_1683 - .L_1682)
.L_1682:
        /*0060*/ 	.word	0x00000000
        /*0064*/ 	.short	0x0003
        /*0066*/ 	.short	0x04e0
        /*0068*/ 	.byte	0x00, 0xf0, 0x21, 0x00


	//----- nvinfo : EIATTR_KPARAM_INFO
	.align		4
.L_1683:
        /*006c*/ 	.byte	0x04, 0x17
        /*006e*/ 	.short	(.L_1685 - .L_1684)
.L_1684:
        /*0070*/ 	.word	0x00000000
        /*0074*/ 	.short	0x0002
        /*0076*/ 	.short	0x0340
        /*0078*/ 	.byte	0x00, 0xf0, 0x81, 0x06


	//----- nvinfo : EIATTR_KPARAM_INFO
	.align		4
.L_1685:
        /*007c*/ 	.byte	0x04, 0x17
        /*007e*/ 	.short	(.L_1687 - .L_1686)
.L_1686:
        /*0080*/ 	.word	0x00000000
        /*0084*/ 	.short	0x0001
        /*0086*/ 	.short	0x01a0
        /*0088*/ 	.byte	0x00, 0xf0, 0x81, 0x06


	//----- nvinfo : EIATTR_KPARAM_INFO
	.align		4
.L_1687:
        /*008c*/ 	.byte	0x04, 0x17
        /*008e*/ 	.short	(.L_1689 - .L_1688)
.L_1688:
        /*0090*/ 	.word	0x00000000
        /*0094*/ 	.short	0x0000
        /*0096*/ 	.short	0x0000
        /*0098*/ 	.byte	0x00, 0xf0, 0x81, 0x06


	//----- nvinfo : EIATTR_MAXREG_COUNT
	.align		4
.L_1689:
        /*009c*/ 	.byte	0x03, 0x1b
        /*009e*/ 	.short	0x0080


	//----- nvinfo : EIATTR_NUM_BARRIERS
	.align		4
        /*00a0*/ 	.byte	0x02, 0x4c
        /*00a2*/ 	.byte	0x01
	.zero		1


	//----- nvinfo : EIATTR_MERCURY_ISA_VERSION
	.align		4
        /*00a4*/ 	.byte	0x03, 0x5f
        /*00a6*/ 	.short	0x0000


	//----- nvinfo : EIATTR_EXIT_INSTR_OFFSETS
	.align		4
        /*00a8*/ 	.byte	0x04, 0x1c
        /*00aa*/ 	.short	(.L_1691 - .L_1690)


	//   ....[0]....
.L_1690:
        /*00ac*/ 	.word	0x000022e0


	//   ....[1]....
        /*00b0*/ 	.word	0x000023e0


	//----- nvinfo : EIATTR_MAX_THREADS
	.align		4
.L_1691:
        /*00b4*/ 	.byte	0x04, 0x05
        /*00b6*/ 	.short	(.L_1693 - .L_1692)
.L_1692:
        /*00b8*/ 	.word	0x00000200
        /*00bc*/ 	.word	0x00000001
        /*00c0*/ 	.word	0x00000001


	//----- nvinfo : EIATTR_CRS_STACK_SIZE
	.align		4
.L_1693:
        /*00c4*/ 	.byte	0x04, 0x1e
        /*00c6*/ 	.short	(.L_1695 - .L_1694)
.L_1694:
        /*00c8*/ 	.word	0x00000000
.L_1695:


//--------------------- .nv.info._ZN2at4cuda17kernelHistogram1DIdllLi1ELi2ELin1ELNS0_23CUDAHistogramMemoryTypeE1EZNS0_21CUDA_tensor_histogramIdlLb1EEEbNS_6TensorES4_S4_lNS_14AccumulateTypeIT0_Lb1EE4typeES8_NS0_13TensorArgTypeES9_S9_EUllE_EEvNS0_6detail10TensorInfoIT_T1_EESF_NSC_IKS6_SE_EElS8_S8_SE_T6_ --------------------------
	.section	.nv.info._ZN2at4cuda17kernelHistogram1DIdllLi1ELi2ELin1ELNS0_23CUDAHistogramMemoryTypeE1EZNS0_21CUDA_tensor_histogramIdlLb1EEEbNS_6TensorES4_S4_lNS_14AccumulateTypeIT0_Lb1EE4typeES8_NS0_13TensorArgTypeES9_S9_EUllE_EEvNS0_6detail10TensorInfoIT_T1_EESF_NSC_IKS6_SE_EElS8_S8_SE_T6_,"",@"SHT_CUDA_INFO"
	.sectionflags	@""
	.align	4


	//----- nvinfo : EIATTR_CUDA_API_VERSION
	.align		4
        /*0000*/ 	.byte	0x04, 0x37
        /*0002*/ 	.short	(.L_1697 - .L_1696)
.L_1696:
        /*0004*/ 	.word	0x00000082


	//----- nvinfo : EIATTR_SW2861232_WAR
	.align		4
.L_1697:
        /*0008*/ 	.byte	0x01, 0x35
	.zero		2


	//----- nvinfo : EIATTR_PARAM_CBANK
	.align		4
        /*000c*/ 	.byte	0x04, 0x0a
        /*000e*/ 	.short	(.L_1699 - .L_1698)
	.align		4
.L_1698:
        /*0010*/ 	.word	index@(.nv.constant0._ZN2at4cuda17kernelHistogram1DIdllLi1ELi2ELin1ELNS0_23CUDAHistogramMemoryTypeE1EZNS0_21CUDA_tensor_histogramIdlLb1EEEbNS_6TensorES4_S4_lNS_14AccumulateTypeIT0_Lb1EE4typeES8_NS0_13TensorArgTypeES9_S9_EUllE_EEvNS0_6detail10TensorInfoIT_T1_EESF_NSC_IKS6_SE_EElS8_S8_SE_T6_)
        /*0014*/ 	.short	0x0160
        /*0016*/ 	.short	0x06a0


	//----- nvinfo : EIATTR_CBANK_PARAM_SIZE
	.align		4
.L_1699:
        /*0018*/ 	.byte	0x03, 0x19
        /*001a*/ 	.short	0x06a0


	//----- nvinfo : EIATTR_KPARAM_INFO
	.align		4
        /*001c*/ 	.byte	0x04, 0x17
        /*001e*/ 	.short	(.L_1701 - .L_1700)
.L_1700:
        /*0020*/ 	.word	0x00000000
        /*0024*/ 	.short	0x0007
        /*0026*/ 	.short	0x0500
        /*0028*/ 	.byte	0x00, 0xf0, 0x81, 0x06


	//----- nvinfo : EIATTR_KPARAM_INFO
	.align		4
.L_1701:
        /*002c*/ 	.byte	0x04, 0x17
        /*002e*/ 	.short	(.L_1703 - .L_1702)
.L_1702:
        /*0030*/ 	.word	0x00000000
        /*0034*/ 	.short	0x0006
        /*0036*/ 	.short	0x04f8
        /*0038*/ 	.byte	0x00, 0xf0, 0x21, 0x00


	//----- nvinfo : EIATTR_KPARAM_INFO
	.align		4
.L_1703:
        /*003c*/ 	.byte	0x04, 0x17
        /*003e*/ 	.short	(.L_1705 - .L_1704)
.L_1704:
        /*0040*/ 	.word	0x00000000
        /*0044*/ 	.short	0x0005
        /*0046*/ 	.short	0x04f0
        /*0048*/ 	.byte	0x00, 0xf0, 0x21, 0x00


	//----- nvinfo : EIATTR_KPARAM_INFO
	.align		4
.L_1705:
        /*004c*/ 	.byte	0x04, 0x17
        /*004e*/ 	.short	(.L_1707 - .L_1706)
.L_1706:
        /*0050*/ 	.word	0x00000000
        /*0054*/ 	.short	0x0004
        /*0056*/ 	.short	0x04e8
        /*0058*/ 	.byte	0x00, 0xf0, 0x21, 0x00


	//----- nvinfo : EIATTR_KPARAM_INFO
	.align		4
.L_1707:
        /*005c*/ 	.byte	0x04, 0x17
        /*005e*/ 	.short	(.L_1709 - .L_1708)
.L_1708:
        /*0060*/ 	.word	0x00000000
        /*0064*/ 	.short	0x0003
        /*0066*/ 	.short	0x04e0
        /*0068*/ 	.byte	0x00, 0xf0, 0x21, 0x00


	//----- nvinfo : EIATTR_KPARAM_INFO
	.align		4
.L_1709:
        /*006c*/ 	.byte	0x04, 0x17
        /*006e*/ 	.short	(.L_1711 - .L_1710)
.L_1710:
        /*0070*/ 	.word	0x00000000
        /*0074*/ 	.short	0x0002
        /*0076*/ 	.short	0x0340
        /*0078*/ 	.byte	0x00, 0xf0, 0x81, 0x06


	//----- nvinfo : EIATTR_KPARAM_INFO
	.align		4
.L_1711:
        /*007c*/ 	.byte	0x04, 0x17
        /*007e*/ 	.short	(.L_1713 - .L_1712)
.L_1712:
        /*0080*/ 	.word	0x00000000
        /*0084*/ 	.short	0x0001
        /*0086*/ 	.short	0x01a0
        /*0088*/ 	.byte	0x00, 0xf0, 0x81, 0x06


	//----- nvinfo : EIATTR_KPARAM_INFO
	.align		4
.L_1713:
        /*008c*/ 	.byte	0x04, 0x17
        /*008e*/ 	.short	(.L_1715 - .L_1714)
.L_1714:
        /*0090*/ 	.word	0x00000000
        /*0094*/ 	.short	0x0000
        /*0096*/ 	.short	0x0000
        /*0098*/ 	.byte	0x00, 0xf0, 0x81, 0x06


	//----- nvinfo : EIATTR_MAXREG_COUNT
	.align		4
.L_1715:
        /*009c*/ 	.byte	0x03, 0x1b
        /*009e*/ 	.short	0x0080


	//----- nvinfo : EIATTR_MERCURY_ISA_VERSION
	.align		4
        /*00a0*/ 	.byte	0x03, 0x5f
        /*00a2*/ 	.short	0x0000


	//----- nvinfo : EIATTR_EXIT_INSTR_OFFSETS
	.align		4
        /*00a4*/ 	.byte	0x04, 0x1c
        /*00a6*/ 	.short	(.L_1717 - .L_1716)


	//   ....[0]....
.L_1716:
        /*00a8*/ 	.word	0x00000060


	//   ....[1]....
        /*00ac*/ 	.word	0x000005d0


	//   ....[2]....
        /*00b0*/ 	.word	0x000022c0


	//----- nvinfo : EIATTR_MAX_THREADS
	.align		4
.L_1717:
        /*00b4*/ 	.byte	0x04, 0x05
        /*00b6*/ 	.short	(.L_1719 - .L_1718)
.L_1718:
        /*00b8*/ 	.word	0x00000200
        /*00bc*/ 	.word	0x00000001
        /*00c0*/ 	.word	0x00000001


	//----- nvinfo : EIATTR_CRS_STACK_SIZE
	.align		4
.L_1719:
        /*00c4*/ 	.byte	0x04, 0x1e
        /*00c6*/ 	.short	(.L_1721 - .L_1720)
.L_1720:
        /*00c8*/ 	.word	0x00000000
.L_1721:


//--------------------- .nv.info._ZN2at4cuda17kernelHistogram1DIdllLi1ELi2ELin1ELNS0_23CUDAHistogramMemoryTypeE0EZNS0_21CUDA_tensor_histogramIdlLb1EEEbNS_6TensorES4_S4_lNS_14AccumulateTypeIT0_Lb1EE4typeES8_NS0_13TensorArgTypeES9_S9_EUllE_EEvNS0_6detail10TensorInfoIT_T1_EESF_NSC_IKS6_SE_EElS8_S8_SE_T6_ --------------------------
	.section	.nv.info._ZN2at4cuda17kernelHistogram1DIdllLi1ELi2ELin1ELNS0_23CUDAHistogramMemoryTypeE0EZNS0_21CUDA_tensor_histogramIdlLb1EEEbNS_6TensorES4_S4_lNS_14AccumulateTypeIT0_Lb1EE4typeES8_NS0_13TensorArgTypeES9_S9_EUllE_EEvNS0_6detail10TensorInfoIT_T1_EESF_NSC_IKS6_SE_EElS8_S8_SE_T6_,"",@"SHT_CUDA_INFO"
	.sectionflags	@""
	.align	4


	//----- nvinfo : EIATTR_CUDA_API_VERSION
	.align		4
        /*0000*/ 	.byte	0x04, 0x37
        /*0002*/ 	.short	(.L_1723 - .L_1722)
.L_1722:
        /*0004*/ 	.word	0x00000082


	//----- nvinfo : EIATTR_SW2861232_WAR
	.align		4
.L_1723:
        /*0008*/ 	.byte	0x01, 0x35
	.zero		2


	//----- nvinfo : EIATTR_PARAM_CBANK
	.align		4
        /*000c*/ 	.byte	0x04, 0x0a
        /*000e*/ 	.short	(.L_1725 - .L_1724)
	.align		4
.L_1724:
        /*0010*/ 	.word	index@(.nv.constant0._ZN2at4cuda17kernelHistogram1DIdllLi1ELi2ELin1ELNS0_23CUDAHistogramMemoryTypeE0EZNS0_21CUDA_tensor_histogramIdlLb1EEEbNS_6TensorES4_S4_lNS_14AccumulateTypeIT0_Lb1EE4typeES8_NS0_13TensorArgTypeES9_S9_EUllE_EEvNS0_6detail10TensorInfoIT_T1_EESF_NSC_IKS6_SE_EElS8_S8_SE_T6_)
        /*0014*/ 	.short	0x0160
        /*0016*/ 	.short	0x06a0


	//----- nvinfo : EIATTR_CBANK_PARAM_SIZE
	.align		4
.L_1725:
        /*0018*/ 	.byte	0x03, 0x19
        /*001a*/ 	.short	0x06a0


	//----- nvinfo : EIATTR_KPARAM_INFO
	.align		4
        /*001c*/ 	.byte	0x04, 0x17
        /*001e*/ 	.short	(.L_1727 - .L_1726)
.L_1726:
        /*0020*/ 	.word	0x00000000
        /*0024*/ 	.short	0x0007
        /*0026*/ 	.short	0x0500
        /*0028*/ 	.byte	0x00, 0xf0, 0x81, 0x06


	//----- nvinfo : EIATTR_KPARAM_INFO
	.align		4
.L_1727:
        /*002c*/ 	.byte	0x04, 0x17
        /*002e*/ 	.short	(.L_1729 - .L_1728)
.L_1728:
        /*0030*/ 	.word	0x00000000
        /*0034*/ 	.short	0x0006
        /*0036*/ 	.short	0x04f8
        /*0038*/ 	.byte	0x00, 0xf0, 0x21, 0x00


	//----- nvinfo : EIATTR_KPARAM_INFO
	.align		4
.L_1729:
        /*003c*/ 	.byte	0x04, 0x17
        /*003e*/ 	.short	(.L_1731 - .L_1730)
.L_1730:
        /*0040*/ 	.word	0x00000000
        /*0044*/ 	.short	0x0005
        /*0046*/ 	.short	0x04f0
        /*0048*/ 	.byte	0x00, 0xf0, 0x21, 0x00


	//----- nvinfo : EIATTR_KPARAM_INFO
	.align		4
.L_1731:
        /*004c*/ 	.byte	0x04, 0x17
        /*004e*/ 	.short	(.L_1733 - .L_1732)
.L_1732:
        /*0050*/ 	.word	0x00000000
        /*0054*/ 	.short	0x0004
        /*0056*/ 	.short	0x04e8
        /*0058*/ 	.byte	0x00, 0xf0, 0x21, 0x00


	//----- nvinfo : EIATTR_KPARAM_INFO
	.align		4
.L_1733:
        /*005c*/ 	.byte	0x04, 0x17
        /*005e*/ 	.short	(.L_1735 - .L_1734)
.L_1734:
        /*0060*/ 	.word	0x00000000
        /*0064*/ 	.short	0x0003
        /*0066*/ 	.short	0x04e0
        /*0068*/ 	.byte	0x00, 0xf0, 0x21, 0x00


	//----- nvinfo : EIATTR_KPARAM_INFO
	.align		4
.L_1735:
        /*006c*/ 	.byte	0x04, 0x17
        /*006e*/ 	.short	(.L_1737 - .L_1736)
.L_1736:
        /*0070*/ 	.word	0x00000000
        /*0074*/ 	.short	0x0002
        /*0076*/ 	.short	0x0340
        /*0078*/ 	.byte	0x00, 0xf0, 0x81, 0x06


	//----- nvinfo : EIATTR_KPARAM_INFO
	.align		4
.L_1737:
        /*007c*/ 	.byte	0x04, 0x17
        /*007e*/ 	.short	(.L_1739 - .L_1738)
.L_1738:
        /*0080*/ 	.word	0x00000000
        /*0084*/ 	.short	0x0001
        /*0086*/ 	.short	0x01a0
        /*0088*/ 	.byte	0x00, 0xf0, 0x81, 0x06


	//----- nvinfo : EIATTR_KPARAM_INFO
	.align		4
.L_1739:
        /*008c*/ 	.byte	0x04, 0x17
        /*008e*/ 	.short	(.L_1741 - .L_1740)
.L_1740:
        /*0090*/ 	.word	0x00000000
        /*0094*/ 	.short	0x0000
        /*0096*/ 	.short	0x0000
        /*0098*/ 	.byte	0x00, 0xf0, 0x81, 0x06


	//----- nvinfo : EIATTR_MAXREG_COUNT
	.align		4
.L_1741:
        /*009c*/ 	.byte	0x03, 0x1b
        /*009e*/ 	.short	0x0080


	//----- nvinfo : EIATTR_NUM_BARRIERS
	.align		4
        /*00a0*/ 	.byte	0x02, 0x4c
        /*00a2*/ 	.byte	0x01
	.zero		1


	//----- nvinfo : EIATTR_MERCURY_ISA_VERSION
	.align		4
        /*00a4*/ 	.byte	0x03, 0x5f
        /*00a6*/ 	.short	0x0000


	//----- nvinfo : EIATTR_EXIT_INSTR_OFFSETS
	.align		4
        /*00a8*/ 	.byte	0x04, 0x1c
        /*00aa*/ 	.short	(.L_1743 - .L_1742)


	//   ....[0]....
.L_1742:
        /*00ac*/ 	.word	0x00002390


	//   ....[1]....
        /*00b0*/ 	.word	0x00002490


	//----- nvinfo : EIATTR_MAX_THREADS
	.align		4
.L_1743:
        /*00b4*/ 	.byte	0x04, 0x05
        /*00b6*/ 	.short	(.L_1745 - .L_1744)
.L_1744:
        /*00b8*/ 	.word	0x00000200
        /*00bc*/ 	.word	0x00000001
        /*00c0*/ 	.word	0x00000001


	//----- nvinfo : EIATTR_CRS_STACK_SIZE
	.align		4
.L_1745:
        /*00c4*/ 	.byte	0x04, 0x1e
        /*00c6*/ 	.short	(.L_1747 - .L_1746)
.L_1746:
        /*00c8*/ 	.word	0x00000000
.L_1747:


//--------------------- .nv.info._ZN2at4cuda17kernelHistogram1DIlllLi1ELi2ELin1ELNS0_23CUDAHistogramMemoryTypeE1EZNS0_21CUDA_tensor_histogramIllLb0EEEbNS_6TensorES4_S4_lNS_14AccumulateTypeIT0_Lb1EE4typeES8_NS0_13TensorArgTypeES9_S9_EUllE0_EEvNS0_6detail10TensorInfoIT_T1_EESF_NSC_IKS6_SE_EElS8_S8_SE_T6_ --------------------------
	.section	.nv.info._ZN2at4cuda17kernelHistogram1DIlllLi1ELi2ELin1ELNS0_23CUDAHistogramMemoryTypeE1EZNS0_21CUDA_tensor_histogramIllLb0EEEbNS_6TensorES4_S4_lNS_14AccumulateTypeIT0_Lb1EE4typeES8_NS0_13TensorArgTypeES9_S9_EUllE0_EEvNS0_6detail10TensorInfoIT_T1_EESF_NSC_IKS6_SE_EElS8_S8_SE_T6_,"",@"SHT_CUDA_INFO"
	.sectionflags	@""
	.align	4


	//----- nvinfo : EIATTR_CUDA_API_VERSION
	.align		4
        /*0000*/ 	.byte	0x04, 0x37
        /*0002*/ 	.short	(.L_1749 - .L_1748)
.L_1748:
        /*0004*/ 	.word	0x00000082


	//----- nvinfo : EIATTR_SW2861232_WAR
	.align		4
.L_1749:
        /*0008*/ 	.byte	0x01, 0x35
	.zero		2


	//----- nvinfo : EIATTR_PARAM_CBANK
	.align		4
        /*000c*/ 	.byte	0x04, 0x0a
        /*000e*/ 	.short	(.L_1751 - .L_1750)
	.align		4
.L_1750:
        /*0010*/ 	.word	index@(.nv.constant0._ZN2at4cuda17kernelHistogram1DIlllLi1ELi2ELin1ELNS0_23CUDAHistogramMemoryTypeE1EZNS0_21CUDA_tensor_histogramIllLb0EEEbNS_6TensorES4_S4_lNS_14AccumulateTypeIT0_Lb1EE4typeES8_NS0_13TensorArgTypeES9_S9_EUllE0_EEvNS0_6detail10TensorInfoIT_T1_EESF_NSC_IKS6_SE_EElS8_S8_SE_T6_)
        /*0014*/ 	.short	0x0160
        /*0016*/ 	.short	0x0501


	//----- nvinfo : EIATTR_CBANK_PARAM_SIZE
	.align		4
.L_1751:
        /*0018*/ 	.byte	0x03, 0x19
        /*001a*/ 	.short	0x0501


	//----- nvinfo : EIATTR_KPARAM_INFO
	.align		4
        /*001c*/ 	.byte	0x04, 0x17
        /*001e*/ 	.short	(.L_1753 - .L_1752)
.L_1752:
        /*0020*/ 	.word	0x00000000
        /*0024*/ 	.short	0x0007
        /*0026*/ 	.short	0x0500
        /*0028*/ 	.byte	0x00, 0xf0, 0x05, 0x00


	//----- nvinfo : EIATTR_KPARAM_INFO
	.align		4
.L_1753:
        /*002c*/ 	.byte	0x04, 0x17
        /*002e*/ 	.short	(.L_1755 - .L_1754)
.L_1754:
        /*0030*/ 	.word	0x00000000
        /*0034*/ 	.short	0x0006
        /*0036*/ 	.short	0x04f8
        /*0038*/ 	.byte	0x00, 0xf0, 0x21, 0x00


	//----- nvinfo : EIATTR_KPARAM_INFO
	.align		4
.L_1755:
        /*003c*/ 	.byte	0x04, 0x17
        /*003e*/ 	.short	(.L_1757 - .L_1756)
.L_1756:
        /*0040*/ 	.word	0x00000000
        /*0044*/ 	.short	0x0005
        /*0046*/ 	.short	0x04f0
        /*0048*/ 	.byte	0x00, 0xf0, 0x21, 0x00


	//----- nvinfo : EIATTR_KPARAM_INFO
	.align		4
.L_1757:
        /*004c*/ 	.byte	0x04, 0x17
        /*004e*/ 	.short	(.L_1759 - .L_1758)
.L_1758:
        /*0050*/ 	.word	0x00000000
        /*0054*/ 	.short	0x0004
        /*0056*/ 	.short	0x04e8
        /*0058*/ 	.byte	0x00, 0xf0, 0x21, 0x00


	//----- nvinfo : EIATTR_KPARAM_INFO
	.align		4
.L_1759:
        /*005c*/ 	.byte	0x04, 0x17
        /*005e*/ 	.short	(.L_1761 - .L_1760)
.L_1760:
        /*0060*/ 	.word	0x00000000
        /*0064*/ 	.short	0x0003
        /*0066*/ 	.short	0x04e0
        /*0068*/ 	.byte	0x00, 0xf0, 0x21, 0x00


	//----- nvinfo : EIATTR_KPARAM_INFO
	.align		4
.L_1761:
        /*006c*/ 	.byte	0x04, 0x17
        /*006e*/ 	.short	(.L_1763 - .L_1762)
.L_1762:
        /*0070*/ 	.word	0x00000000
        /*0074*/ 	.short	0x0002
        /*0076*/ 	.short	0x0340
        /*0078*/ 	.byte	0x00, 0xf0, 0x81, 0x06


	//----- nvinfo : EIATTR_KPARAM_INFO
	.align		4
.L_1763:
        /*007c*/ 	.byte	0x04, 0x17
        /*007e*/ 	.short	(.L_1765 - .L_1764)
.L_1764:
        /*0080*/ 	.word	0x00000000
        /*0084*/ 	.short	0x0001
        /*0086*/ 	.short	0x01a0
        /*0088*/ 	.byte	0x00, 0xf0, 0x81, 0x06


	//----- nvinfo : EIATTR_KPARAM_INFO
	.align		4
.L_1765:
        /*008c*/ 	.byte	0x04, 0x17
        /*008e*/ 	.short	(.L_1767 - .L_1766)
.L_1766:
        /*0090*/ 	.word	0x00000000
        /*0094*/ 	.short	0x0000
        /*0096*/ 	.short	0x0000
        /*0098*/ 	.byte	0x00, 0xf0, 0x81, 0x06


	//----- nvinfo : EIATTR_MAXREG_COUNT
	.align		4
.L_1767:
        /*009c*/ 	.byte	0x03, 0x1b
        /*009e*/ 	.short	0x0080


	//----- nvinfo : EIATTR_MERCURY_ISA_VERSION
	.align		4
        /*00a0*/ 	.byte	0x03, 0x5f
        /*00a2*/ 	.short	0x0000


	//----- nvinfo : EIATTR_EXIT_INSTR_OFFSETS
	.align		4
        /*00a4*/ 	.byte	0x04, 0x1c
        /*00a6*/ 	.short	(.L_1769 - .L_1768)


	//   ....[0]....
.L_1768:
        /*00a8*/ 	.word	0x00000060


	//   ....[1]....
        /*00ac*/ 	.word	0x00000580


	//   ....[2]....
        /*00b0*/ 	.word	0x00002220


	//----- nvinfo : EIATTR_MAX_THREADS
	.align		4
.L_1769:
        /*00b4*/ 	.byte	0x04, 0x05
        /*00b6*/ 	.short	(.L_1771 - .L_1770)
.L_1770:
        /*00b8*/ 	.word	0x00000200
        /*00bc*/ 	.word	0x00000001
        /*00c0*/ 	.word	0x00000001


	//----- nvinfo : EIATTR_CRS_STACK_SIZE
	.align		4
.L_1771:
        /*00c4*/ 	.byte	0x04, 0x1e
        /*00c6*/ 	.short	(.L_1773 - .L_1772)
.L_1772:
        /*00c8*/ 	.word	0x00000000
.L_1773:


//--------------------- .nv.info._ZN2at4cuda17kernelHistogram1DIlllLi1ELi2ELin1ELNS0_23CUDAHistogramMemoryTypeE0EZNS0_21CUDA_tensor_histogramIllLb0EEEbNS_6TensorES4_S4_lNS_14AccumulateTypeIT0_Lb1EE4typeES8_NS0_13TensorArgTypeES9_S9_EUllE0_EEvNS0_6detail10TensorInfoIT_T1_EESF_NSC_IKS6_SE_EElS8_S8_SE_T6_ --------------------------
	.section	.nv.info._ZN2at4cuda17kernelHistogram1DIlllLi1ELi2ELin1ELNS0_23CUDAHistogramMemoryTypeE0EZNS0_21CUDA_tensor_histogramIllLb0EEEbNS_6TensorES4_S4_lNS_14AccumulateTypeIT0_Lb1EE4typeES8_NS0_13TensorArgTypeES9_S9_EUllE0_EEvNS0_6detail10TensorInfoIT_T1_EESF_NSC_IKS6_SE_EElS8_S8_SE_T6_,"",@"SHT_CUDA_INFO"
	.sectionflags	@""
	.align	4


	//----- nvinfo : EIATTR_CUDA_API_VERSION
	.align		4
        /*0000*/ 	.byte	0x04, 0x37
        /*0002*/ 	.short	(.L_1775 - .L_1774)
.L_1774:
        /*0004*/ 	.word	0x00000082


	//----- nvinfo : EIATTR_SW2861232_WAR
	.align		4
.L_1775:
        /*0008*/ 	.byte	0x01, 0x35
	.zero		2


	//----- nvinfo : EIATTR_PARAM_CBANK
	.align		4
        /*000c*/ 	.byte	0x04, 0x0a
        /*000e*/ 	.short	(.L_1777 - .L_1776)
	.align		4
.L_1776:
        /*0010*/ 	.word	index@(.nv.constant0._ZN2at4cuda17kernelHistogram1DIlllLi1ELi2ELin1ELNS0_23CUDAHistogramMemoryTypeE0EZNS0_21CUDA_tensor_histogramIllLb0EEEbNS_6TensorES4_S4_lNS_14AccumulateTypeIT0_Lb1EE4typeES8_NS0_13TensorArgTypeES9_S9_EUllE0_EEvNS0_6detail10TensorInfoIT_T1_EESF_NSC_IKS6_SE_EElS8_S8_SE_T6_)
        /*0014*/ 	.short	0x0160
        /*0016*/ 	.short	0x0501


	//----- nvinfo : EIATTR_CBANK_PARAM_SIZE
	.align		4
.L_1777:
        /*0018*/ 	.byte	0x03, 0x19
        /*001a*/ 	.short	0x0501


	//----- nvinfo : EIATTR_KPARAM_INFO
	.align		4
        /*001c*/ 	.byte	0x04, 0x17
        /*001e*/ 	.short	(.L_1779 - .L_1778)
.L_1778:
        /*0020*/ 	.word	0x00000000
        /*0024*/ 	.short	0x0007
        /*0026*/ 	.short	0x0500
        /*0028*/ 	.byte	0x00, 0xf0, 0x05, 0x00


	//----- nvinfo : EIATTR_KPARAM_INFO
	.align		4
.L_1779:
        /*002c*/ 	.byte	0x04, 0x17
        /*002e*/ 	.short	(.L_1781 - .L_1780)
.L_1780:
        /*0030*/ 	.word	0x00000000
        /*0034*/ 	.short	0x0006
        /*0036*/ 	.short	0x04f8
        /*0038*/ 	.byte	0x00, 0xf0, 0x21, 0x00


	//----- nvinfo : EIATTR_KPARAM_INFO
	.align		4
.L_1781:
        /*003c*/ 	.byte	0x04, 0x17
        /*003e*/ 	.short	(.L_1783 - .L_1782)
.L_1782:
        /*0040*/ 	.word	0x00000000
        /*0044*/ 	.short	0x0005
        /*0046*/ 	.short	0x04f0
        /*0048*/ 	.byte	0x00, 0xf0, 0x21, 0x00


	//----- nvinfo : EIATTR_KPARAM_INFO
	.align		4
.L_1783:
        /*004c*/ 	.byte	0x04, 0x17
        /*004e*/ 	.short	(.L_1785 - .L_1784)
.L_1784:
        /*0050*/ 	.word	0x00000000
        /*0054*/ 	.short	0x0004
        /*0056*/ 	.short	0x04e8
        /*0058*/ 	.byte	0x00, 0xf0, 0x21, 0x00


	//----- nvinfo : EIATTR_KPARAM_INFO
	.align		4
.L_1785:
        /*005c*/ 	.byte	0x04, 0x17
        /*005e*/ 	.short	(.L_1787 - .L_1786)
.L_1786:
        /*0060*/ 	.word	0x00000000
        /*0064*/ 	.short	0x0003
        /*0066*/ 	.short	0x04e0
        /*0068*/ 	.byte	0x00, 0xf0, 0x21, 0x00


	//----- nvinfo : EIATTR_KPARAM_INFO
	.align		4
.L_1787:
        /*006c*/ 	.byte	0x04, 0x17
        /*006e*/ 	.short	(.L_1789 - .L_1788)
.L_1788:
        /*0070*/ 	.word	0x00000000
        /*0074*/ 	.short	0x0002
        /*0076*/ 	.short	0x0340
        /*0078*/ 	.byte	0x00, 0xf0, 0x81, 0x06


	//----- nvinfo : EIATTR_KPARAM_INFO
	.align		4
.L_1789:
        /*007c*/ 	.byte	0x04, 0x17
        /*007e*/ 	.short	(.L_1791 - .L_1790)
.L_1790:
        /*0080*/ 	.word	0x00000000
        /*0084*/ 	.short	0x0001
        /*0086*/ 	.short	0x01a0
        /*0088*/ 	.byte	0x00, 0xf0, 0x81, 0x06


	//----- nvinfo : EIATTR_KPARAM_INFO
	.align		4
.L_1791:
        /*008c*/ 	.byte	0x04, 0x17
        /*008e*/ 	.short	(.L_1793 - .L_1792)
.L_1792:
        /*0090*/ 	.word	0x00000000
        /*0094*/ 	.short	0x0000
        /*0096*/ 	.short	0x0000
        /*0098*/ 	.byte	0x00, 0xf0, 0x81, 0x06


	//----- nvinfo : EIATTR_MAXREG_COUNT
	.align		4
.L_1793:
        /*009c*/ 	.byte	0x03, 0x1b
        /*009e*/ 	.short	0x0080


	//----- nvinfo : EIATTR_NUM_BARRIERS
	.align		4
        /*00a0*/ 	.byte	0x02, 0x4c
        /*00a2*/ 	.byte	0x01
	.zero		1


	//----- nvinfo : EIATTR_MERCURY_ISA_VERSION
	.align		4
        /*00a4*/ 	.byte	0x03, 0x5f
        /*00a6*/ 	.short	0x0000


	//----- nvinfo : EIATTR_EXIT_INSTR_OFFSETS
	.align		4
        /*00a8*/ 	.byte	0x04, 0x1c
        /*00aa*/ 	.short	(.L_1795 - .L_1794)


	//   ....[0]....
.L_1794:
        /*00ac*/ 	.word	0x00002300


	//   ....[1]....
        /*00b0*/ 	.word	0x00002400


	//----- nvinfo : EIATTR_MAX_THREADS
	.align		4
.L_1795:
        /*00b4*/ 	.byte	0x04, 0x05
        /*00b6*/ 	.short	(.L_1797 - .L_1796)
.L_1796:
        /*00b8*/ 	.word	0x00000200
        /*00bc*/ 	.word	0x00000001
        /*00c0*/ 	.word	0x00000001


	//----- nvinfo : EIATTR_CRS_STACK_SIZE
	.align		4
.L_1797:
        /*00c4*/ 	.byte	0x04, 0x1e
        /*00c6*/ 	.short	(.L_1799 - .L_1798)
.L_1798:
        /*00c8*/ 	.word	0x00000000
.L_1799:


//--------------------- .nv.info._ZN2at4cuda17kernelHistogram1DIlllLi1ELi2ELin1ELNS0_23CUDAHistogramMemoryTypeE1EZNS0_21CUDA_tensor_histogramIllLb0EEEbNS_6TensorES4_S4_lNS_14AccumulateTypeIT0_Lb1EE4typeES8_NS0_13TensorArgTypeES9_S9_EUllE_EEvNS0_6detail10TensorInfoIT_T1_EESF_NSC_IKS6_SE_EElS8_S8_SE_T6_ --------------------------
	.section	.nv.info._ZN2at4cuda17kernelHistogram1DIlllLi1ELi2ELin1ELNS0_23CUDAHistogramMemoryTypeE1EZNS0_21CUDA_tensor_histogramIllLb0EEEbNS_6TensorES4_S4_lNS_14AccumulateTypeIT0_Lb1EE4typeES8_NS0_13TensorArgTypeES9_S9_EUllE_EEvNS0_6detail10TensorInfoIT_T1_EESF_NSC_IKS6_SE_EElS8_S8_SE_T6_,"",@"SHT_CUDA_INFO"
	.sectionflags	@""
	.align	4


	//----- nvinfo : EIATTR_CUDA_API_VERSION
	.align		4
        /*0000*/ 	.byte	0x04, 0x37
        /*0002*/ 	.short	(.L_1801 - .L_1800)
.L_1800:
        /*0004*/ 	.word	0x00000082


	//----- nvinfo : EIATTR_SW2861232_WAR
	.align		4
.L_1801:
        /*0008*/ 	.byte	0x01, 0x35
	.zero		2


	//----- nvinfo : EIATTR_PARAM_CBANK
	.align		4
        /*000c*/ 	.byte	0x04, 0x0a
        /*000e*/ 	.short	(.L_1803 - .L_1802)
	.align		4
.L_1802:
        /*0010*/ 	.word	index@(.nv.constant0._ZN2at4cuda17kernelHistogram1DIlllLi1ELi2ELin1ELNS0_23CUDAHistogramMemoryTypeE1EZNS0_21CUDA_tensor_histogramIllLb0EEEbNS_6TensorES4_S4_lNS_14AccumulateTypeIT0_Lb1EE4typeES8_NS0_13TensorArgTypeES9_S9_EUllE_EEvNS0_6detail10TensorInfoIT_T1_EESF_NSC_IKS6_SE_EElS8_S8_SE_T6_)
        /*0014*/ 	.short	0x0160
        /*0016*/ 	.short	0x06a0


	//----- nvinfo : EIATTR_CBANK_PARAM_SIZE
	.align		4
.L_1803:
        /*0018*/ 	.byte	0x03, 0x19
        /*001a*/ 	.short	0x06a0


	//----- nvinfo : EIATTR_KPARAM_INFO
	.align		4
        /*001c*/ 	.byte	0x04, 0x17
        /*001e*/ 	.short	(.L_1805 - .L_1804)
.L_1804:
        /*0020*/ 	.word	0x00000000
        /*0024*/ 	.short	0x0007
        /*0026*/ 	.short	0x0500
        /*0028*/ 	.byte	0x00, 0xf0, 0x81, 0x06


	//----- nvinfo : EIATTR_KPARAM_INFO
	.align		4
.L_1805:
        /*002c*/ 	.byte	0x04, 0x17
        /*002e*/ 	.short	(.L_1807 - .L_1806)
.L_1806:
        /*0030*/ 	.word	0x00000000
        /*0034*/ 	.short	0x0006
        /*0036*/ 	.short	0x04f8
        /*0038*/ 	.byte	0x00, 0xf0, 0x21, 0x00


	//----- nvinfo : EIATTR_KPARAM_INFO
	.align		4
.L_1807:
        /*003c*/ 	.byte	0x04, 0x17
        /*003e*/ 	.short	(.L_1809 - .L_1808)
.L_1808:
        /*0040*/ 	.word	0x00000000
        /*0044*/ 	.short	0x0005
        /*0046*/ 	.short	0x04f0
        /*0048*/ 	.byte	0x00, 0xf0, 0x21, 0x00


	//----- nvinfo : EIATTR_KPARAM_INFO
	.align		4
.L_1809:
        /*004c*/ 	.byte	0x04, 0x17
        /*004e*/ 	.short	(.L_1811 - .L_1810)
.L_1810:
        /*0050*/ 	.word	0x00000000
        /*0054*/ 	.short	0x0004
        /*0056*/ 	.short	0x04e8
        /*0058*/ 	.byte	0x00, 0xf0, 0x21, 0x00


	//----- nvinfo : EIATTR_KPARAM_INFO
	.align		4
.L_1811:
        /*005c*/ 	.byte	0x04, 0x17
        /*005e*/ 	.short	(.L_1813 - .L_1812)
.L_1812:
        /*0060*/ 	.word	0x00000000
        /*0064*/ 	.short	0x0003
        /*0066*/ 	.short	0x04e0
        /*0068*/ 	.byte	0x00, 0xf0, 0x21, 0x00


	//----- nvinfo : EIATTR_KPARAM_INFO
	.align		4
.L_1813:
        /*006c*/ 	.byte	0x04, 0x17
        /*006e*/ 	.short	(.L_1815 - .L_1814)
.L_1814:
        /*0070*/ 	.word	0x00000000
        /*0074*/ 	.short	0x0002
        /*0076*/ 	.short	0x0340
        /*0078*/ 	.byte	0x00, 0xf0, 0x81, 0x06


	//----- nvinfo : EIATTR_KPARAM_INFO
	.align		4
.L_1815:
        /*007c*/ 	.byte	0x04, 0x17
        /*007e*/ 	.short	(.L_1817 - .L_1816)
.L_1816:
        /*0080*/ 	.word	0x00000000
        /*0084*/ 	.short	0x0001
        /*0086*/ 	.short	0x01a0
        /*0088*/ 	.byte	0x00, 0xf0, 0x81, 0x06


	//----- nvinfo : EIATTR_KPARAM_INFO
	.align		4
.L_1817:
        /*008c*/ 	.byte	0x04, 0x17
        /*008e*/ 	.short	(.L_1819 - .L_1818)
.L_1818:
        /*0090*/ 	.word	0x00000000
        /*0094*/ 	.short	0x0000
        /*0096*/ 	.short	0x0000
        /*0098*/ 	.byte	0x00, 0xf0, 0x81, 0x06


	//----- nvinfo : EIATTR_MAXREG_COUNT
	.align		4
.L_1819:
        /*009c*/ 	.byte	0x03, 0x1b
        /*009e*/ 	.short	0x0080


	//----- nvinfo : EIATTR_MERCURY_ISA_VERSION
	.align		4
        /*00a0*/ 	.byte	0x03, 0x5f
        /*00a2*/ 	.short	0x0000


	//----- nvinfo : EIATTR_EXIT_INSTR_OFFSETS
	.align		4
        /*00a4*/ 	.byte	0x04, 0x1c
        /*00a6*/ 	.short	(.L_1821 - .L_1820)


	//   ....[0]....
.L_1820:
        /*00a8*/ 	.word	0x00000060


	//   ....[1]....
        /*00ac*/ 	.word	0x000005d0


	//   ....[2]....
        /*00b0*/ 	.word	0x000022c0


	//----- nvinfo : EIATTR_MAX_THREADS
	.align		4
.L_1821:
        /*00b4*/ 	.byte	0x04, 0x05
        /*00b6*/ 	.short	(.L_1823 - .L_1822)
.L_1822:
        /*00b8*/ 	.word	0x00000200
        /*00bc*/ 	.word	0x00000001
        /*00c0*/ 	.word	0x00000001


	//----- nvinfo : EIATTR_CRS_STACK_SIZE
	.align		4
.L_1823:
        /*00c4*/ 	.byte	0x04, 0x1e
        /*00c6*/ 	.short	(.L_1825 - .L_1824)
.L_1824:
        /*00c8*/ 	.word	0x00000000
.L_1825:


//--------------------- .nv.info._ZN2at4cuda17kernelHistogram1DIlllLi1ELi2ELin1ELNS0_23CUDAHistogramMemoryTypeE0EZNS0_21CUDA_tensor_histogramIllLb0EEEbNS_6TensorES4_S4_lNS_14AccumulateTypeIT0_Lb1EE4typeES8_NS0_13TensorArgTypeES9_S9_EUllE_EEvNS0_6detail10TensorInfoIT_T1_EESF_NSC_IKS6_SE_EElS8_S8_SE_T6_ --------------------------
	.section	.nv.info._ZN2at4cuda17kernelHistogram1DIlllLi1ELi2ELin1ELNS0_23CUDAHistogramMemoryTypeE0EZNS0_21CUDA_tensor_histogramIllLb0EEEbNS_6TensorES4_S4_lNS_14AccumulateTypeIT0_Lb1EE4typeES8_NS0_13TensorArgTypeES9_S9_EUllE_EEvNS0_6detail10TensorInfoIT_T1_EESF_NSC_IKS6_SE_EElS8_S8_SE_T6_,"",@"SHT_CUDA_INFO"
	.sectionflags	@""
	.align	4


	//----- nvinfo : EIATTR_CUDA_API_VERSION
	.align		4
        /*0000*/ 	.byte	0x04, 0x37
        /*0002*/ 	.short	(.L_1827 - .L_1826)
.L_1826:
        /*0004*/ 	.word	0x00000082


	//----- nvinfo : EIATTR_SW2861232_WAR
	.align		4
.L_1827:
        /*0008*/ 	.byte	0x01, 0x35
	.zero		2


	//----- nvinfo : EIATTR_PARAM_CBANK
	.align		4
        /*000c*/ 	.byte	0x04, 0x0a
        /*000e*/ 	.short	(.L_1829 - .L_1828)
	.align		4
.L_1828:
        /*0010*/ 	.word	index@(.nv.constant0._ZN2at4cuda17kernelHistogram1DIlllLi1ELi2ELin1ELNS0_23CUDAHistogramMemoryTypeE0EZNS0_21CUDA_tensor_histogramIllLb0EEEbNS_6TensorES4_S4_lNS_14AccumulateTypeIT0_Lb1EE4typeES8_NS0_13TensorArgTypeES9_S9_EUllE_EEvNS0_6detail10TensorInfoIT_T1_EESF_NSC_IKS6_SE_EElS8_S8_SE_T6_)
        /*0014*/ 	.short	0x0160
        /*0016*/ 	.short	0x06a0


	//----- nvinfo : EIATTR_CBANK_PARAM_SIZE
	.align		4
.L_1829:
        /*0018*/ 	.byte	0x03, 0x19
        /*001a*/ 	.short	0x06a0


	//----- nvinfo : EIATTR_KPARAM_INFO
	.align		4
        /*001c*/ 	.byte	0x04, 0x17
        /*001e*/ 	.short	(.L_1831 - .L_1830)
.L_1830:
        /*0020*/ 	.word	0x00000000
        /*0024*/ 	.short	0x0007
        /*0026*/ 	.short	0x0500
        /*0028*/ 	.byte	0x00, 0xf0, 0x81, 0x06


	//----- nvinfo : EIATTR_KPARAM_INFO
	.align		4
.L_1831:
        /*002c*/ 	.byte	0x04, 0x17
        /*002e*/ 	.short	(.L_1833 - .L_1832)
.L_1832:
        /*0030*/ 	.word	0x00000000
        /*0034*/ 	.short	0x0006
        /*0036*/ 	.short	0x04f8
        /*0038*/ 	.byte	0x00, 0xf0, 0x21, 0x00


	//----- nvinfo : EIATTR_KPARAM_INFO
	.align		4
.L_1833:
        /*003c*/ 	.byte	0x04, 0x17
        /*003e*/ 	.short	(.L_1835 - .L_1834)
.L_1834:
        /*0040*/ 	.word	0x00000000
        /*0044*/ 	.short	0x0005
        /*0046*/ 	.short	0x04f0
        /*0048*/ 	.byte	0x00, 0xf0, 0x21, 0x00


	//----- nvinfo : EIATTR_KPARAM_INFO
	.align		4
.L_1835:
        /*004c*/ 	.byte	0x04, 0x17
        /*004e*/ 	.short	(.L_1837 - .L_1836)
.L_1836:
        /*0050*/ 	.word	0x00000000
        /*0054*/ 	.short	0x0004
        /*0056*/ 	.short	0x04e8
        /*0058*/ 	.byte	0x00, 0xf0, 0x21, 0x00


	//----- nvinfo : EIATTR_KPARAM_INFO
	.align		4
.L_1837:
        /*005c*/ 	.byte	0x04, 0x17
        /*005e*/ 	.short	(.L_1839 - .L_1838)
.L_1838:
        /*0060*/ 	.word	0x00000000
        /*0064*/ 	.short	0x0003
        /*0066*/ 	.short	0x04e0
        /*0068*/ 	.byte	0x00, 0xf0, 0x21, 0x00


	//----- nvinfo : EIATTR_KPARAM_INFO
	.align		4
.L_1839:
        /*006c*/ 	.byte	0x04, 0x17
        /*006e*/ 	.short	(.L_1841 - .L_1840)
.L_1840:
        /*0070*/ 	.word	0x00000000
        /*0074*/ 	.short	0x0002
        /*0076*/ 	.short	0x0340
        /*0078*/ 	.byte	0x00, 0xf0, 0x81, 0x06


	//----- nvinfo : EIATTR_KPARAM_INFO
	.align		4
.L_1841:
        /*007c*/ 	.byte	0x04, 0x17
        /*007e*/ 	.short	(.L_1843 - .L_1842)
.L_1842:
        /*0080*/ 	.word	0x00000000
        /*0084*/ 	.short	0x0001
        /*0086*/ 	.short	0x01a0
        /*0088*/ 	.byte	0x00, 0xf0, 0x81, 0x06


	//----- nvinfo : EIATTR_KPARAM_INFO
	.align		4
.L_1843:
        /*008c*/ 	.byte	0x04, 0x17
        /*008e*/ 	.short	(.L_1845 - .L_1844)
.L_1844:
        /*0090*/ 	.word	0x00000000
        /*0094*/ 	.short	0x0000
        /*0096*/ 	.short	0x0000
        /*0098*/ 	.byte	0x00, 0xf0, 0x81, 0x06


	//----- nvinfo : EIATTR_MAXREG_COUNT
	.align		4
.L_1845:
        /*009c*/ 	.byte	0x03, 0x1b
        /*009e*/ 	.short	0x0080


	//----- nvinfo : EIATTR_NUM_BARRIERS
	.align		4
        /*00a0*/ 	.byte	0x02, 0x4c
        /*00a2*/ 	.byte	0x01
	.zero		1


	//----- nvinfo : EIATTR_MERCURY_ISA_VERSION
	.align		4
        /*00a4*/ 	.byte	0x03, 0x5f
        /*00a6*/ 	.short	0x0000


	//----- nvinfo : EIATTR_EXIT_INSTR_OFFSETS
	.align		4
        /*00a8*/ 	.byte	0x04, 0x1c
        /*00aa*/ 	.short	(.L_1847 - .L_1846)


	//   ....[0]....
.L_1846:
        /*00ac*/ 	.word	0x000023b0


	//   ....[1]....
        /*00b0*/ 	.word	0x000024b0


	//----- nvinfo : EIATTR_MAX_THREADS
	.align		4
.L_1847:
        /*00b4*/ 	.byte	0x04, 0x05
        /*00b6*/ 	.short	(.L_1849 - .L_1848)
.L_1848:
        /*00b8*/ 	.word	0x00000200
        /*00bc*/ 	.word	0x00000001
        /*00c0*/ 	.word	0x00000001


	//----- nvinfo : EIATTR_CRS_STACK_SIZE
	.align		4
.L_1849:
        /*00c4*/ 	.byte	0x04, 0x1e
        /*00c6*/ 	.short	(.L_1851 - .L_1850)
.L_1850:
        /*00c8*/ 	.word	0x00000000
.L_1851:


//--------------------- .nv.info._ZN2at4cuda17kernelHistogram1DIfllLi1ELi2ELin1ELNS0_23CUDAHistogramMemoryTypeE1EZNS0_21CUDA_tensor_histogramIflLb1EEEbNS_6TensorES4_S4_lNS_14AccumulateTypeIT0_Lb1EE4typeES8_NS0_13TensorArgTypeES9_S9_EUllE0_EEvNS0_6detail10TensorInfoIT_T1_EESF_NSC_IKS6_SE_EElS8_S8_SE_T6_ --------------------------
	.section	.nv.info._ZN2at4cuda17kernelHistogram1DIfllLi1ELi2ELin1ELNS0_23CUDAHistogramMemoryTypeE1EZNS0_21CUDA_tensor_histogramIflLb1EEEbNS_6TensorES4_S4_lNS_14AccumulateTypeIT0_Lb1EE4typeES8_NS0_13TensorArgTypeES9_S9_EUllE0_EEvNS0_6detail10TensorInfoIT_T1_EESF_NSC_IKS6_SE_EElS8_S8_SE_T6_,"",@"SHT_CUDA_INFO"
	.sectionflags	@""
	.align	4


	//----- nvinfo : EIATTR_CUDA_API_VERSION
	.align		4
        /*0000*/ 	.byte	0x04, 0x37
        /*0002*/ 	.short	(.L_1853 - .L_1852)
.L_1852:
        /*0004*/ 	.word	0x00000082


	//----- nvinfo : EIATTR_SW2861232_WAR
	.align		4
.L_1853:
        /*0008*/ 	.byte	0x01, 0x35
	.zero		2


	//----- nvinfo : EIATTR_PARAM_CBANK
	.align		4
        /*000c*/ 	.byte	0x04, 0x0a
        /*000e*/ 	.short	(.L_1855 - .L_1854)
	.align		4
.L_1854:
        /*0010*/ 	.word	index@(.nv.constant0._ZN2at4cuda17kernelHistogram1DIfllLi1ELi2ELin1ELNS0_23CUDAHistogramMemoryTypeE1EZNS0_21CUDA_tensor_histogramIflLb1EEEbNS_6TensorES4_S4_lNS_14AccumulateTypeIT0_Lb1EE4typeES8_NS0_13TensorArgTypeES9_S9_EUllE0_EEvNS0_6detail10TensorInfoIT_T1_EESF_NSC_IKS6_SE_EElS8_S8_SE_T6_)
        /*0014*/ 	.short	0x0160
        /*0016*/ 	.short	0x0501


	//----- nvinfo : EIATTR_CBANK_PARAM_SIZE
	.align		4
.L_1855:
        /*0018*/ 	.byte	0x03, 0x19
        /*001a*/ 	.short	0x0501


	//----- nvinfo : EIATTR_KPARAM_INFO
	.align		4
        /*001c*/ 	.byte	0x04, 0x17
        /*001e*/ 	.short	(.L_1857 - .L_1856)
.L_1856:
        /*0020*/ 	.word	0x00000000
        /*0024*/ 	.short	0x0007
        /*0026*/ 	.short	0x0500
        /*0028*/ 	.byte	0x00, 0xf0, 0x05, 0x00


	//----- nvinfo : EIATTR_KPARAM_INFO
	.align		4
.L_1857:
        /*002c*/ 	.byte	0x04, 0x17
        /*002e*/ 	.short	(.L_1859 - .L_1858)
.L_1858:
        /*0030*/ 	.word	0x00000000
        /*0034*/ 	.short	0x0006
        /*0036*/ 	.short	0x04f8
        /*0038*/ 	.byte	0x00, 0xf0, 0x21, 0x00


	//----- nvinfo : EIATTR_KPARAM_INFO
	.align		4
.L_1859:
        /*003c*/ 	.byte	0x04, 0x17
        /*003e*/ 	.short	(.L_1861 - .L_1860)
.L_1860:
        /*0040*/ 	.word	0x00000000
        /*0044*/ 	.short	0x0005
        /*0046*/ 	.short	0x04f0
        /*0048*/ 	.byte	0x00, 0xf0, 0x21, 0x00


	//----- nvinfo : EIATTR_KPARAM_INFO
	.align		4
.L_1861:
        /*004c*/ 	.byte	0x04, 0x17
        /*004e*/ 	.short	(.L_1863 - .L_1862)
.L_1862:
        /*0050*/ 	.word	0x00000000
        /*0054*/ 	.short	0x0004
        /*0056*/ 	.short	0x04e8
        /*0058*/ 	.byte	0x00, 0xf0, 0x21, 0x00


	//----- nvinfo : EIATTR_KPARAM_INFO
	.align		4
.L_1863:
        /*005c*/ 	.byte	0x04, 0x17
        /*005e*/ 	.short	(.L_1865 - .L_1864)
.L_1864:
        /*0060*/ 	.word	0x00000000
        /*0064*/ 	.short	0x0003
        /*0066*/ 	.short	0x04e0
        /*0068*/ 	.byte	0x00, 0xf0, 0x21, 0x00


	//----- nvinfo : EIATTR_KPARAM_INFO
	.align		4
.L_1865:
        /*006c*/ 	.byte	0x04, 0x17
        /*006e*/ 	.short	(.L_1867 - .L_1866)
.L_1866:
        /*0070*/ 	.word	0x00000000
        /*0074*/ 	.short	0x0002
        /*0076*/ 	.short	0x0340
        /*0078*/ 	.byte	0x00, 0xf0, 0x81, 0x06


	//----- nvinfo : EIATTR_KPARAM_INFO
	.align		4
.L_1867:
        /*007c*/ 	.byte	0x04, 0x17
        /*007e*/ 	.short	(.L_1869 - .L_1868)
.L_1868:
        /*0080*/ 	.word	0x00000000
        /*0084*/ 	.short	0x0001
        /*0086*/ 	.short	0x01a0
        /*0088*/ 	.byte	0x00, 0xf0, 0x81, 0x06


	//----- nvinfo : EIATTR_KPARAM_INFO
	.align		4
.L_1869:
        /*008c*/ 	.byte	0x04, 0x17
        /*008e*/ 	.short	(.L_1871 - .L_1870)
.L_1870:
        /*0090*/ 	.word	0x00000000
        /*0094*/ 	.short	0x0000
        /*0096*/ 	.short	0x0000
        /*0098*/ 	.byte	0x00, 0xf0, 0x81, 0x06


	//----- nvinfo : EIATTR_MAXREG_COUNT
	.align		4
.L_1871:
        /*009c*/ 	.byte	0x03, 0x1b
        /*009e*/ 	.short	0x0080


	//----- nvinfo : EIATTR_MERCURY_ISA_VERSION
	.align		4
        /*00a0*/ 	.byte	0x03, 0x5f
        /*00a2*/ 	.short	0x0000


	//----- nvinfo : EIATTR_EXIT_INSTR_OFFSETS
	.align		4
        /*00a4*/ 	.byte	0x04, 0x1c
        /*00a6*/ 	.short	(.L_1873 - .L_1872)


	//   ....[0]....
.L_1872:
        /*00a8*/ 	.word	0x00000060


	//   ....[1]....
        /*00ac*/ 	.word	0x00000570


	//   ....[2]....
        /*00b0*/ 	.word	0x00002200


	//----- nvinfo : EIATTR_MAX_THREADS
	.align		4
.L_1873:
        /*00b4*/ 	.byte	0x04, 0x05
        /*00b6*/ 	.short	(.L_1875 - .L_1874)
.L_1874:
        /*00b8*/ 	.word	0x00000200
        /*00bc*/ 	.word	0x00000001
        /*00c0*/ 	.word	0x00000001


	//----- nvinfo : EIATTR_CRS_STACK_SIZE
	.align		4
.L_1875:
        /*00c4*/ 	.byte	0x04, 0x1e
        /*00c6*/ 	.short	(.L_1877 - .L_1876)
.L_1876:
        /*00c8*/ 	.word	0x00000000
.L_1877:


//--------------------- .nv.info._ZN2at4cuda17kernelHistogram1DIfllLi1ELi2ELin1ELNS0_23CUDAHistogramMemoryTypeE0EZNS0_21CUDA_tensor_histogramIflLb1EEEbNS_6TensorES4_S4_lNS_14AccumulateTypeIT0_Lb1EE4typeES8_NS0_13TensorArgTypeES9_S9_EUllE0_EEvNS0_6detail10TensorInfoIT_T1_EESF_NSC_IKS6_SE_EElS8_S8_SE_T6_ --------------------------
	.section	.nv.info._ZN2at4cuda17kernelHistogram1DIfllLi1ELi2ELin1ELNS0_23CUDAHistogramMemoryTypeE0EZNS0_21CUDA_tensor_histogramIflLb1EEEbNS_6TensorES4_S4_lNS_14AccumulateTypeIT0_Lb1EE4typeES8_NS0_13TensorArgTypeES9_S9_EUllE0_EEvNS0_6detail10TensorInfoIT_T1_EESF_NSC_IKS6_SE_EElS8_S8_SE_T6_,"",@"SHT_CUDA_INFO"
	.sectionflags	@""
	.align	4


	//----- nvinfo : EIATTR_CUDA_API_VERSION
	.align		4
        /*0000*/ 	.byte	0x04, 0x37
        /*0002*/ 	.short	(.L_1879 - .L_1878)
.L_1878:
        /*0004*/ 	.word	0x00000082


	//----- nvinfo : EIATTR_SW2861232_WAR
	.align		4
.L_1879:
        /*0008*/ 	.byte	0x01, 0x35
	.zero		2


	//----- nvinfo : EIATTR_PARAM_CBANK
	.align		4
        /*000c*/ 	.byte	0x04, 0x0a
        /*000e*/ 	.short	(.L_1881 - .L_1880)
	.align		4
.L_1880:
        /*0010*/ 	.word	index@(.nv.constant0._ZN2at4cuda17kernelHistogram1DIfllLi1ELi2ELin1ELNS0_23CUDAHistogramMemoryTypeE0EZNS0_21CUDA_tensor_histogramIflLb1EEEbNS_6TensorES4_S4_lNS_14AccumulateTypeIT0_Lb1EE4typeES8_NS0_13TensorArgTypeES9_S9_EUllE0_EEvNS0_6detail10TensorInfoIT_T1_EESF_NSC_IKS6_SE_EElS8_S8_SE_T6_)
        /*0014*/ 	.short	0x0160
        /*0016*/ 	.short	0x0501


	//----- nvinfo : EIATTR_CBANK_PARAM_SIZE
	.align		4
.L_1881:
        /*0018*/ 	.byte	0x03, 0x19
        /*001a*/ 	.short	0x0501


	//----- nvinfo : EIATTR_KPARAM_INFO
	.align		4
        /*001c*/ 	.byte	0x04, 0x17
        /*001e*/ 	.short	(.L_1883 - .L_1882)
.L_1882:
        /*0020*/ 	.word	0x00000000
        /*0024*/ 	.short	0x0007
        /*0026*/ 	.short	0x0500
        /*0028*/ 	.byte	0x00, 0xf0, 0x05, 0x00


	//----- nvinfo : EIATTR_KPARAM_INFO
	.align		4
.L_1883:
        /*002c*/ 	.byte	0x04, 0x17
        /*002e*/ 	.short	(.L_1885 - .L_1884)
.L_1884:
        /*0030*/ 	.word	0x00000000
        /*0034*/ 	.short	0x0006
        /*0036*/ 	.short	0x04f8
        /*0038*/ 	.byte	0x00, 0xf0, 0x21, 0x00


	//----- nvinfo : EIATTR_KPARAM_INFO
	.align		4
.L_1885:
        /*003c*/ 	.byte	0x04, 0x17
        /*003e*/ 	.short	(.L_1887 - .L_1886)
.L_1886:
        /*0040*/ 	.word	0x00000000
        /*0044*/ 	.short	0x0005
        /*0046*/ 	.short	0x04f0
        /*0048*/ 	.byte	0x00, 0xf0, 0x21, 0x00


	//----- nvinfo : EIATTR_KPARAM_INFO
	.align		4
.L_1887:
        /*004c*/ 	.byte	0x04, 0x17
        /*004e*/ 	.short	(.L_1889 - .L_1888)
.L_1888:
        /*0050*/ 	.word	0x00000000
        /*0054*/ 	.short	0x0004
        /*0056*/ 	.short	0x04e8
        /*0058*/ 	.byte	0x00, 0xf0, 0x21, 0x00


	//----- nvinfo : EIATTR_KPARAM_INFO
	.align		4
.L_1889:
        /*005c*/ 	.byte	0x04, 0x17
        /*005e*/ 	.short	(.L_1891 - .L_1890)
.L_1890:
        /*0060*/ 	.word	0x00000000
        /*0064*/ 	.short	0x0003
        /*0066*/ 	.short	0x04e0
        /*0068*/ 	.byte	0x00, 0xf0, 0x21, 0x00


	//----- nvinfo : EIATTR_KPARAM_INFO
	.align		4
.L_1891:
        /*006c*/ 	.byte	0x04, 0x17
        /*006e*/ 	.short	(.L_1893 - .L_1892)
.L_1892:
        /*0070*/ 	.word	0x00000000
        /*0074*/ 	.short	0x0002
        /*0076*/ 	.short	0x0340
        /*0078*/ 	.byte	0x00, 0xf0, 0x81, 0x06


	//----- nvinfo : EIATTR_KPARAM_INFO
	.align		4
.L_1893:
        /*007c*/ 	.byte	0x04, 0x17
        /*007e*/ 	.short	(.L_1895 - .L_1894)
.L_1894:
        /*0080*/ 	.word	0x00000000
        /*0084*/ 	.short	0x0001
        /*0086*/ 	.short	0x01a0
        /*0088*/ 	.byte	0x00, 0xf0, 0x81, 0x06


	//----- nvinfo : EIATTR_KPARAM_INFO
	.align		4
.L_1895:
        /*008c*/ 	.byte	0x04, 0x17
        /*008e*/ 	.short	(.L_1897 - .L_1896)
.L_1896:
        /*0090*/ 	.word	0x00000000
        /*0094*/ 	.short	0x0000
        /*0096*/ 	.short	0x0000
        /*0098*/ 	.byte	0x00, 0xf0, 0x81, 0x06


	//----- nvinfo : EIATTR_MAXREG_COUNT
	.align		4
.L_1897:
        /*009c*/ 	.byte	0x03, 0x1b
        /*009e*/ 	.short	0x0080


	//----- nvinfo : EIATTR_NUM_BARRIERS
	.align		4
        /*00a0*/ 	.byte	0x02, 0x4c
        /*00a2*/ 	.byte	0x01
	.zero		1


	//----- nvinfo : EIATTR_MERCURY_ISA_VERSION
	.align		4
        /*00a4*/ 	.byte	0x03, 0x5f
        /*00a6*/ 	.short	0x0000


	//----- nvinfo : EIATTR_EXIT_INSTR_OFFSETS
	.align		4
        /*00a8*/ 	.byte	0x04, 0x1c
        /*00aa*/ 	.short	(.L_1899 - .L_1898)


	//   ....[0]....
.L_1898:
        /*00ac*/ 	.word	0x000022b0


	//   ....[1]....
        /*00b0*/ 	.word	0x000023b0


	//----- nvinfo : EIATTR_MAX_THREADS
	.align		4
.L_1899:
        /*00b4*/ 	.byte	0x04, 0x05
        /*00b6*/ 	.short	(.L_1901 - .L_1900)
.L_1900:
        /*00b8*/ 	.word	0x00000200
        /*00bc*/ 	.word	0x00000001
        /*00c0*/ 	.word	0x00000001


	//----- nvinfo : EIATTR_CRS_STACK_SIZE
	.align		4
.L_1901:
        /*00c4*/ 	.byte	0x04, 0x1e
        /*00c6*/ 	.short	(.L_1903 - .L_1902)
.L_1902:
        /*00c8*/ 	.word	0x00000000
.L_1903:


//--------------------- .nv.info._ZN2at4cuda17kernelHistogram1DIfllLi1ELi2ELin1ELNS0_23CUDAHistogramMemoryTypeE1EZNS0_21CUDA_tensor_histogramIflLb1EEEbNS_6TensorES4_S4_lNS_14AccumulateTypeIT0_Lb1EE4typeES8_NS0_13TensorArgTypeES9_S9_EUllE_EEvNS0_6detail10TensorInfoIT_T1_EESF_NSC_IKS6_SE_EElS8_S8_SE_T6_ --------------------------
	.section	.nv.info._ZN2at4cuda17kernelHistogram1DIfllLi1ELi2ELin1ELNS0_23CUDAHistogramMemoryTypeE1EZNS0_21CUDA_tensor_histogramIflLb1EEEbNS_6TensorES4_S4_lNS_14AccumulateTypeIT0_Lb1EE4typeES8_NS0_13TensorArgTypeES9_S9_EUllE_EEvNS0_6detail10TensorInfoIT_T1_EESF_NSC_IKS6_SE_EElS8_S8_SE_T6_,"",@"SHT_CUDA_INFO"
	.sectionflags	@""
	.align	4


	//----- nvinfo : EIATTR_CUDA_API_VERSION
	.align		4
        /*0000*/ 	.byte	0x04, 0x37
        /*0002*/ 	.short	(.L_1905 - .L_1904)
.L_1904:
        /*0004*/ 	.word	0x00000082


	//----- nvinfo : EIATTR_SW2861232_WAR
	.align		4
.L_1905:
        /*0008*/ 	.byte	0x01, 0x35
	.zero		2


	//----- nvinfo : EIATTR_PARAM_CBANK
	.align		4
        /*000c*/ 	.byte	0x04, 0x0a
        /*000e*/ 	.short	(.L_1907 - .L_1906)
	.align		4
.L_1906:
        /*0010*/ 	.word	index@(.nv.constant0._ZN2at4cuda17kernelHistogram1DIfllLi1ELi2ELin1ELNS0_23CUDAHistogramMemoryTypeE1EZNS0_21CUDA_tensor_histogramIflLb1EEEbNS_6TensorES4_S4_lNS_14AccumulateTypeIT0_Lb1EE4typeES8_NS0_13TensorArgTypeES9_S9_EUllE_EEvNS0_6detail10TensorInfoIT_T1_EESF_NSC_IKS6_SE_EElS8_S8_SE_T6_)
        /*0014*/ 	.short	0x0160
        /*0016*/ 	.short	0x06a0


	//----- nvinfo : EIATTR_CBANK_PARAM_SIZE
	.align		4
.L_1907:
        /*0018*/ 	.byte	0x03, 0x19
        /*001a*/ 	.short	0x06a0


	//----- nvinfo : EIATTR_KPARAM_INFO
	.align		4
        /*001c*/ 	.byte	0x04, 0x17
        /*001e*/ 	.short	(.L_1909 - .L_1908)
.L_1908:
        /*0020*/ 	.word	0x00000000
        /*0024*/ 	.short	0x0007
        /*0026*/ 	.short	0x0500
        /*0028*/ 	.byte	0x00, 0xf0, 0x81, 0x06


	//----- nvinfo : EIATTR_KPARAM_INFO
	.align		4
.L_1909:
        /*002c*/ 	.byte	0x04, 0x17
        /*002e*/ 	.short	(.L_1911 - .L_1910)
.L_1910:
        /*0030*/ 	.word	0x00000000
        /*0034*/ 	.short	0x0006
        /*0036*/ 	.short	0x04f8
        /*0038*/ 	.byte	0x00, 0xf0, 0x21, 0x00


	//----- nvinfo : EIATTR_KPARAM_INFO
	.align		4
.L_1911:
        /*003c*/ 	.byte	0x04, 0x17
        /*003e*/ 	.short	(.L_1913 - .L_1912)
.L_1912:
        /*0040*/ 	.word	0x00000000
        /*0044*/ 	.short	0x0005
        /*0046*/ 	.short	0x04f0
        /*0048*/ 	.byte	0x00, 0xf0, 0x21, 0x00


	//----- nvinfo : EIATTR_KPARAM_INFO
	.align		4
.L_1913:
        /*004c*/ 	.byte	0x04, 0x17
        /*004e*/ 	.short	(.L_1915 - .L_1914)
.L_1914:
        /*0050*/ 	.word	0x00000000
        /*0054*/ 	.short	0x0004
        /*0056*/ 	.short	0x04e8
        /*0058*/ 	.byte	0x00, 0xf0, 0x21, 0x00


	//----- nvinfo : EIATTR_KPARAM_INFO
	.align		4
.L_1915:
        /*005c*/ 	.byte	0x04, 0x17
        /*005e*/ 	.short	(.L_1917 - .L_1916)
.L_1916:
        /*0060*/ 	.word	0x00000000
        /*0064*/ 	.short	0x0003
        /*0066*/ 	.short	0x04e0
        /*0068*/ 	.byte	0x00, 0xf0, 0x21, 0x00


	//----- nvinfo : EIATTR_KPARAM_INFO
	.align		4
.L_1917:
        /*006c*/ 	.byte	0x04, 0x17
        /*006e*/ 	.short	(.L_1919 - .L_1918)
.L_1918:
        /*0070*/ 	.word	0x00000000
        /*0074*/ 	.short	0x0002
        /*0076*/ 	.short	0x0340
        /*0078*/ 	.byte	0x00, 0xf0, 0x81, 0x06


	//----- nvinfo : EIATTR_KPARAM_INFO
	.align		4
.L_1919:
        /*007c*/ 	.byte	0x04, 0x17
        /*007e*/ 	.short	(.L_1921 - .L_1920)
.L_1920:
        /*0080*/ 	.word	0x00000000
        /*0084*/ 	.short	0x0001
        /*0086*/ 	.short	0x01a0
        /*0088*/ 	.byte	0x00, 0xf0, 0x81, 0x06


	//----- nvinfo : EIATTR_KPARAM_INFO
	.align		4
.L_1921:
        /*008c*/ 	.byte	0x04, 0x17
        /*008e*/ 	.short	(.L_1923 - .L_1922)
.L_1922:
        /*0090*/ 	.word	0x00000000
        /*0094*/ 	.short	0x0000
        /*0096*/ 	.short	0x0000
        /*0098*/ 	.byte	0x00, 0xf0, 0x81, 0x06


	//----- nvinfo : EIATTR_MAXREG_COUNT
	.align		4
.L_1923:
        /*009c*/ 	.byte	0x03, 0x1b
        /*009e*/ 	.short	0x0080


	//----- nvinfo : EIATTR_MERCURY_ISA_VERSION
	.align		4
        /*00a0*/ 	.byte	0x03, 0x5f
        /*00a2*/ 	.short	0x0000


	//----- nvinfo : EIATTR_EXIT_INSTR_OFFSETS
	.align		4
        /*00a4*/ 	.byte	0x04, 0x1c
        /*00a6*/ 	.short	(.L_1925 - .L_1924)


	//   ....[0]....
.L_1924:
        /*00a8*/ 	.word	0x00000060


	//   ....[1]....
        /*00ac*/ 	.word	0x000005d0


	//   ....[2]....
        /*00b0*/ 	.word	0x000022c0


	//----- nvinfo : EIATTR_MAX_THREADS
	.align		4
.L_1925:
        /*00b4*/ 	.byte	0x04, 0x05
        /*00b6*/ 	.short	(.L_1927 - .L_1926)
.L_1926:
        /*00b8*/ 	.word	0x00000200
        /*00bc*/ 	.word	0x00000001
        /*00c0*/ 	.word	0x00000001


	//----- nvinfo : EIATTR_CRS_STACK_SIZE
	.align		4
.L_1927:
        /*00c4*/ 	.byte	0x04, 0x1e
        /*00c6*/ 	.short	(.L_1929 - .L_1928)
.L_1928:
        /*00c8*/ 	.word	0x00000000
.L_1929:


//--------------------- .nv.info._ZN2at4cuda17kernelHistogram1DIfllLi1ELi2ELin1ELNS0_23CUDAHistogramMemoryTypeE0EZNS0_21CUDA_tensor_histogramIflLb1EEEbNS_6TensorES4_S4_lNS_14AccumulateTypeIT0_Lb1EE4typeES8_NS0_13TensorArgTypeES9_S9_EUllE_EEvNS0_6detail10TensorInfoIT_T1_EESF_NSC_IKS6_SE_EElS8_S8_SE_T6_ --------------------------
	.section	.nv.info._ZN2at4cuda17kernelHistogram1DIfllLi1ELi2ELin1ELNS0_23CUDAHistogramMemoryTypeE0EZNS0_21CUDA_tensor_histogramIflLb1EEEbNS_6TensorES4_S4_lNS_14AccumulateTypeIT0_Lb1EE4typeES8_NS0_13TensorArgTypeES9_S9_EUllE_EEvNS0_6detail10TensorInfoIT_T1_EESF_NSC_IKS6_SE_EElS8_S8_SE_T6_,"",@"SHT_CUDA_INFO"
	.sectionflags	@""
	.align	4


	//----- nvinfo : EIATTR_CUDA_API_VERSION
	.align		4
        /*0000*/ 	.byte	0x04, 0x37
        /*0002*/ 	.short	(.L_1931 - .L_1930)
.L_1930:
        /*0004*/ 	.word	0x00000082


	//----- nvinfo : EIATTR_SW2861232_WAR
	.align		4
.L_1931:
        /*0008*/ 	.byte	0x01, 0x35
	.zero		2


	//----- nvinfo : EIATTR_PARAM_CBANK
	.align		4
        /*000c*/ 	.byte	0x04, 0x0a
        /*000e*/ 	.short	(.L_1933 - .L_1932)
	.align		4
.L_1932:
        /*0010*/ 	.word	index@(.nv.constant0._ZN2at4cuda17kernelHistogram1DIfllLi1ELi2ELin1ELNS0_23CUDAHistogramMemoryTypeE0EZNS0_21CUDA_tensor_histogramIflLb1EEEbNS_6TensorES4_S4_lNS_14AccumulateTypeIT0_Lb1EE4typeES8_NS0_13TensorArgTypeES9_S9_EUllE_EEvNS0_6detail10TensorInfoIT_T1_EESF_NSC_IKS6_SE_EElS8_S8_SE_T6_)
        /*0014*/ 	.short	0x0160
        /*0016*/ 	.short	0x06a0


	//----- nvinfo : EIATTR_CBANK_PARAM_SIZE
	.align		4
.L_1933:
        /*0018*/ 	.byte	0x03, 0x19
        /*001a*/ 	.short	0x06a0


	//----- nvinfo : EIATTR_KPARAM_INFO
	.align		4
        /*001c*/ 	.byte	0x04, 0x17
        /*001e*/ 	.short	(.L_1935 - .L_1934)
.L_1934:
        /*0020*/ 	.word	0x00000000
        /*0024*/ 	.short	0x0007
        /*0026*/ 	.short	0x0500
        /*0028*/ 	.byte	0x00, 0xf0, 0x81, 0x06


	//----- nvinfo : EIATTR_KPARAM_INFO
	.align		4
.L_1935:
        /*002c*/ 	.byte	0x04, 0x17
        /*002e*/ 	.short	(.L_1937 - .L_1936)
.L_1936:
        /*0030*/ 	.word	0x00000000
        /*0034*/ 	.short	0x0006
        /*0036*/ 	.short	0x04f8
        /*0038*/ 	.byte	0x00, 0xf0, 0x21, 0x00


	//----- nvinfo : EIATTR_KPARAM_INFO
	.align		4
.L_1937:
        /*003c*/ 	.byte	0x04, 0x17
        /*003e*/ 	.short	(.L_1939 - .L_1938)
.L_1938:
        /*0040*/ 	.word	0x00000000
        /*0044*/ 	.short	0x0005
        /*0046*/ 	.short	0x04f0
        /*0048*/ 	.byte	0x00, 0xf0, 0x21, 0x00


	//----- nvinfo : EIATTR_KPARAM_INFO
	.align		4
.L_1939:
        /*004c*/ 	.byte	0x04, 0x17
        /*004e*/ 	.short	(.L_1941 - .L_1940)
.L_1940:
        /*0050*/ 	.word	0x00000000
        /*0054*/ 	.short	0x0004
        /*0056*/ 	.short	0x04e8
        /*0058*/ 	.byte	0x00, 0xf0, 0x21, 0x00


	//----- nvinfo : EIATTR_KPARAM_INFO
	.align		4
.L_1941:
        /*005c*/ 	.byte	0x04, 0x17
        /*005e*/ 	.short	(.L_1943 - .L_1942)
.L_1942:
        /*0060*/ 	.word	0x00000000
        /*0064*/ 	.short	0x0003
        /*0066*/ 	.short	0x04e0
        /*0068*/ 	.byte	0x00, 0xf0, 0x21, 0x00


	//----- nvinfo : EIATTR_KPARAM_INFO
	.align		4
.L_1943:
        /*006c*/ 	.byte	0x04, 0x17
        /*006e*/ 	.short	(.L_1945 - .L_1944)
.L_1944:
        /*0070*/ 	.word	0x00000000
        /*0074*/ 	.short	0x0002
        /*0076*/ 	.short	0x0340
        /*0078*/ 	.byte	0x00, 0xf0, 0x81, 0x06


	//----- nvinfo : EIATTR_KPARAM_INFO
	.align		4
.L_1945:
        /*007c*/ 	.byte	0x04, 0x17
        /*007e*/ 	.short	(.L_1947 - .L_1946)
.L_1946:
        /*0080*/ 	.word	0x00000000
        /*0084*/ 	.short	0x0001
        /*0086*/ 	.short	0x01a0
        /*0088*/ 	.byte	0x00, 0xf0, 0x81, 0x06


	//----- nvinfo : EIATTR_KPARAM_INFO
	.align		4
.L_1947:
        /*008c*/ 	.byte	0x04, 0x17
        /*008e*/ 	.short	(.L_1949 - .L_1948)
.L_1948:
        /*0090*/ 	.word	0x00000000
        /*0094*/ 	.short	0x0000
        /*0096*/ 	.short	0x0000
        /*0098*/ 	.byte	0x00, 0xf0, 0x81, 0x06


	//----- nvinfo : EIATTR_MAXREG_COUNT
	.align		4
.L_1949:
        /*009c*/ 	.byte	0x03, 0x1b
        /*009e*/ 	.short	0x0080


	//----- nvinfo : EIATTR_NUM_BARRIERS
	.align		4
        /*00a0*/ 	.byte	0x02, 0x4c
        /*00a2*/ 	.byte	0x01
	.zero		1


	//----- nvinfo : EIATTR_MERCURY_ISA_VERSION
	.align		4
        /*00a4*/ 	.byte	0x03, 0x5f
        /*00a6*/ 	.short	0x0000


	//----- nvinfo : EIATTR_EXIT_INSTR_OFFSETS
	.align		4
        /*00a8*/ 	.byte	0x04, 0x1c
        /*00aa*/ 	.short	(.L_1951 - .L_1950)


	//   ....[0]....
.L_1950:
        /*00ac*/ 	.word	0x00002380


	//   ....[1]....
        /*00b0*/ 	.word	0x00002480


	//----- nvinfo : EIATTR_MAX_THREADS
	.align		4
.L_1951:
        /*00b4*/ 	.byte	0x04, 0x05
        /*00b6*/ 	.short	(.L_1953 - .L_1952)
.L_1952:
        /*00b8*/ 	.word	0x00000200
        /*00bc*/ 	.word	0x00000001
        /*00c0*/ 	.word	0x00000001


	//----- nvinfo : EIATTR_CRS_STACK_SIZE
	.align		4
.L_1953:
        /*00c4*/ 	.byte	0x04, 0x1e
        /*00c6*/ 	.short	(.L_1955 - .L_1954)
.L_1954:
        /*00c8*/ 	.word	0x00000000
.L_1955:


//--------------------- .nv.info._ZN2at4cuda17kernelHistogram1DIdilLi1ELi2ELin1ELNS0_23CUDAHistogramMemoryTypeE1EZNS0_21CUDA_tensor_histogramIdiLb1EEEbNS_6TensorES4_S4_lNS_14AccumulateTypeIT0_Lb1EE4typeES8_NS0_13TensorArgTypeES9_S9_EUllE0_EEvNS0_6detail10TensorInfoIT_T1_EESF_NSC_IKS6_SE_EElS8_S8_SE_T6_ --------------------------
	.section	.nv.info._ZN2at4cuda17kernelHistogram1DIdilLi1ELi2ELin1ELNS0_23CUDAHistogramMemoryTypeE1EZNS0_21CUDA_tensor_histogramIdiLb1EEEbNS_6TensorES4_S4_lNS_14AccumulateTypeIT0_Lb1EE4typeES8_NS0_13TensorArgTypeES9_S9_EUllE0_EEvNS0_6detail10TensorInfoIT_T1_EESF_NSC_IKS6_SE_EElS8_S8_SE_T6_,"",@"SHT_CUDA_INFO"
	.sectionflags	@""
	.align	4


	//----- nvinfo : EIATTR_CUDA_API_VERSION
	.align		4
        /*0000*/ 	.byte	0x04, 0x37
        /*0002*/ 	.short	(.L_1957 - .L_1956)
.L_1956:
        /*0004*/ 	.word	0x00000082


	//----- nvinfo : EIATTR_SW2861232_WAR
	.align		4
.L_1957:
        /*0008*/ 	.byte	0x01, 0x35
	.zero		2


	//----- nvinfo : EIATTR_PARAM_CBANK
	.align		4
        /*000c*/ 	.byte	0x04, 0x0a
        /*000e*/ 	.short	(.L_1959 - .L_1958)
	.align		4
.L_1958:
        /*0010*/ 	.word	index@(.nv.constant0._ZN2at4cuda17kernelHistogram1DIdilLi1ELi2ELin1ELNS0_23CUDAHistogramMemoryTypeE1EZNS0_21CUDA_tensor_histogramIdiLb1EEEbNS_6TensorES4_S4_lNS_14AccumulateTypeIT0_Lb1EE4typeES8_NS0_13TensorArgTypeES9_S9_EUllE0_EEvNS0_6detail10TensorInfoIT_T1_EESF_NSC_IKS6_SE_EElS8_S8_SE_T6_)
        /*0014*/ 	.short	0x0160
        /*0016*/ 	.short	0x0501


	//----- nvinfo : EIATTR_CBANK_PARAM_SIZE
	.align		4
.L_1959:
        /*0018*/ 	.byte	0x03, 0x19
        /*001a*/ 	.short	0x0501


	//----- nvinfo : EIATTR_KPARAM_INFO
	.align		4
        /*001c*/ 	.byte	0x04, 0x17
        /*001e*/ 	.short	(.L_1961 - .L_1960)
.L_1960:
        /*0020*/ 	.word	0x00000000
        /*0024*/ 	.short	0x0007
        /*0026*/ 	.short	0x0500
        /*0028*/ 	.byte	0x00, 0xf0, 0x05, 0x00


	//----- nvinfo : EIATTR_KPARAM_INFO
	.align		4
.L_1961:
        /*002c*/ 	.byte	0x04, 0x17
        /*002e*/ 	.short	(.L_1963 - .L_1962)
.L_1962:
        /*0030*/ 	.word	0x00000000
        /*0034*/ 	.short	0x0006
        /*0036*/ 	.short	0x04f8
        /*0038*/ 	.byte	0x00, 0xf0, 0x21, 0x00


	//----- nvinfo : EIATTR_KPARAM_INFO
	.align		4
.L_1963:
        /*003c*/ 	.byte	0x04, 0x17
        /*003e*/ 	.short	(.L_1965 - .L_1964)
.L_1964:
        /*0040*/ 	.word	0x00000000
        /*0044*/ 	.short	0x0005
        /*0046*/ 	.short	0x04f0
        /*0048*/ 	.byte	0x00, 0xf0, 0x21, 0x00


	//----- nvinfo : EIATTR_KPARAM_INFO
	.align		4
.L_1965:
        /*004c*/ 	.byte	0x04, 0x17
        /*004e*/ 	.short	(.L_1967 - .L_1966)
.L_1966:
        /*0050*/ 	.word	0x00000000
        /*0054*/ 	.short	0x0004
        /*0056*/ 	.short	0x04e8
        /*0058*/ 	.byte	0x00, 0xf0, 0x21, 0x00


	//----- nvinfo : EIATTR_KPARAM_INFO
	.align		4
.L_1967:
        /*005c*/ 	.byte	0x04, 0x17
        /*005e*/ 	.short	(.L_1969 - .L_1968)
.L_1968:
        /*0060*/ 	.word	0x00000000
        /*0064*/ 	.short	0x0003
        /*0066*/ 	.short	0x04e0
        /*0068*/ 	.byte	0x00, 0xf0, 0x21, 0x00


	//----- nvinfo : EIATTR_KPARAM_INFO
	.align		4
.L_1969:
        /*006c*/ 	.byte	0x04, 0x17
        /*006e*/ 	.short	(.L_1971 - .L_1970)
.L_1970:
        /*0070*/ 	.word	0x00000000
        /*0074*/ 	.short	0x0002
        /*0076*/ 	.short	0x0340
        /*0078*/ 	.byte	0x00, 0xf0, 0x81, 0x06


	//----- nvinfo : EIATTR_KPARAM_INFO
	.align		4
.L_1971:
        /*007c*/ 	.byte	0x04, 0x17
        /*007e*/ 	.short	(.L_1973 - .L_1972)
.L_1972:
        /*0080*/ 	.word	0x00000000
        /*0084*/ 	.short	0x0001
        /*0086*/ 	.short	0x01a0
        /*0088*/ 	.byte	0x00, 0xf0, 0x81, 0x06


	//----- nvinfo : EIATTR_KPARAM_INFO
	.align		4
.L_1973:
        /*008c*/ 	.byte	0x04, 0x17
        /*008e*/ 	.short	(.L_1975 - .L_1974)
.L_1974:
        /*0090*/ 	.word	0x00000000
        /*0094*/ 	.short	0x0000
        /*0096*/ 	.short	0x0000
        /*0098*/ 	.byte	0x00, 0xf0, 0x81, 0x06


	//----- nvinfo : EIATTR_MAXREG_COUNT
	.align		4
.L_1975:
        /*009c*/ 	.byte	0x03, 0x1b
        /*009e*/ 	.short	0x0080


	//----- nvinfo : EIATTR_MERCURY_ISA_VERSION
	.align		4
        /*00a0*/ 	.byte	0x03, 0x5f
        /*00a2*/ 	.short	0x0000


	//----- nvinfo : EIATTR_EXIT_INSTR_OFFSETS
	.align		4
        /*00a4*/ 	.byte	0x04, 0x1c
        /*00a6*/ 	.short	(.L_1977 - .L_1976)


	//   ....[0]....
.L_1976:
        /*00a8*/ 	.word	0x00000060


	//   ....[1]....
        /*00ac*/ 	.word	0x00000590


	//   ....[2]....
        /*00b0*/ 	.word	0x00002240


	//----- nvinfo : EIATTR_MAX_THREADS
	.align		4
.L_1977:
        /*00b4*/ 	.byte	0x04, 0x05
        /*00b6*/ 	.short	(.L_1979 - .L_1978)
.L_1978:
        /*00b8*/ 	.word	0x00000200
        /*00bc*/ 	.word	0x00000001
        /*00c0*/ 	.word	0x00000001


	//----- nvinfo : EIATTR_CRS_STACK_SIZE
	.align		4
.L_1979:
        /*00c4*/ 	.byte	0x04, 0x1e
        /*00c6*/ 	.short	(.L_1981 - .L_1980)
.L_1980:
        /*00c8*/ 	.word	0x00000000
.L_1981:


//--------------------- .nv.info._ZN2at4cuda17kernelHistogram1DIdilLi1ELi2ELin1ELNS0_23CUDAHistogramMemoryTypeE0EZNS0_21CUDA_tensor_histogramIdiLb1EEEbNS_6TensorES4_S4_lNS_14AccumulateTypeIT0_Lb1EE4typeES8_NS0_13TensorArgTypeES9_S9_EUllE0_EEvNS0_6detail10TensorInfoIT_T1_EESF_NSC_IKS6_SE_EElS8_S8_SE_T6_ --------------------------
	.section	.nv.info._ZN2at4cuda17kernelHistogram1DIdilLi1ELi2ELin1ELNS0_23CUDAHistogramMemoryTypeE0EZNS0_21CUDA_tensor_histogramIdiLb1EEEbNS_6TensorES4_S4_lNS_14AccumulateTypeIT0_Lb1EE4typeES8_NS0_13TensorArgTypeES9_S9_EUllE0_EEvNS0_6detail10TensorInfoIT_T1_EESF_NSC_IKS6_SE_EElS8_S8_SE_T6_,"",@"SHT_CUDA_INFO"
	.sectionflags	@""
	.align	4


	//----- nvinfo : EIATTR_CUDA_API_VERSION
	.align		4
        /*0000*/ 	.byte	0x04, 0x37
        /*0002*/ 	.short	(.L_1983 - .L_1982)
.L_1982:
        /*0004*/ 	.word	0x00000082


	//----- nvinfo : EIATTR_SW2861232_WAR
	.align		4
.L_1983:
        /*0008*/ 	.byte	0x01, 0x35
	.zero		2


	//----- nvinfo : EIATTR_PARAM_CBANK
	.align		4
        /*000c*/ 	.byte	0x04, 0x0a
        /*000e*/ 	.short	(.L_1985 - .L_1984)
	.align		4
.L_1984:
        /*0010*/ 	.word	index@(.nv.constant0._ZN2at4cuda17kernelHistogram1DIdilLi1ELi2ELin1ELNS0_23CUDAHistogramMemoryTypeE0EZNS0_21CUDA_tensor_histogramIdiLb1EEEbNS_6TensorES4_S4_lNS_14AccumulateTypeIT0_Lb1EE4typeES8_NS0_13TensorArgTypeES9_S9_EUllE0_EEvNS0_6detail10TensorInfoIT_T1_EESF_NSC_IKS6_SE_EElS8_S8_SE_T6_)
        /*0014*/ 	.short	0x0160
        /*0016*/ 	.short	0x0501


	//----- nvinfo : EIATTR_CBANK_PARAM_SIZE
	.align		4
.L_1985:
        /*0018*/ 	.byte	0x03, 0x19
        /*001a*/ 	.short	0x0501


	//----- nvinfo : EIATTR_KPARAM_INFO
	.align		4
        /*001c*/ 	.byte	0x04, 0x17
        /*001e*/ 	.short	(.L_1987 - .L_1986)
.L_1986:
        /*0020*/ 	.word	0x00000000
        /*0024*/ 	.short	0x0007
        /*0026*/ 	.short	0x0500
        /*0028*/ 	.byte	0x00, 0xf0, 0x05, 0x00


	//----- nvinfo : EIATTR_KPARAM_INFO
	.align		4
.L_1987:
        /*002c*/ 	.byte	0x04, 0x17
        /*002e*/ 	.short	(.L_1989 - .L_1988)
.L_1988:
        /*0030*/ 	.word	0x00000000
        /*0034*/ 	.short	0x0006
        /*0036*/ 	.short	0x04f8
        /*0038*/ 	.byte	0x00, 0xf0, 0x21, 0x00


	//----- nvinfo : EIATTR_KPARAM_INFO
	.align		4
.L_1989:
        /*003c*/ 	.byte	0x04, 0x17
        /*003e*/ 	.short	(.L_1991 - .L_1990)
.L_1990:
        /*0040*/ 	.word	0x00000000
        /*0044*/ 	.short	0x0005
        /*0046*/ 	.short	0x04f0
        /*0048*/ 	.byte	0x00, 0xf0, 0x21, 0x00


	//----- nvinfo : EIATTR_KPARAM_INFO
	.align		4
.L_1991:
        /*004c*/ 	.byte	0x04, 0x17
        /*004e*/ 	.short	(.L_1993 - .L_1992)
.L_1992:
        /*0050*/ 	.word	0x00000000
        /*0054*/ 	.short	0x0004
        /*0056*/ 	.short	0x04e8
        /*0058*/ 	.byte	0x00, 0xf0, 0x21, 0x00


	//----- nvinfo : EIATTR_KPARAM_INFO
	.align		4
.L_1993:
        /*005c*/ 	.byte	0x04, 0x17
        /*005e*/ 	.short	(.L_1995 - .L_1994)
.L_1994:
        /*0060*/ 	.word	0x00000000
        /*0064*/ 	.short	0x0003
        /*0066*/ 	.short	0x04e0
        /*0068*/ 	.byte	0x00, 0xf0, 0x21, 0x00


	//----- nvinfo : EIATTR_KPARAM_INFO
	.align		4
.L_1995:
        /*006c*/ 	.byte	0x04, 0x17
        /*006e*/ 	.short	(.L_1997 - .L_1996)
.L_1996:
        /*0070*/ 	.word	0x00000000
        /*0074*/ 	.short	0x0002
        /*0076*/ 	.short	0x0340
        /*0078*/ 	.byte	0x00, 0xf0, 0x81, 0x06


	//----- nvinfo : EIATTR_KPARAM_INFO
	.align		4
.L_1997:
        /*007c*/ 	.byte	0x04, 0x17
        /*007e*/ 	.short	(.L_1999 - .L_1998)
.L_1998:
        /*0080*/ 	.word	0x00000000
        /*0084*/ 	.short	0x0001
        /*0086*/ 	.short	0x01a0
        /*0088*/ 	.byte	0x00, 0xf0, 0x81, 0x06


	//----- nvinfo : EIATTR_KPARAM_INFO
	.align		4
.L_1999:
        /*008c*/ 	.byte	0x04, 0x17
        /*008e*/ 	.short	(.L_2001 - .L_2000)
.L_2000:
        /*0090*/ 	.word	0x00000000
        /*0094*/ 	.short	0x0000
        /*0096*/ 	.short	0x0000
        /*0098*/ 	.byte	0x00, 0xf0, 0x81, 0x06


	//----- nvinfo : EIATTR_MAXREG_COUNT
	.align		4
.L_2001:
        /*009c*/ 	.byte	0x03, 0x1b
        /*009e*/ 	.short	0x0080


	//----- nvinfo : EIATTR_NUM_BARRIERS
	.align		4
        /*00a0*/ 	.byte	0x02, 0x4c
        /*00a2*/ 	.byte	0x01
	.zero		1


	//----- nvinfo : EIATTR_MERCURY_ISA_VERSION
	.align		4
        /*00a4*/ 	.byte	0x03, 0x5f
        /*00a6*/ 	.short	0x0000


	//----- nvinfo : EIATTR_EXIT_INSTR_OFFSETS
	.align		4
        /*00a8*/ 	.byte	0x04, 0x1c
        /*00aa*/ 	.short	(.L_2003 - .L_2002)


	//   ....[0]....
.L_2002:
        /*00ac*/ 	.word	0x00002300


	//   ....[1]....
        /*00b0*/ 	.word	0x00002400


	//----- nvinfo : EIATTR_MAX_THREADS
	.align		4
.L_2003:
        /*00b4*/ 	.byte	0x04, 0x05
        /*00b6*/ 	.short	(.L_2005 - .L_2004)
.L_2004:
        /*00b8*/ 	.word	0x00000200
        /*00bc*/ 	.word	0x00000001
        /*00c0*/ 	.word	0x00000001


	//----- nvinfo : EIATTR_CRS_STACK_SIZE
	.align		4
.L_2005:
        /*00c4*/ 	.byte	0x04, 0x1e
        /*00c6*/ 	.short	(.L_2007 - .L_2006)
.L_2006:
        /*00c8*/ 	.word	0x00000000
.L_2007:


//--------------------- .nv.info._ZN2at4cuda17kernelHistogram1DIdilLi1ELi2ELin1ELNS0_23CUDAHistogramMemoryTypeE1EZNS0_21CUDA_tensor_histogramIdiLb1EEEbNS_6TensorES4_S4_lNS_14AccumulateTypeIT0_Lb1EE4typeES8_NS0_13TensorArgTypeES9_S9_EUllE_EEvNS0_6detail10TensorInfoIT_T1_EESF_NSC_IKS6_SE_EElS8_S8_SE_T6_ --------------------------
	.section	.nv.info._ZN2at4cuda17kernelHistogram1DIdilLi1ELi2ELin1ELNS0_23CUDAHistogramMemoryTypeE1EZNS0_21CUDA_tensor_histogramIdiLb1EEEbNS_6TensorES4_S4_lNS_14AccumulateTypeIT0_Lb1EE4typeES8_NS0_13TensorArgTypeES9_S9_EUllE_EEvNS0_6detail10TensorInfoIT_T1_EESF_NSC_IKS6_SE_EElS8_S8_SE_T6_,"",@"SHT_CUDA_INFO"
	.sectionflags	@""
	.align	4


	//----- nvinfo : EIATTR_CUDA_API_VERSION
	.align		4
        /*0000*/ 	.byte	0x04, 0x37
        /*0002*/ 	.short	(.L_2009 - .L_2008)
.L_2008:
        /*0004*/ 	.word	0x00000082


	//----- nvinfo : EIATTR_SW2861232_WAR
	.align		4
.L_2009:
        /*0008*/ 	.byte	0x01, 0x35
	.zero		2


	//----- nvinfo : EIATTR_PARAM_CBANK
	.align		4
        /*000c*/ 	.byte	0x04, 0x0a
        /*000e*/ 	.short	(.L_2011 - .L_2010)
	.align		4
.L_2010:
        /*0010*/ 	.word	index@(.nv.constant0._ZN2at4cuda17kernelHistogram1DIdilLi1ELi2ELin1ELNS0_23CUDAHistogramMemoryTypeE1EZNS0_21CUDA_tensor_histogramIdiLb1EEEbNS_6TensorES4_S4_lNS_14AccumulateTypeIT0_Lb1EE4typeES8_NS0_13TensorArgTypeES9_S9_EUllE_EEvNS0_6detail10TensorInfoIT_T1_EESF_NSC_IKS6_SE_EElS8_S8_SE_T6_)
        /*0014*/ 	.short	0x0160
        /*0016*/ 	.short	0x06a0


	//----- nvinfo : EIATTR_CBANK_PARAM_SIZE
	.align		4
.L_2011:
        /*0018*/ 	.byte	0x03, 0x19
        /*001a*/ 	.short	0x06a0


	//----- nvinfo : EIATTR_KPARAM_INFO
	.align		4
        /*001c*/ 	.byte	0x04, 0x17
        /*001e*/ 	.short	(.L_2013 - .L_2012)
.L_2012:
        /*0020*/ 	.word	0x00000000
        /*0024*/ 	.short	0x0007
        /*0026*/ 	.short	0x0500
        /*0028*/ 	.byte	0x00, 0xf0, 0x81, 0x06


	//----- nvinfo : EIATTR_KPARAM_INFO
	.align		4
.L_2013:
        /*002c*/ 	.byte	0x04, 0x17
        /*002e*/ 	.short	(.L_2015 - .L_2014)
.L_2014:
        /*0030*/ 	.word	0x00000000
        /*0034*/ 	.short	0x0006
        /*0036*/ 	.short	0x04f8
        /*0038*/ 	.byte	0x00, 0xf0, 0x21, 0x00


	//----- nvinfo : EIATTR_KPARAM_INFO
	.align		4
.L_2015:
        /*003c*/ 	.byte	0x04, 0x17
        /*003e*/ 	.short	(.L_2017 - .L_2016)
.L_2016:
        /*0040*/ 	.word	0x00000000
        /*0044*/ 	.short	0x0005
        /*0046*/ 	.short	0x04f0
        /*0048*/ 	.byte	0x00, 0xf0, 0x21, 0x00


	//----- nvinfo : EIATTR_KPARAM_INFO
	.align		4
.L_2017:
        /*004c*/ 	.byte	0x04, 0x17
        /*004e*/ 	.short	(.L_2019 - .L_2018)
.L_2018:
        /*0050*/ 	.word	0x00000000
        /*0054*/ 	.short	0x0004
        /*0056*/ 	.short	0x04e8
        /*0058*/ 	.byte	0x00, 0xf0, 0x21, 0x00


	//----- nvinfo : EIATTR_KPARAM_INFO
	.align		4
.L_2019:
        /*005c*/ 	.byte	0x04, 0x17
        /*005e*/ 	.short	(.L_2021 - .L_2020)
.L_2020:
        /*0060*/ 	.word	0x00000000
        /*0064*/ 	.short	0x0003
        /*0066*/ 	.short	0x04e0
        /*0068*/ 	.byte	0x00, 0xf0, 0x21, 0x00


	//----- nvinfo : EIATTR_KPARAM_INFO
	.align		4
.L_2021:
        /*006c*/ 	.byte	0x04, 0x17
        /*006e*/ 	.short	(.L_2023 - .L_2022)
.L_2022:
        /*0070*/ 	.word	0x00000000
        /*0074*/ 	.short	0x0002
        /*0076*/ 	.short	0x0340
        /*0078*/ 	.byte	0x00, 0xf0, 0x81, 0x06


	//----- nvinfo : EIATTR_KPARAM_INFO
	.align		4
.L_2023:
        /*007c*/ 	.byte	0x04, 0x17
        /*007e*/ 	.short	(.L_2025 - .L_2024)
.L_2024:
        /*0080*/ 	.word	0x00000000
        /*0084*/ 	.short	0x0001
        /*0086*/ 	.short	0x01a0
        /*0088*/ 	.byte	0x00, 0xf0, 0x81, 0x06


	//----- nvinfo : EIATTR_KPARAM_INFO
	.align		4
.L_2025:
        /*008c*/ 	.byte	0x04, 0x17
        /*008e*/ 	.short	(.L_2027 - .L_2026)
.L_2026:
        /*0090*/ 	.word	0x00000000
        /*0094*/ 	.short	0x0000
        /*0096*/ 	.short	0x0000
        /*0098*/ 	.byte	0x00, 0xf0, 0x81, 0x06


	//----- nvinfo : EIATTR_MAXREG_COUNT
	.align		4
.L_2027:
        /*009c*/ 	.byte	0x03, 0x1b
        /*009e*/ 	.short	0x0080


	//----- nvinfo : EIATTR_MERCURY_ISA_VERSION
	.align		4
        /*00a0*/ 	.byte	0x03, 0x5f
        /*00a2*/ 	.short	0x0000


	//----- nvinfo : EIATTR_EXIT_INSTR_OFFSETS
	.align		4
        /*00a4*/ 	.byte	0x04, 0x1c
        /*00a6*/ 	.short	(.L_2029 - .L_2028)


	//   ....[0]....
.L_2028:
        /*00a8*/ 	.word	0x00000060


	//   ....[1]....
        /*00ac*/ 	.word	0x000005e0


	//   ....[2]....
        /*00b0*/ 	.word	0x000022e0


	//----- nvinfo : EIATTR_MAX_THREADS
	.align		4
.L_2029:
        /*00b4*/ 	.byte	0x04, 0x05
        /*00b6*/ 	.short	(.L_2031 - .L_2030)
.L_2030:
        /*00b8*/ 	.word	0x00000200
        /*00bc*/ 	.word	0x00000001
        /*00c0*/ 	.word	0x00000001


	//----- nvinfo : EIATTR_CRS_STACK_SIZE
	.align		4
.L_2031:
        /*00c4*/ 	.byte	0x04, 0x1e
        /*00c6*/ 	.short	(.L_2033 - .L_2032)
.L_2032:
        /*00c8*/ 	.word	0x00000000
.L_2033:


//--------------------- .nv.info._ZN2at4cuda17kernelHistogram1DIdilLi1ELi2ELin1ELNS0_23CUDAHistogramMemoryTypeE0EZNS0_21CUDA_tensor_histogramIdiLb1EEEbNS_6TensorES4_S4_lNS_14AccumulateTypeIT0_Lb1EE4typeES8_NS0_13TensorArgTypeES9_S9_EUllE_EEvNS0_6detail10TensorInfoIT_T1_EESF_NSC_IKS6_SE_EElS8_S8_SE_T6_ --------------------------
	.section	.nv.info._ZN2at4cuda17kernelHistogram1DIdilLi1ELi2ELin1ELNS0_23CUDAHistogramMemoryTypeE0EZNS0_21CUDA_tensor_histogramIdiLb1EEEbNS_6TensorES4_S4_lNS_14AccumulateTypeIT0_Lb1EE4typeES8_NS0_13TensorArgTypeES9_S9_EUllE_EEvNS0_6detail10TensorInfoIT_T1_EESF_NSC_IKS6_SE_EElS8_S8_SE_T6_,"",@"SHT_CUDA_INFO"
	.sectionflags	@""
	.align	4


	//----- nvinfo : EIATTR_CUDA_API_VERSION
	.align		4
        /*0000*/ 	.byte	0x04, 0x37
        /*0002*/ 	.short	(.L_2035 - .L_2034)
.L_2034:
        /*0004*/ 	.word	0x00000082


	//----- nvinfo : EIATTR_SW2861232_WAR
	.align		4
.L_2035:
        /*0008*/ 	.byte	0x01, 0x35
	.zero		2


	//----- nvinfo : EIATTR_PARAM_CBANK
	.align		4
        /*000c*/ 	.byte	0x04, 0x0a
        /*000e*/ 	.short	(.L_2037 - .L_2036)
	.align		4
.L_2036:
        /*0010*/ 	.word	index@(.nv.constant0._ZN2at4cuda17kernelHistogram1DIdilLi1ELi2ELin1ELNS0_23CUDAHistogramMemoryTypeE0EZNS0_21CUDA_tensor_histogramIdiLb1EEEbNS_6TensorES4_S4_lNS_14AccumulateTypeIT0_Lb1EE4typeES8_NS0_13TensorArgTypeES9_S9_EUllE_EEvNS0_6detail10TensorInfoIT_T1_EESF_NSC_IKS6_SE_EElS8_S8_SE_T6_)
        /*0014*/ 	.short	0x0160
        /*0016*/ 	.short	0x06a0


	//----- nvinfo : EIATTR_CBANK_PARAM_SIZE
	.align		4
.L_2037:
        /*0018*/ 	.byte	0x03, 0x19
        /*001a*/ 	.short	0x06a0


	//----- nvinfo : EIATTR_KPARAM_INFO
	.align		4
        /*001c*/ 	.byte	0x04, 0x17
        /*001e*/ 	.short	(.L_2039 - .L_2038)
.L_2038:
        /*0020*/ 	.word	0x00000000
        /*0024*/ 	.short	0x0007
        /*0026*/ 	.short	0x0500
        /*0028*/ 	.byte	0x00, 0xf0, 0x81, 0x06


	//----- nvinfo : EIATTR_KPARAM_INFO
	.align		4
.L_2039:
        /*002c*/ 	.byte	0x04, 0x17
        /*002e*/ 	.short	(.L_2041 - .L_2040)
.L_2040:
        /*0030*/ 	.word	0x00000000
        /*0034*/ 	.short	0x0006
        /*0036*/ 	.short	0x04f8
        /*0038*/ 	.byte	0x00, 0xf0, 0x21, 0x00


	//----- nvinfo : EIATTR_KPARAM_INFO
	.align		4
.L_2041:
        /*003c*/ 	.byte	0x04, 0x17
        /*003e*/ 	.short	(.L_2043 - .L_2042)
.L_2042:
        /*0040*/ 	.word	0x00000000
        /*0044*/ 	.short	0x0005
        /*0046*/ 	.short	0x04f0
        /*0048*/ 	.byte	0x00, 0xf0, 0x21, 0x00


	//----- nvinfo : EIATTR_KPARAM_INFO
	.align		4
.L_2043:
        /*004c*/ 	.byte	0x04, 0x17
        /*004e*/ 	.short	(.L_2045 - .L_2044)
.L_2044:
        /*0050*/ 	.word	0x00000000
        /*0054*/ 	.short	0x0004
        /*0056*/ 	.short	0x04e8
        /*0058*/ 	.byte	0x00, 0xf0, 0x21, 0x00


	//----- nvinfo : EIATTR_KPARAM_INFO
	.align		4
.L_2045:
        /*005c*/ 	.byte	0x04, 0x17
        /*005e*/ 	.short	(.L_2047 - .L_2046)
.L_2046:
        /*0060*/ 	.word	0x00000000
        /*0064*/ 	.short	0x0003
        /*0066*/ 	.short	0x04e0
        /*0068*/ 	.byte	0x00, 0xf0, 0x21, 0x00


	//----- nvinfo : EIATTR_KPARAM_INFO
	.align		4
.L_2047:
        /*006c*/ 	.byte	0x04, 0x17
        /*006e*/ 	.short	(.L_2049 - .L_2048)
.L_2048:
        /*0070*/ 	.word	0x00000000
        /*0074*/ 	.short	0x0002
        /*0076*/ 	.short	0x0340
        /*0078*/ 	.byte	0x00, 0xf0, 0x81, 0x06


	//----- nvinfo : EIATTR_KPARAM_INFO
	.align		4
.L_2049:
        /*007c*/ 	.byte	0x04, 0x17
        /*007e*/ 	.short	(.L_2051 - .L_2050)
.L_2050:
        /*0080*/ 	.word	0x00000000
        /*0084*/ 	.short	0x0001
        /*0086*/ 	.short	0x01a0
        /*0088*/ 	.byte	0x00, 0xf0, 0x81, 0x06


	//----- nvinfo : EIATTR_KPARAM_INFO
	.align		4
.L_2051:
        /*008c*/ 	.byte	0x04, 0x17
        /*008e*/ 	.short	(.L_2053 - .L_2052)
.L_2052:
        /*0090*/ 	.word	0x00000000
        /*0094*/ 	.short	0x0000
        /*0096*/ 	.short	0x0000
        /*0098*/ 	.byte	0x00, 0xf0, 0x81, 0x06


	//----- nvinfo : EIATTR_MAXREG_COUNT
	.align		4
.L_2053:
        /*009c*/ 	.byte	0x03, 0x1b
        /*009e*/ 	.short	0x0080


	//----- nvinfo : EIATTR_NUM_BARRIERS
	.align		4
        /*00a0*/ 	.byte	0x02, 0x4c
        /*00a2*/ 	.byte	0x01
	.zero		1


	//----- nvinfo : EIATTR_MERCURY_ISA_VERSION
	.align		4
        /*00a4*/ 	.byte	0x03, 0x5f
        /*00a6*/ 	.short	0x0000


	//----- nvinfo : EIATTR_EXIT_INSTR_OFFSETS
	.align		4
        /*00a8*/ 	.byte	0x04, 0x1c
        /*00aa*/ 	.short	(.L_2055 - .L_2054)


	//   ....[0]....
.L_2054:
        /*00ac*/ 	.word	0x000023b0


	//   ....[1]....
        /*00b0*/ 	.word	0x000024b0


	//----- nvinfo : EIATTR_MAX_THREADS
	.align		4
.L_2055:
        /*00b4*/ 	.byte	0x04, 0x05
        /*00b6*/ 	.short	(.L_2057 - .L_2056)
.L_2056:
        /*00b8*/ 	.word	0x00000200
        /*00bc*/ 	.word	0x00000001
        /*00c0*/ 	.word	0x00000001


	//----- nvinfo : EIATTR_CRS_STACK_SIZE
	.align		4
.L_2057:
        /*00c4*/ 	.byte	0x04, 0x1e
        /*00c6*/ 	.short	(.L_2059 - .L_2058)
.L_2058:
        /*00c8*/ 	.word	0x00000000
.L_2059:


//--------------------- .nv.info._ZN2at4cuda17kernelHistogram1DIlilLi1ELi2ELin1ELNS0_23CUDAHistogramMemoryTypeE1EZNS0_21CUDA_tensor_histogramIliLb0EEEbNS_6TensorES4_S4_lNS_14AccumulateTypeIT0_Lb1EE4typeES8_NS0_13TensorArgTypeES9_S9_EUllE0_EEvNS0_6detail10TensorInfoIT_T1_EESF_NSC_IKS6_SE_EElS8_S8_SE_T6_ --------------------------
	.section	.nv.info._ZN2at4cuda17kernelHistogram1DIlilLi1ELi2ELin1ELNS0_23CUDAHistogramMemoryTypeE1EZNS0_21CUDA_tensor_histogramIliLb0EEEbNS_6TensorES4_S4_lNS_14AccumulateTypeIT0_Lb1EE4typeES8_NS0_13TensorArgTypeES9_S9_EUllE0_EEvNS0_6detail10TensorInfoIT_T1_EESF_NSC_IKS6_SE_EElS8_S8_SE_T6_,"",@"SHT_CUDA_INFO"
	.sectionflags	@""
	.align	4


	//----- nvinfo : EIATTR_CUDA_API_VERSION
	.align		4
        /*0000*/ 	.byte	0x04, 0x37
        /*0002*/ 	.short	(.L_2061 - .L_2060)
.L_2060:
        /*0004*/ 	.word	0x00000082


	//----- nvinfo : EIATTR_SW2861232_WAR
	.align		4
.L_2061:
        /*0008*/ 	.byte	0x01, 0x35
	.zero		2


	//----- nvinfo : EIATTR_PARAM_CBANK
	.align		4
        /*000c*/ 	.byte	0x04, 0x0a
        /*000e*/ 	.short	(.L_2063 - .L_2062)
	.align		4
.L_2062:
        /*0010*/ 	.word	index@(.nv.constant0._ZN2at4cuda17kernelHistogram1DIlilLi1ELi2ELin1ELNS0_23CUDAHistogramMemoryTypeE1EZNS0_21CUDA_tensor_histogramIliLb0EEEbNS_6TensorES4_S4_lNS_14AccumulateTypeIT0_Lb1EE4typeES8_NS0_13TensorArgTypeES9_S9_EUllE0_EEvNS0_6detail10TensorInfoIT_T1_EESF_NSC_IKS6_SE_EElS8_S8_SE_T6_)
        /*0014*/ 	.short	0x0160
        /*0016*/ 	.short	0x0501


	//----- nvinfo : EIATTR_CBANK_PARAM_SIZE
	.align		4
.L_2063:
        /*0018*/ 	.byte	0x03, 0x19
        /*001a*/ 	.short	0x0501


	//----- nvinfo : EIATTR_KPARAM_INFO
	.align		4
        /*001c*/ 	.byte	0x04, 0x17
        /*001e*/ 	.short	(.L_2065 - .L_2064)
.L_2064:
        /*0020*/ 	.word	0x00000000
        /*0024*/ 	.short	0x0007
        /*0026*/ 	.short	0x0500
        /*0028*/ 	.byte	0x00, 0xf0, 0x05, 0x00


	//----- nvinfo : EIATTR_KPARAM_INFO
	.align		4
.L_2065:
        /*002c*/ 	.byte	0x04, 0x17
        /*002e*/ 	.short	(.L_2067 - .L_2066)
.L_2066:
        /*0030*/ 	.word	0x00000000
        /*0034*/ 	.short	0x0006
        /*0036*/ 	.short	0x04f8
        /*0038*/ 	.byte	0x00, 0xf0, 0x21, 0x00


	//----- nvinfo : EIATTR_KPARAM_INFO
	.align		4
.L_2067:
        /*003c*/ 	.byte	0x04, 0x17
        /*003e*/ 	.short	(.L_2069 - .L_2068)
.L_2068:
        /*0040*/ 	.word	0x00000000
        /*0044*/ 	.short	0x0005
        /*0046*/ 	.short	0x04f0
        /*0048*/ 	.byte	0x00, 0xf0, 0x21, 0x00


	//----- nvinfo : EIATTR_KPARAM_INFO
	.align		4
.L_2069:
        /*004c*/ 	.byte	0x04, 0x17
        /*004e*/ 	.short	(.L_2071 - .L_2070)
.L_2070:
        /*0050*/ 	.word	0x00000000
        /*0054*/ 	.short	0x0004
        /*0056*/ 	.short	0x04e8
        /*0058*/ 	.byte	0x00, 0xf0, 0x21, 0x00


	//----- nvinfo : EIATTR_KPARAM_INFO
	.align		4
.L_2071:
        /*005c*/ 	.byte	0x04, 0x17
        /*005e*/ 	.short	(.L_2073 - .L_2072)
.L_2072:
        /*0060*/ 	.word	0x00000000
        /*0064*/ 	.short	0x0003
        /*0066*/ 	.short	0x04e0
        /*0068*/ 	.byte	0x00, 0xf0, 0x21, 0x00


	//----- nvinfo : EIATTR_KPARAM_INFO
	.align		4
.L_2073:
        /*006c*/ 	.byte	0x04, 0x17
        /*006e*/ 	.short	(.L_2075 - .L_2074)
.L_2074:
        /*0070*/ 	.word	0x00000000
        /*0074*/ 	.short	0x0002
        /*0076*/ 	.short	0x0340
        /*0078*/ 	.byte	0x00, 0xf0, 0x81, 0x06


	//----- nvinfo : EIATTR_KPARAM_INFO
	.align		4
.L_2075:
        /*007c*/ 	.byte	0x04, 0x17
        /*007e*/ 	.short	(.L_2077 - .L_2076)
.L_2076:
        /*0080*/ 	.word	0x00000000
        /*0084*/ 	.short	0x0001
        /*0086*/ 	.short	0x01a0
        /*0088*/ 	.byte	0x00, 0xf0, 0x81, 0x06


	//----- nvinfo : EIATTR_KPARAM_INFO
	.align		4
.L_2077:
        /*008c*/ 	.byte	0x04, 0x17
        /*008e*/ 	.short	(.L_2079 - .L_2078)
.L_2078:
        /*0090*/ 	.word	0x00000000
        /*0094*/ 	.short	0x0000
        /*0096*/ 	.short	0x0000
        /*0098*/ 	.byte	0x00, 0xf0, 0x81, 0x06


	//----- nvinfo : EIATTR_MAXREG_COUNT
	.align		4
.L_2079:
        /*009c*/ 	.byte	0x03, 0x1b
        /*009e*/ 	.short	0x0080


	//----- nvinfo : EIATTR_MERCURY_ISA_VERSION
	.align		4
        /*00a0*/ 	.byte	0x03, 0x5f
        /*00a2*/ 	.short	0x0000


	//----- nvinfo : EIATTR_EXIT_INSTR_OFFSETS
	.align		4
        /*00a4*/ 	.byte	0x04, 0x1c
        /*00a6*/ 	.short	(.L_2081 - .L_2080)


	//   ....[0]....
.L_2080:
        /*00a8*/ 	.word	0x00000060


	//   ....[1]....
        /*00ac*/ 	.word	0x00000590


	//   ....[2]....
        /*00b0*/ 	.word	0x00002240


	//----- nvinfo : EIATTR_MAX_THREADS
	.align		4
.L_2081:
        /*00b4*/ 	.byte	0x04, 0x05
        /*00b6*/ 	.short	(.L_2083 - .L_2082)
.L_2082:
        /*00b8*/ 	.word	0x00000200
        /*00bc*/ 	.word	0x00000001
        /*00c0*/ 	.word	0x00000001


	//----- nvinfo : EIATTR_CRS_STACK_SIZE
	.align		4
.L_2083:
        /*00c4*/ 	.byte	0x04, 0x1e
        /*00c6*/ 	.short	(.L_2085 - .L_2084)
.L_2084:
        /*00c8*/ 	.word	0x00000000
.L_2085:


//--------------------- .nv.info._ZN2at4cuda17kernelHistogram1DIlilLi1ELi2ELin1ELNS0_23CUDAHistogramMemoryTypeE0EZNS0_21CUDA_tensor_histogramIliLb0EEEbNS_6TensorES4_S4_lNS_14AccumulateTypeIT0_Lb1EE4typeES8_NS0_13TensorArgTypeES9_S9_EUllE0_EEvNS0_6detail10TensorInfoIT_T1_EESF_NSC_IKS6_SE_EElS8_S8_SE_T6_ --------------------------
	.section	.nv.info._ZN2at4cuda17kernelHistogram1DIlilLi1ELi2ELin1ELNS0_23CUDAHistogramMemoryTypeE0EZNS0_21CUDA_tensor_histogramIliLb0EEEbNS_6TensorES4_S4_lNS_14AccumulateTypeIT0_Lb1EE4typeES8_NS0_13TensorArgTypeES9_S9_EUllE0_EEvNS0_6detail10TensorInfoIT_T1_EESF_NSC_IKS6_SE_EElS8_S8_SE_T6_,"",@"SHT_CUDA_INFO"
	.sectionflags	@""
	.align	4


	//----- nvinfo : EIATTR_CUDA_API_VERSION
	.align		4
        /*0000*/ 	.byte	0x04, 0x37
        /*0002*/ 	.short	(.L_2087 - .L_2086)
.L_2086:
        /*0004*/ 	.word	0x00000082


	//----- nvinfo : EIATTR_SW2861232_WAR
	.align		4
.L_2087:
        /*0008*/ 	.byte	0x01, 0x35
	.zero		2


	//----- nvinfo : EIATTR_PARAM_CBANK
	.align		4
        /*000c*/ 	.byte	0x04, 0x0a
        /*000e*/ 	.short	(.L_2089 - .L_2088)
	.align		4
.L_2088:
        /*0010*/ 	.word	index@(.nv.constant0._ZN2at4cuda17kernelHistogram1DIlilLi1ELi2ELin1ELNS0_23CUDAHistogramMemoryTypeE0EZNS0_21CUDA_tensor_histogramIliLb0EEEbNS_6TensorES4_S4_lNS_14AccumulateTypeIT0_Lb1EE4typeES8_NS0_13TensorArgTypeES9_S9_EUllE0_EEvNS0_6detail10TensorInfoIT_T1_EESF_NSC_IKS6_SE_EElS8_S8_SE_T6_)
        /*0014*/ 	.short	0x0160
        /*0016*/ 	.short	0x0501


	//----- nvinfo : EIATTR_CBANK_PARAM_SIZE
	.align		4
.L_2089:
        /*0018*/ 	.byte	0x03, 0x19
        /*001a*/ 	.short	0x0501


	//----- nvinfo : EIATTR_KPARAM_INFO
	.align		4
        /*001c*/ 	.byte	0x04, 0x17
        /*001e*/ 	.short	(.L_2091 - .L_2090)
.L_2090:
        /*0020*/ 	.word	0x00000000
        /*0024*/ 	.short	0x0007
        /*0026*/ 	.short	0x0500
        /*0028*/ 	.byte	0x00, 0xf0, 0x05, 0x00


	//----- nvinfo : EIATTR_KPARAM_INFO
	.align		4
.L_2091:
        /*002c*/ 	.byte	0x04, 0x17
        /*002e*/ 	.short	(.L_2093 - .L_2092)
.L_2092:
        /*0030*/ 	.word	0x00000000
        /*0034*/ 	.short	0x0006
        /*0036*/ 	.short	0x04f8
        /*0038*/ 	.byte	0x00, 0xf0, 0x21, 0x00


	//----- nvinfo : EIATTR_KPARAM_INFO
	.align		4
.L_2093:
        /*003c*/ 	.byte	0x04, 0x17
        /*003e*/ 	.short	(.L_2095 - .L_2094)
.L_2094:
        /*0040*/ 	.word	0x00000000
        /*0044*/ 	.short	0x0005
        /*0046*/ 	.short	0x04f0
        /*0048*/ 	.byte	0x00, 0xf0, 0x21, 0x00


	//----- nvinfo : EIATTR_KPARAM_INFO
	.align		4
.L_2095:
        /*004c*/ 	.byte	0x04, 0x17
        /*004e*/ 	.short	(.L_2097 - .L_2096)
.L_2096:
        /*0050*/ 	.word	0x00000000
        /*0054*/ 	.short	0x0004
        /*0056*/ 	.short	0x04e8
        /*0058*/ 	.byte	0x00, 0xf0, 0x21, 0x00


	//----- nvinfo : EIATTR_KPARAM_INFO
	.align		4
.L_2097:
        /*005c*/ 	.byte	0x04, 0x17
        /*005e*/ 	.short	(.L_2099 - .L_2098)
.L_2098:
        /*0060*/ 	.word	0x00000000
        /*0064*/ 	.short	0x0003
        /*0066*/ 	.short	0x04e0
        /*0068*/ 	.byte	0x00, 0xf0, 0x21, 0x00


	//----- nvinfo : EIATTR_KPARAM_INFO
	.align		4
.L_2099:
        /*006c*/ 	.byte	0x04, 0x17
        /*006e*/ 	.short	(.L_2101 - .L_2100)
.L_2100:
        /*0070*/ 	.word	0x00000000
        /*0074*/ 	.short	0x0002
        /*0076*/ 	.short	0x0340
        /*0078*/ 	.byte	0x00, 0xf0, 0x81, 0x06


	//----- nvinfo : EIATTR_KPARAM_INFO
	.align		4
.L_2101:
        /*007c*/ 	.byte	0x04, 0x17
        /*007e*/ 	.short	(.L_2103 - .L_2102)
.L_2102:
        /*0080*/ 	.word	0x00000000
        /*0084*/ 	.short	0x0001
        /*0086*/ 	.short	0x01a0
        /*0088*/ 	.byte	0x00, 0xf0, 0x81, 0x06


	//----- nvinfo : EIATTR_KPARAM_INFO
	.align		4
.L_2103:
        /*008c*/ 	.byte	0x04, 0x17
        /*008e*/ 	.short	(.L_2105 - .L_2104)
.L_2104:
        /*0090*/ 	.word	0x00000000
        /*0094*/ 	.short	0x0000
        /*0096*/ 	.short	0x0000
        /*0098*/ 	.byte	0x00, 0xf0, 0x81, 0x06


	//----- nvinfo : EIATTR_MAXREG_COUNT
	.align		4
.L_2105:
        /*009c*/ 	.byte	0x03, 0x1b
        /*009e*/ 	.short	0x0080


	//----- nvinfo : EIATTR_NUM_BARRIERS
	.align		4
        /*00a0*/ 	.byte	0x02, 0x4c
        /*00a2*/ 	.byte	0x01
	.zero		1


	//----- nvinfo : EIATTR_MERCURY_ISA_VERSION
	.align		4
        /*00a4*/ 	.byte	0x03, 0x5f
        /*00a6*/ 	.short	0x0000


	//----- nvinfo : EIATTR_EXIT_INSTR_OFFSETS
	.align		4
        /*00a8*/ 	.byte	0x04, 0x1c
        /*00aa*/ 	.short	(.L_2107 - .L_2106)


	//   ....[0]....
.L_2106:
        /*00ac*/ 	.word	0x00002320


	//   ....[1]....
        /*00b0*/ 	.word	0x00002420


	//----- nvinfo : EIATTR_MAX_THREADS
	.align		4
.L_2107:
        /*00b4*/ 	.byte	0x04, 0x05
        /*00b6*/ 	.short	(.L_2109 - .L_2108)
.L_2108:
        /*00b8*/ 	.word	0x00000200
        /*00bc*/ 	.word	0x00000001
        /*00c0*/ 	.word	0x00000001


	//----- nvinfo : EIATTR_CRS_STACK_SIZE
	.align		4
.L_2109:
        /*00c4*/ 	.byte	0x04, 0x1e
        /*00c6*/ 	.short	(.L_2111 - .L_2110)
.L_2110:
        /*00c8*/ 	.word	0x00000000
.L_2111:


//--------------------- .nv.info._ZN2at4cuda17kernelHistogram1DIlilLi1ELi2ELin1ELNS0_23CUDAHistogramMemoryTypeE1EZNS0_21CUDA_tensor_histogramIliLb0EEEbNS_6TensorES4_S4_lNS_14AccumulateTypeIT0_Lb1EE4typeES8_NS0_13TensorArgTypeES9_S9_EUllE_EEvNS0_6detail10TensorInfoIT_T1_EESF_NSC_IKS6_SE_EElS8_S8_SE_T6_ --------------------------
	.section	.nv.info._ZN2at4cuda17kernelHistogram1DIlilLi1ELi2ELin1ELNS0_23CUDAHistogramMemoryTypeE1EZNS0_21CUDA_tensor_histogramIliLb0EEEbNS_6TensorES4_S4_lNS_14AccumulateTypeIT0_Lb1EE4typeES8_NS0_13TensorArgTypeES9_S9_EUllE_EEvNS0_6detail10TensorInfoIT_T1_EESF_NSC_IKS6_SE_EElS8_S8_SE_T6_,"",@"SHT_CUDA_INFO"
	.sectionflags	@""
	.align	4


	//----- nvinfo : EIATTR_CUDA_API_VERSION
	.align		4
        /*0000*/ 	.byte	0x04, 0x37
        /*0002*/ 	.short	(.L_2113 - .L_2112)
.L_2112:
        /*0004*/ 	.word	0x00000082


	//----- nvinfo : EIATTR_SW2861232_WAR
	.align		4
.L_2113:
        /*0008*/ 	.byte	0x01, 0x35
	.zero		2


	//----- nvinfo : EIATTR_PARAM_CBANK
	.align		4
        /*000c*/ 	.byte	0x04, 0x0a
        /*000e*/ 	.short	(.L_2115 - .L_2114)
	.align		4
.L_2114:
        /*0010*/ 	.word	index@(.nv.constant0._ZN2at4cuda17kernelHistogram1DIlilLi1ELi2ELin1ELNS0_23CUDAHistogramMemoryTypeE1EZNS0_21CUDA_tensor_histogramIliLb0EEEbNS_6TensorES4_S4_lNS_14AccumulateTypeIT0_Lb1EE4typeES8_NS0_13TensorArgTypeES9_S9_EUllE_EEvNS0_6detail10TensorInfoIT_T1_EESF_NSC_IKS6_SE_EElS8_S8_SE_T6_)
        /*0014*/ 	.short	0x0160
        /*0016*/ 	.short	0x06a0


	//----- nvinfo : EIATTR_CBANK_PARAM_SIZE
	.align		4
.L_2115:
        /*0018*/ 	.byte	0x03, 0x19
        /*001a*/ 	.short	0x06a0


	//----- nvinfo : EIATTR_KPARAM_INFO
	.align		4
        /*001c*/ 	.byte	0x04, 0x17
        /*001e*/ 	.short	(.L_2117 - .L_2116)
.L_2116:
        /*0020*/ 	.word	0x00000000
        /*0024*/ 	.short	0x0007
        /*0026*/ 	.short	0x0500
        /*0028*/ 	.byte	0x00, 0xf0, 0x81, 0x06


	//----- nvinfo : EIATTR_KPARAM_INFO
	.align		4
.L_2117:
        /*002c*/ 	.byte	0x04, 0x17
        /*002e*/ 	.short	(.L_2119 - .L_2118)
.L_2118:
        /*0030*/ 	.word	0x00000000
        /*0034*/ 	.short	0x0006
        /*0036*/ 	.short	0x04f8
        /*0038*/ 	.byte	0x00, 0xf0, 0x21, 0x00


	//----- nvinfo : EIATTR_KPARAM_INFO
	.align		4
.L_2119:
        /*003c*/ 	.byte	0x04, 0x17
        /*003e*/ 	.short	(.L_2121 - .L_2120)
.L_2120:
        /*0040*/ 	.word	0x00000000
        /*0044*/ 	.short	0x0005
        /*0046*/ 	.short	0x04f0
        /*0048*/ 	.byte	0x00, 0xf0, 0x21, 0x00


	//----- nvinfo : EIATTR_KPARAM_INFO
	.align		4
.L_2121:
        /*004c*/ 	.byte	0x04, 0x17
        /*004e*/ 	.short	(.L_2123 - .L_2122)
.L_2122:
        /*0050*/ 	.word	0x00000000
        /*0054*/ 	.short	0x0004
        /*0056*/ 	.short	0x04e8
        /*0058*/ 	.byte	0x00, 0xf0, 0x21, 0x00


	//----- nvinfo : EIATTR_KPARAM_INFO
	.align		4
.L_2123:
        /*005c*/ 	.byte	0x04, 0x17
        /*005e*/ 	.short	(.L_2125 - .L_2124)
.L_2124:
        /*0060*/ 	.word	0x00000000
        /*0064*/ 	.short	0x0003
        /*0066*/ 	.short	0x04e0
        /*0068*/ 	.byte	0x00, 0xf0, 0x21, 0x00


	//----- nvinfo : EIATTR_KPARAM_INFO
	.align		4
.L_2125:
        /*006c*/ 	.byte	0x04, 0x17
        /*006e*/ 	.short	(.L_2127 - .L_2126)
.L_2126:
        /*0070*/ 	.word	0x00000000
        /*0074*/ 	.short	0x0002
        /*0076*/ 	.short	0x0340
        /*0078*/ 	.byte	0x00, 0xf0, 0x81, 0x06


	//----- nvinfo : EIATTR_KPARAM_INFO
	.align		4
.L_2127:
        /*007c*/ 	.byte	0x04, 0x17
        /*007e*/ 	.short	(.L_2129 - .L_2128)
.L_2128:
        /*0080*/ 	.word	0x00000000
        /*0084*/ 	.short	0x0001
        /*0086*/ 	.short	0x01a0
        /*0088*/ 	.byte	0x00, 0xf0, 0x81, 0x06


	//----- nvinfo : EIATTR_KPARAM_INFO
	.align		4
.L_2129:
        /*008c*/ 	.byte	0x04, 0x17
        /*008e*/ 	.short	(.L_2131 - .L_2130)
.L_2130:
        /*0090*/ 	.word	0x00000000
        /*0094*/ 	.short	0x0000
        /*0096*/ 	.short	0x0000
        /*0098*/ 	.byte	0x00, 0xf0, 0x81, 0x06


	//----- nvinfo : EIATTR_MAXREG_COUNT
	.align		4
.L_2131:
        /*009c*/ 	.byte	0x03, 0x1b
        /*009e*/ 	.short	0x0080


	//----- nvinfo : EIATTR_MERCURY_ISA_VERSION
	.align		4
        /*00a0*/ 	.byte	0x03, 0x5f
        /*00a2*/ 	.short	0x0000


	//----- nvinfo : EIATTR_EXIT_INSTR_OFFSETS
	.align		4
        /*00a4*/ 	.byte	0x04, 0x1c
        /*00a6*/ 	.short	(.L_2133 - .L_2132)


	//   ....[0]....
.L_2132:
        /*00a8*/ 	.word	0x00000060


	//   ....[1]....
        /*00ac*/ 	.word	0x000005e0


	//   ....[2]....
        /*00b0*/ 	.word	0x000022e0


	//----- nvinfo : EIATTR_MAX_THREADS
	.align		4
.L_2133:
        /*00b4*/ 	.byte	0x04, 0x05
        /*00b6*/ 	.short	(.L_2135 - .L_2134)
.L_2134:
        /*00b8*/ 	.word	0x00000200
        /*00bc*/ 	.word	0x00000001
        /*00c0*/ 	.word	0x00000001


	//----- nvinfo : EIATTR_CRS_STACK_SIZE
	.align		4
.L_2135:
        /*00c4*/ 	.byte	0x04, 0x1e
        /*00c6*/ 	.short	(.L_2137 - .L_2136)
.L_2136:
        /*00c8*/ 	.word	0x00000000
.L_2137:


//--------------------- .nv.info._ZN2at4cuda17kernelHistogram1DIlilLi1ELi2ELin1ELNS0_23CUDAHistogramMemoryTypeE0EZNS0_21CUDA_tensor_histogramIliLb0EEEbNS_6TensorES4_S4_lNS_14AccumulateTypeIT0_Lb1EE4typeES8_NS0_13TensorArgTypeES9_S9_EUllE_EEvNS0_6detail10TensorInfoIT_T1_EESF_NSC_IKS6_SE_EElS8_S8_SE_T6_ --------------------------
	.section	.nv.info._ZN2at4cuda17kernelHistogram1DIlilLi1ELi2ELin1ELNS0_23CUDAHistogramMemoryTypeE0EZNS0_21CUDA_tensor_histogramIliLb0EEEbNS_6TensorES4_S4_lNS_14AccumulateTypeIT0_Lb1EE4typeES8_NS0_13TensorArgTypeES9_S9_EUllE_EEvNS0_6detail10TensorInfoIT_T1_EESF_NSC_IKS6_SE_EElS8_S8_SE_T6_,"",@"SHT_CUDA_INFO"
	.sectionflags	@""
	.align	4


	//----- nvinfo : EIATTR_CUDA_API_VERSION
	.align		4
        /*0000*/ 	.byte	0x04, 0x37
        /*0002*/ 	.short	(.L_2139 - .L_2138)
.L_2138:
        /*0004*/ 	.word	0x00000082


	//----- nvinfo : EIATTR_SW2861232_WAR
	.align		4
.L_2139:
        /*0008*/ 	.byte	0x01, 0x35
	.zero		2


	//----- nvinfo : EIATTR_PARAM_CBANK
	.align		4
        /*000c*/ 	.byte	0x04, 0x0a
        /*000e*/ 	.short	(.L_2141 - .L_2140)
	.align		4
.L_2140:
        /*0010*/ 	.word	index@(.nv.constant0._ZN2at4cuda17kernelHistogram1DIlilLi1ELi2ELin1ELNS0_23CUDAHistogramMemoryTypeE0EZNS0_21CUDA_tensor_histogramIliLb0EEEbNS_6TensorES4_S4_lNS_14AccumulateTypeIT0_Lb1EE4typeES8_NS0_13TensorArgTypeES9_S9_EUllE_EEvNS0_6detail10TensorInfoIT_T1_EESF_NSC_IKS6_SE_EElS8_S8_SE_T6_)
        /*0014*/ 	.short	0x0160
        /*0016*/ 	.short	0x06a0


	//----- nvinfo : EIATTR_CBANK_PARAM_SIZE
	.align		4
.L_2141:
        /*0018*/ 	.byte	0x03, 0x19
        /*001a*/ 	.short	0x06a0


	//----- nvinfo : EIATTR_KPARAM_INFO
	.align		4
        /*001c*/ 	.byte	0x04, 0x17
        /*001e*/ 	.short	(.L_2143 - .L_2142)
.L_2142:
        /*0020*/ 	.word	0x00000000
        /*0024*/ 	.short	0x0007
        /*0026*/ 	.short	0x0500
        /*0028*/ 	.byte	0x00, 0xf0, 0x81, 0x06


	//----- nvinfo : EIATTR_KPARAM_INFO
	.align		4
.L_2143:
        /*002c*/ 	.byte	0x04, 0x17
        /*002e*/ 	.short	(.L_2145 - .L_2144)
.L_2144:
        /*0030*/ 	.word	0x00000000
        /*0034*/ 	.short	0x0006
        /*0036*/ 	.short	0x04f8
        /*0038*/ 	.byte	0x00, 0xf0, 0x21, 0x00


	//----- nvinfo : EIATTR_KPARAM_INFO
	.align		4
.L_2145:
        /*003c*/ 	.byte	0x04, 0x17
        /*003e*/ 	.short	(.L_2147 - .L_2146)
.L_2146:
        /*0040*/ 	.word	0x00000000
        /*0044*/ 	.short	0x0005
        /*0046*/ 	.short	0x04f0
        /*0048*/ 	.byte	0x00, 0xf0, 0x21, 0x00


	//----- nvinfo : EIATTR_KPARAM_INFO
	.align		4
.L_2147:
        /*004c*/ 	.byte	0x04, 0x17
        /*004e*/ 	.short	(.L_2149 - .L_2148)
.L_2148:
        /*0050*/ 	.word	0x00000000
        /*0054*/ 	.short	0x0004
        /*0056*/ 	.short	0x04e8
        /*0058*/ 	.byte	0x00, 0xf0, 0x21, 0x00


	//----- nvinfo : EIATTR_KPARAM_INFO
	.align		4
.L_2149:
        /*005c*/ 	.byte	0x04, 0x17
        /*005e*/ 	.short	(.L_2151 - .L_2150)
.L_2150:
        /*0060*/ 	.word	0x00000000
        /*0064*/ 	.short	0x0003
        /*0066*/ 	.short	0x04e0
        /*0068*/ 	.byte	0x00, 0xf0, 0x21, 0x00


	//----- nvinfo : EIATTR_KPARAM_INFO
	.align		4
.L_2151:
        /*006c*/ 	.byte	0x04, 0x17
        /*006e*/ 	.short	(.L_2153 - .L_2152)
.L_2152:
        /*0070*/ 	.word	0x00000000
        /*0074*/ 	.short	0x0002
        /*0076*/ 	.short	0x0340
        /*0078*/ 	.byte	0x00, 0xf0, 0x81, 0x06


	//----- nvinfo : EIATTR_KPARAM_INFO
	.align		4
.L_2153:
        /*007c*/ 	.byte	0x04, 0x17
        /*007e*/ 	.short	(.L_2155 - .L_2154)
.L_2154:
        /*0080*/ 	.word	0x00000000
        /*0084*/ 	.short	0x0001
        /*0086*/ 	.short	0x01a0
        /*0088*/ 	.byte	0x00, 0xf0, 0x81, 0x06


	//----- nvinfo : EIATTR_KPARAM_INFO
	.align		4
.L_2155:
        /*008c*/ 	.byte	0x04, 0x17
        /*008e*/ 	.short	(.L_2157 - .L_2156)
.L_2156:
        /*0090*/ 	.word	0x00000000
        /*0094*/ 	.short	0x0000
        /*0096*/ 	.short	0x0000
        /*0098*/ 	.byte	0x00, 0xf0, 0x81, 0x06


	//----- nvinfo : EIATTR_MAXREG_COUNT
	.align		4
.L_2157:
        /*009c*/ 	.byte	0x03, 0x1b
        /*009e*/ 	.short	0x0080


	//----- nvinfo : EIATTR_NUM_BARRIERS
	.align		4
        /*00a0*/ 	.byte	0x02, 0x4c
        /*00a2*/ 	.byte	0x01
	.zero		1


	//----- nvinfo : EIATTR_MERCURY_ISA_VERSION
	.align		4
        /*00a4*/ 	.byte	0x03, 0x5f
        /*00a6*/ 	.short	0x0000


	//----- nvinfo : EIATTR_EXIT_INSTR_OFFSETS
	.align		4
        /*00a8*/ 	.byte	0x04, 0x1c
        /*00aa*/ 	.short	(.L_2159 - .L_2158)


	//   ....[0]....
.L_2158:
        /*00ac*/ 	.word	0x000023d0


	//   ....[1]....
        /*00b0*/ 	.word	0x000024d0


	//----- nvinfo : EIATTR_MAX_THREADS
	.align		4
.L_2159:
        /*00b4*/ 	.byte	0x04, 0x05
        /*00b6*/ 	.short	(.L_2161 - .L_2160)
.L_2160:
        /*00b8*/ 	.word	0x00000200
        /*00bc*/ 	.word	0x00000001
        /*00c0*/ 	.word	0x00000001


	//----- nvinfo : EIATTR_CRS_STACK_SIZE
	.align		4
.L_2161:
        /*00c4*/ 	.byte	0x04, 0x1e
        /*00c6*/ 	.short	(.L_2163 - .L_2162)
.L_2162:
        /*00c8*/ 	.word	0x00000000
.L_2163:


//--------------------- .nv.info._ZN2at4cuda17kernelHistogram1DIfilLi1ELi2ELin1ELNS0_23CUDAHistogramMemoryTypeE1EZNS0_21CUDA_tensor_histogramIfiLb1EEEbNS_6TensorES4_S4_lNS_14AccumulateTypeIT0_Lb1EE4typeES8_NS0_13TensorArgTypeES9_S9_EUllE0_EEvNS0_6detail10TensorInfoIT_T1_EESF_NSC_IKS6_SE_EElS8_S8_SE_T6_ --------------------------
	.section	.nv.info._ZN2at4cuda17kernelHistogram1DIfilLi1ELi2ELin1ELNS0_23CUDAHistogramMemoryTypeE1EZNS0_21CUDA_tensor_histogramIfiLb1EEEbNS_6TensorES4_S4_lNS_14AccumulateTypeIT0_Lb1EE4typeES8_NS0_13TensorArgTypeES9_S9_EUllE0_EEvNS0_6detail10TensorInfoIT_T1_EESF_NSC_IKS6_SE_EElS8_S8_SE_T6_,"",@"SHT_CUDA_INFO"
	.sectionflags	@""
	.align	4


	//----- nvinfo : EIATTR_CUDA_API_VERSION
	.align		4
        /*0000*/ 	.byte	0x04, 0x37
        /*0002*/ 	.short	(.L_2165 - .L_2164)
.L_2164:
        /*0004*/ 	.word	0x00000082


	//----- nvinfo : EIATTR_SW2861232_WAR
	.align		4
.L_2165:
        /*0008*/ 	.byte	0x01, 0x35
	.zero		2


	//----- nvinfo : EIATTR_PARAM_CBANK
	.align		4
        /*000c*/ 	.byte	0x04, 0x0a
        /*000e*/ 	.short	(.L_2167 - .L_2166)
	.align		4
.L_2166:
        /*0010*/ 	.word	index@(.nv.constant0._ZN2at4cuda17kernelHistogram1DIfilLi1ELi2ELin1ELNS0_23CUDAHistogramMemoryTypeE1EZNS0_21CUDA_tensor_histogramIfiLb1EEEbNS_6TensorES4_S4_lNS_14AccumulateTypeIT0_Lb1EE4typeES8_NS0_13TensorArgTypeES9_S9_EUllE0_EEvNS0_6detail10TensorInfoIT_T1_EESF_NSC_IKS6_SE_EElS8_S8_SE_T6_)
        /*0014*/ 	.short	0x0160
        /*0016*/ 	.short	0x0501


	//----- nvinfo : EIATTR_CBANK_PARAM_SIZE
	.align		4
.L_2167:
        /*0018*/ 	.byte	0x03, 0x19
        /*001a*/ 	.short	0x0501


	//----- nvinfo : EIATTR_KPARAM_INFO
	.align		4
        /*001c*/ 	.byte	0x04, 0x17
        /*001e*/ 	.short	(.L_2169 - .L_2168)
.L_2168:
        /*0020*/ 	.word	0x00000000
        /*0024*/ 	.short	0x0007
        /*0026*/ 	.short	0x0500
        /*0028*/ 	.byte	0x00, 0xf0, 0x05, 0x00


	//----- nvinfo : EIATTR_KPARAM_INFO
	.align		4
.L_2169:
        /*002c*/ 	.byte	0x04, 0x17
        /*002e*/ 	.short	(.L_2171 - .L_2170)
.L_2170:
        /*0030*/ 	.word	0x00000000
        /*0034*/ 	.short	0x0006
        /*0036*/ 	.short	0x04f8
        /*0038*/ 	.byte	0x00, 0xf0, 0x21, 0x00


	//----- nvinfo : EIATTR_KPARAM_INFO
	.align		4
.L_2171:
        /*003c*/ 	.byte	0x04, 0x17
        /*003e*/ 	.short	(.L_2173 - .L_2172)
.L_2172:
        /*0040*/ 	.word	0x00000000
        /*0044*/ 	.short	0x0005
        /*0046*/ 	.short	0x04f0
        /*0048*/ 	.byte	0x00, 0xf0, 0x21, 0x00


	//----- nvinfo : EIATTR_KPARAM_INFO
	.align		4
.L_2173:
        /*004c*/ 	.byte	0x04, 0x17
        /*004e*/ 	.short	(.L_2175 - .L_2174)
.L_2174:
        /*0050*/ 	.word	0x00000000
        /*0054*/ 	.short	0x0004
        /*0056*/ 	.short	0x04e8
        /*0058*/ 	.byte	0x00, 0xf0, 0x21, 0x00


	//----- nvinfo : EIATTR_KPARAM_INFO
	.align		4
.L_2175:
        /*005c*/ 	.byte	0x04, 0x17
        /*005e*/ 	.short	(.L_2177 - .L_2176)
.L_2176:
        /*0060*/ 	.word	0x00000000
        /*0064*/ 	.short	0x0003
        /*0066*/ 	.short	0x04e0
        /*0068*/ 	.byte	0x00, 0xf0, 0x21, 0x00


	//----- nvinfo : EIATTR_KPARAM_INFO
	.align		4
.L_2177:
        /*006c*/ 	.byte	0x04, 0x17
        /*006e*/ 	.short	(.L_2179 - .L_2178)
.L_2178:
        /*0070*/ 	.word	0x00000000
        /*0074*/ 	.short	0x0002
        /*0076*/ 	.short	0x0340
        /*0078*/ 	.byte	0x00, 0xf0, 0x81, 0x06


	//----- nvinfo : EIATTR_KPARAM_INFO
	.align		4
.L_2179:
        /*007c*/ 	.byte	0x04, 0x17
        /*007e*/ 	.short	(.L_2181 - .L_2180)
.L_2180:
        /*0080*/ 	.word	0x00000000
        /*0084*/ 	.short	0x0001
        /*0086*/ 	.short	0x01a0
        /*0088*/ 	.byte	0x00, 0xf0, 0x81, 0x06


	//----- nvinfo : EIATTR_KPARAM_INFO
	.align		4
.L_2181:
        /*008c*/ 	.byte	0x04, 0x17
        /*008e*/ 	.short	(.L_2183 - .L_2182)
.L_2182:
        /*0090*/ 	.word	0x00000000
        /*0094*/ 	.short	0x0000
        /*0096*/ 	.short	0x0000
        /*0098*/ 	.byte	0x00, 0xf0, 0x81, 0x06


	//----- nvinfo : EIATTR_MAXREG_COUNT
	.align		4
.L_2183:
        /*009c*/ 	.byte	0x03, 0x1b
        /*009e*/ 	.short	0x0080


	//----- nvinfo : EIATTR_MERCURY_ISA_VERSION
	.align		4
        /*00a0*/ 	.byte	0x03, 0x5f
        /*00a2*/ 	.short	0x0000


	//----- nvinfo : EIATTR_EXIT_INSTR_OFFSETS
	.align		4
        /*00a4*/ 	.byte	0x04, 0x1c
        /*00a6*/ 	.short	(.L_2185 - .L_2184)


	//   ....[0]....
.L_2184:
        /*00a8*/ 	.word	0x00000060


	//   ....[1]....
        /*00ac*/ 	.word	0x00000580


	//   ....[2]....
        /*00b0*/ 	.word	0x00002220


	//----- nvinfo : EIATTR_MAX_THREADS
	.align		4
.L_2185:
        /*00b4*/ 	.byte	0x04, 0x05
        /*00b6*/ 	.short	(.L_2187 - .L_2186)
.L_2186:
        /*00b8*/ 	.word	0x00000200
        /*00bc*/ 	.word	0x00000001
        /*00c0*/ 	.word	0x00000001


	//----- nvinfo : EIATTR_CRS_STACK_SIZE
	.align		4
.L_2187:
        /*00c4*/ 	.byte	0x04, 0x1e
        /*00c6*/ 	.short	(.L_2189 - .L_2188)
.L_2188:
        /*00c8*/ 	.word	0x00000000
.L_2189:


//--------------------- .nv.info._ZN2at4cuda17kernelHistogram1DIfilLi1ELi2ELin1ELNS0_23CUDAHistogramMemoryTypeE0EZNS0_21CUDA_tensor_histogramIfiLb1EEEbNS_6TensorES4_S4_lNS_14AccumulateTypeIT0_Lb1EE4typeES8_NS0_13TensorArgTypeES9_S9_EUllE0_EEvNS0_6detail10TensorInfoIT_T1_EESF_NSC_IKS6_SE_EElS8_S8_SE_T6_ --------------------------
	.section	.nv.info._ZN2at4cuda17kernelHistogram1DIfilLi1ELi2ELin1ELNS0_23CUDAHistogramMemoryTypeE0EZNS0_21CUDA_tensor_histogramIfiLb1EEEbNS_6TensorES4_S4_lNS_14AccumulateTypeIT0_Lb1EE4typeES8_NS0_13TensorArgTypeES9_S9_EUllE0_EEvNS0_6detail10TensorInfoIT_T1_EESF_NSC_IKS6_SE_EElS8_S8_SE_T6_,"",@"SHT_CUDA_INFO"
	.sectionflags	@""
	.align	4


	//----- nvinfo : EIATTR_CUDA_API_VERSION
	.align		4
        /*0000*/ 	.byte	0x04, 0x37
        /*0002*/ 	.short	(.L_2191 - .L_2190)
.L_2190:
        /*0004*/ 	.word	0x00000082


	//----- nvinfo : EIATTR_SW2861232_WAR
	.align		4
.L_2191:
        /*0008*/ 	.byte	0x01, 0x35
	.zero		2


	//----- nvinfo : EIATTR_PARAM_CBANK
	.align		4
        /*000c*/ 	.byte	0x04, 0x0a
        /*000e*/ 	.short	(.L_2193 - .L_2192)
	.align		4
.L_2192:
        /*0010*/ 	.word	index@(.nv.constant0._ZN2at4cuda17kernelHistogram1DIfilLi1ELi2ELin1ELNS0_23CUDAHistogramMemoryTypeE0EZNS0_21CUDA_tensor_histogramIfiLb1EEEbNS_6TensorES4_S4_lNS_14AccumulateTypeIT0_Lb1EE4typeES8_NS0_13TensorArgTypeES9_S9_EUllE0_EEvNS0_6detail10TensorInfoIT_T1_EESF_NSC_IKS6_SE_EElS8_S8_SE_T6_)
        /*0014*/ 	.short	0x0160
        /*0016*/ 	.short	0x0501


	//----- nvinfo : EIATTR_CBANK_PARAM_SIZE
	.align		4
.L_2193:
        /*0018*/ 	.byte	0x03, 0x19
        /*001a*/ 	.short	0x0501


	//----- nvinfo : EIATTR_KPARAM_INFO
	.align		4
        /*001c*/ 	.byte	0x04, 0x17
        /*001e*/ 	.short	(.L_2195 - .L_2194)
.L_2194:
        /*0020*/ 	.word	0x00000000
        /*0024*/ 	.short	0x0007
        /*0026*/ 	.short	0x0500
        /*0028*/ 	.byte	0x00, 0xf0, 0x05, 0x00


	//----- nvinfo : EIATTR_KPARAM_INFO
	.align		4
.L_2195:
        /*002c*/ 	.byte	0x04, 0x17
        /*002e*/ 	.short	(.L_2197 - .L_2196)
.L_2196:
        /*0030*/ 	.word	0x00000000
        /*0034*/ 	.short	0x0006
        /*0036*/ 	.short	0x04f8
        /*0038*/ 	.byte	0x00, 0xf0, 0x21, 0x00


	//----- nvinfo : EIATTR_KPARAM_INFO
	.align		4
.L_2197:
        /*003c*/ 	.byte	0x04, 0x17
        /*003e*/ 	.short	(.L_2199 - .L_2198)
.L_2198:
        /*0040*/ 	.word	0x00000000
        /*0044*/ 	.short	0x0005
        /*0046*/ 	.short	0x04f0
        /*0048*/ 	.byte	0x00, 0xf0, 0x21, 0x00


	//----- nvinfo : EIATTR_KPARAM_INFO
	.align		4
.L_2199:
        /*004c*/ 	.byte	0x04, 0x17
        /*004e*/ 	.short	(.L_2201 - .L_2200)
.L_2200:
        /*0050*/ 	.word	0x00000000
        /*0054*/ 	.short	0x0004
        /*0056*/ 	.short	0x04e8
        /*0058*/ 	.byte	0x00, 0xf0, 0x21, 0x00


	//----- nvinfo : EIATTR_KPARAM_INFO
	.align		4
.L_2201:
        /*005c*/ 	.byte	0x04, 0x17
        /*005e*/ 	.short	(.L_2203 - .L_2202)
.L_2202:
        /*0060*/ 	.word	0x00000000
        /*0064*/ 	.short	0x0003
        /*0066*/ 	.short	0x04e0
        /*0068*/ 	.byte	0x00, 0xf0, 0x21, 0x00


	//----- nvinfo : EIATTR_KPARAM_INFO
	.align		4
.L_2203:
        /*006c*/ 	.byte	0x04, 0x17
        /*006e*/ 	.short	(.L_2205 - .L_2204)
.L_2204:
        /*0070*/ 	.word	0x00000000
        /*0074*/ 	.short	0x0002
        /*0076*/ 	.short	0x0340
        /*0078*/ 	.byte	0x00, 0xf0, 0x81, 0x06


	//----- nvinfo : EIATTR_KPARAM_INFO
	.align		4
.L_2205:
        /*007c*/ 	.byte	0x04, 0x17
        /*007e*/ 	.short	(.L_2207 - .L_2206)
.L_2206:
        /*0080*/ 	.word	0x00000000
        /*0084*/ 	.short	0x0001
        /*0086*/ 	.short	0x01a0
        /*0088*/ 	.byte	0x00, 0xf0, 0x81, 0x06


	//----- nvinfo : EIATTR_KPARAM_INFO
	.align		4
.L_2207:
        /*008c*/ 	.byte	0x04, 0x17
        /*008e*/ 	.short	(.L_2209 - .L_2208)
.L_2208:
        /*0090*/ 	.word	0x00000000
        /*0094*/ 	.short	0x0000
        /*0096*/ 	.short	0x0000
        /*0098*/ 	.byte	0x00, 0xf0, 0x81, 0x06


	//----- nvinfo : EIATTR_MAXREG_COUNT
	.align		4
.L_2209:
        /*009c*/ 	.byte	0x03, 0x1b
        /*009e*/ 	.short	0x0080


	//----- nvinfo : EIATTR_NUM_BARRIERS
	.align		4
        /*00a0*/ 	.byte	0x02, 0x4c
        /*00a2*/ 	.byte	0x01
	.zero		1


	//----- nvinfo : EIATTR_MERCURY_ISA_VERSION
	.align		4
        /*00a4*/ 	.byte	0x03, 0x5f
        /*00a6*/ 	.short	0x0000


	//----- nvinfo : EIATTR_EXIT_INSTR_OFFSETS
	.align		4
        /*00a8*/ 	.byte	0x04, 0x1c
        /*00aa*/ 	.short	(.L_2211 - .L_2210)


	//   ....[0]....
.L_2210:
        /*00ac*/ 	.word	0x000022d0


	//   ....[1]....
        /*00b0*/ 	.word	0x000023d0


	//----- nvinfo : EIATTR_MAX_THREADS
	.align		4
.L_2211:
        /*00b4*/ 	.byte	0x04, 0x05
        /*00b6*/ 	.short	(.L_2213 - .L_2212)
.L_2212:
        /*00b8*/ 	.word	0x00000200
        /*00bc*/ 	.word	0x00000001
        /*00c0*/ 	.word	0x00000001


	//----- nvinfo : EIATTR_CRS_STACK_SIZE
	.align		4
.L_2213:
        /*00c4*/ 	.byte	0x04, 0x1e
        /*00c6*/ 	.short	(.L_2215 - .L_2214)
.L_2214:
        /*00c8*/ 	.word	0x00000000
.L_2215:


//--------------------- .nv.info._ZN2at4cuda17kernelHistogram1DIfilLi1ELi2ELin1ELNS0_23CUDAHistogramMemoryTypeE1EZNS0_21CUDA_tensor_histogramIfiLb1EEEbNS_6TensorES4_S4_lNS_14AccumulateTypeIT0_Lb1EE4typeES8_NS0_13TensorArgTypeES9_S9_EUllE_EEvNS0_6detail10TensorInfoIT_T1_EESF_NSC_IKS6_SE_EElS8_S8_SE_T6_ --------------------------
	.section	.nv.info._ZN2at4cuda17kernelHistogram1DIfilLi1ELi2ELin1ELNS0_23CUDAHistogramMemoryTypeE1EZNS0_21CUDA_tensor_histogramIfiLb1EEEbNS_6TensorES4_S4_lNS_14AccumulateTypeIT0_Lb1EE4typeES8_NS0_13TensorArgTypeES9_S9_EUllE_EEvNS0_6detail10TensorInfoIT_T1_EESF_NSC_IKS6_SE_EElS8_S8_SE_T6_,"",@"SHT_CUDA_INFO"
	.sectionflags	@""
	.align	4


	//----- nvinfo : EIATTR_CUDA_API_VERSION
	.align		4
        /*0000*/ 	.byte	0x04, 0x37
        /*0002*/ 	.short	(.L_2217 - .L_2216)
.L_2216:
        /*0004*/ 	.word	0x00000082


	//----- nvinfo : EIATTR_SW2861232_WAR
	.align		4
.L_2217:
        /*0008*/ 	.byte	0x01, 0x35
	.zero		2


	//----- nvinfo : EIATTR_PARAM_CBANK
	.align		4
        /*000c*/ 	.byte	0x04, 0x0a
        /*000e*/ 	.short	(.L_2219 - .L_2218)
	.align		4
.L_2218:
        /*0010*/ 	.word	index@(.nv.constant0._ZN2at4cuda17kernelHistogram1DIfilLi1ELi2ELin1ELNS0_23CUDAHistogramMemoryTypeE1EZNS0_21CUDA_tensor_histogramIfiLb1EEEbNS_6TensorES4_S4_lNS_14AccumulateTypeIT0_Lb1EE4typeES8_NS0_13TensorArgTypeES9_S9_EUllE_EEvNS0_6detail10TensorInfoIT_T1_EESF_NSC_IKS6_SE_EElS8_S8_SE_T6_)
        /*0014*/ 	.short	0x0160
        /*0016*/ 	.short	0x06a0


	//----- nvinfo : EIATTR_CBANK_PARAM_SIZE
	.align		4
.L_2219:
        /*0018*/ 	.byte	0x03, 0x19
        /*001a*/ 	.short	0x06a0


	//----- nvinfo : EIATTR_KPARAM_INFO
	.align		4
        /*001c*/ 	.byte	0x04, 0x17
        /*001e*/ 	.short	(.L_2221 - .L_2220)
.L_2220:
        /*0020*/ 	.word	0x00000000
        /*0024*/ 	.short	0x0007
        /*0026*/ 	.short	0x0500
        /*0028*/ 	.byte	0x00, 0xf0, 0x81, 0x06


	//----- nvinfo : EIATTR_KPARAM_INFO
	.align		4
.L_2221:
        /*002c*/ 	.byte	0x04, 0x17
        /*002e*/ 	.short	(.L_2223 - .L_2222)
.L_2222:
        /*0030*/ 	.word	0x00000000
        /*0034*/ 	.short	0x0006
        /*0036*/ 	.short	0x04f8
        /*0038*/ 	.byte	0x00, 0xf0, 0x21, 0x00


	//----- nvinfo : EIATTR_KPARAM_INFO
	.align		4
.L_2223:
        /*003c*/ 	.byte	0x04, 0x17
        /*003e*/ 	.short	(.L_2225 - .L_2224)
.L_2224:
        /*0040*/ 	.word	0x00000000
        /*0044*/ 	.short	0x0005
        /*0046*/ 	.short	0x04f0
        /*0048*/ 	.byte	0x00, 0xf0, 0x21, 0x00


	//----- nvinfo : EIATTR_KPARAM_INFO
	.align		4
.L_2225:
        /*004c*/ 	.byte	0x04, 0x17
        /*004e*/ 	.short	(.L_2227 - .L_2226)
.L_2226:
        /*0050*/ 	.word	0x00000000
        /*0054*/ 	.short	0x0004
        /*0056*/ 	.short	0x04e8
        /*0058*/ 	.byte	0x00, 0xf0, 0x21, 0x00


	//----- nvinfo : EIATTR_KPARAM_INFO
	.align		4
.L_2227:
        /*005c*/ 	.byte	0x04, 0x17
        /*005e*/ 	.short	(.L_2229 - .L_2228)
.L_2228:
        /*0060*/ 	.word	0x00000000
        /*0064*/ 	.short	0x0003
        /*0066*/ 	.short	0x04e0
        /*0068*/ 	.byte	0x00, 0xf0, 0x21, 0x00


	//----- nvinfo : EIATTR_KPARAM_INFO
	.align		4
.L_2229:
        /*006c*/ 	.byte	0x04, 0x17
        /*006e*/ 	.short	(.L_2231 - .L_2230)
.L_2230:
        /*0070*/ 	.word	0x00000000
        /*0074*/ 	.short	0x0002
        /*0076*/ 	.short	0x0340
        /*0078*/ 	.byte	0x00, 0xf0, 0x81, 0x06


	//----- nvinfo : EIATTR_KPARAM_INFO
	.align		4
.L_2231:
        /*007c*/ 	.byte	0x04, 0x17
        /*007e*/ 	.short	(.L_2233 - .L_2232)
.L_2232:
        /*0080*/ 	.word	0x00000000
        /*0084*/ 	.short	0x0001
        /*0086*/ 	.short	0x01a0
        /*0088*/ 	.byte	0x00, 0xf0, 0x81, 0x06


	//----- nvinfo : EIATTR_KPARAM_INFO
	.align		4
.L_2233:
        /*008c*/ 	.byte	0x04, 0x17
        /*008e*/ 	.short	(.L_2235 - .L_2234)
.L_2234:
        /*0090*/ 	.word	0x00000000
        /*0094*/ 	.short	0x0000
        /*0096*/ 	.short	0x0000
        /*0098*/ 	.byte	0x00, 0xf0, 0x81, 0x06


	//----- nvinfo : EIATTR_MAXREG_COUNT
	.align		4
.L_2235:
        /*009c*/ 	.byte	0x03, 0x1b
        /*009e*/ 	.short	0x0080


	//----- nvinfo : EIATTR_MERCURY_ISA_VERSION
	.align		4
        /*00a0*/ 	.byte	0x03, 0x5f
        /*00a2*/ 	.short	0x0000


	//----- nvinfo : EIATTR_EXIT_INSTR_OFFSETS
	.align		4
        /*00a4*/ 	.byte	0x04, 0x1c
        /*00a6*/ 	.short	(.L_2237 - .L_2236)


	//   ....[0]....
.L_2236:
        /*00a8*/ 	.word	0x00000060


	//   ....[1]....
        /*00ac*/ 	.word	0x000005e0


	//   ....[2]....
        /*00b0*/ 	.word	0x000022e0


	//----- nvinfo : EIATTR_MAX_THREADS
	.align		4
.L_2237:
        /*00b4*/ 	.byte	0x04, 0x05
        /*00b6*/ 	.short	(.L_2239 - .L_2238)
.L_2238:
        /*00b8*/ 	.word	0x00000200
        /*00bc*/ 	.word	0x00000001
        /*00c0*/ 	.word	0x00000001


	//----- nvinfo : EIATTR_CRS_STACK_SIZE
	.align		4
.L_2239:
        /*00c4*/ 	.byte	0x04, 0x1e
        /*00c6*/ 	.short	(.L_2241 - .L_2240)
.L_2240:
        /*00c8*/ 	.word	0x00000000
.L_2241:


//--------------------- .nv.info._ZN2at4cuda17kernelHistogram1DIfilLi1ELi2ELin1ELNS0_23CUDAHistogramMemoryTypeE0EZNS0_21CUDA_tensor_histogramIfiLb1EEEbNS_6TensorES4_S4_lNS_14AccumulateTypeIT0_Lb1EE4typeES8_NS0_13TensorArgTypeES9_S9_EUllE_EEvNS0_6detail10TensorInfoIT_T1_EESF_NSC_IKS6_SE_EElS8_S8_SE_T6_ --------------------------
	.section	.nv.info._ZN2at4cuda17kernelHistogram1DIfilLi1ELi2ELin1ELNS0_23CUDAHistogramMemoryTypeE0EZNS0_21CUDA_tensor_histogramIfiLb1EEEbNS_6TensorES4_S4_lNS_14AccumulateTypeIT0_Lb1EE4typeES8_NS0_13TensorArgTypeES9_S9_EUllE_EEvNS0_6detail10TensorInfoIT_T1_EESF_NSC_IKS6_SE_EElS8_S8_SE_T6_,"",@"SHT_CUDA_INFO"
	.sectionflags	@""
	.align	4


	//----- nvinfo : EIATTR_CUDA_API_VERSION
	.align		4
        /*0000*/ 	.byte	0x04, 0x37
        /*0002*/ 	.short	(.L_2243 - .L_2242)
.L_2242:
        /*0004*/ 	.word	0x00000082


	//----- nvinfo : EIATTR_SW2861232_WAR
	.align		4
.L_2243:
        /*0008*/ 	.byte	0x01, 0x35
	.zero		2


	//----- nvinfo : EIATTR_PARAM_CBANK
	.align		4
        /*000c*/ 	.byte	0x04, 0x0a
        /*000e*/ 	.short	(.L_2245 - .L_2244)
	.align		4
.L_2244:
        /*0010*/ 	.word	index@(.nv.constant0._ZN2at4cuda17kernelHistogram1DIfilLi1ELi2ELin1ELNS0_23CUDAHistogramMemoryTypeE0EZNS0_21CUDA_tensor_histogramIfiLb1EEEbNS_6TensorES4_S4_lNS_14AccumulateTypeIT0_Lb1EE4typeES8_NS0_13TensorArgTypeES9_S9_EUllE_EEvNS0_6detail10TensorInfoIT_T1_EESF_NSC_IKS6_SE_EElS8_S8_SE_T6_)
        /*0014*/ 	.short	0x0160
        /*0016*/ 	.short	0x06a0


	//----- nvinfo : EIATTR_CBANK_PARAM_SIZE
	.align		4
.L_2245:
        /*0018*/ 	.byte	0x03, 0x19
        /*001a*/ 	.short	0x06a0


	//----- nvinfo : EIATTR_KPARAM_INFO
	.align		4
        /*001c*/ 	.byte	0x04, 0x17
        /*001e*/ 	.short	(.L_2247 - .L_2246)
.L_2246:
        /*0020*/ 	.word	0x00000000
        /*0024*/ 	.short	0x0007
        /*0026*/ 	.short	0x0500
        /*0028*/ 	.byte	0x00, 0xf0, 0x81, 0x06


	//----- nvinfo : EIATTR_KPARAM_INFO
	.align		4
.L_2247:
        /*002c*/ 	.byte	0x04, 0x17
        /*002e*/ 	.short	(.L_2249 - .L_2248)
.L_2248:
        /*0030*/ 	.word	0x00000000
        /*0034*/ 	.short	0x0006
        /*0036*/ 	.short	0x04f8
        /*0038*/ 	.byte	0x00, 0xf0, 0x21, 0x00


	//----- nvinfo : EIATTR_KPARAM_INFO
	.align		4
.L_2249:
        /*003c*/ 	.byte	0x04, 0x17
        /*003e*/ 	.short	(.L_2251 - .L_2250)
.L_2250:
        /*0040*/ 	.word	0x00000000
        /*0044*/ 	.short	0x0005
        /*0046*/ 	.short	0x04f0
        /*0048*/ 	.byte	0x00, 0xf0, 0x21, 0x00


	//----- nvinfo : EIATTR_KPARAM_INFO
	.align		4
.L_2251:
        /*004c*/ 	.byte	0x04, 0x17
        /*004e*/ 	.short	(.L_2253 - .L_2252)
.L_2252:
        /*0050*/ 	.word	0x00000000
        /*0054*/ 	.short	0x0004
        /*0056*/ 	.short	0x04e8
        /*0058*/ 	.byte	0x00, 0xf0, 0x21, 0x00


	//----- nvinfo : EIATTR_KPARAM_INFO
	.align		4
.L_2253:
        /*005c*/ 	.byte	0x04, 0x17
        /*005e*/ 	.short	(.L_2255 - .L_2254)
.L_2254:
        /*0060*/ 	.word	0x00000000
        /*0064*/ 	.short	0x0003
        /*0066*/ 	.short	0x04e0
        /*0068*/ 	.byte	0x00, 0xf0, 0x21, 0x00


	//----- nvinfo : EIATTR_KPARAM_INFO
	.align		4
.L_2255:
        /*006c*/ 	.byte	0x04, 0x17
        /*006e*/ 	.short	(.L_2257 - .L_2256)
.L_2256:
        /*0070*/ 	.word	0x00000000
        /*0074*/ 	.short	0x0002
        /*0076*/ 	.short	0x0340
        /*0078*/ 	.byte	0x00, 0xf0, 0x81, 0x06


	//----- nvinfo : EIATTR_KPARAM_INFO
	.align		4
.L_2257:
        /*007c*/ 	.byte	0x04, 0x17
        /*007e*/ 	.short	(.L_2259 - .L_2258)
.L_2258:
        /*0080*/ 	.word	0x00000000
        /*0084*/ 	.short	0x0001
        /*0086*/ 	.short	0x01a0
        /*0088*/ 	.byte	0x00, 0xf0, 0x81, 0x06


	//----- nvinfo : EIATTR_KPARAM_INFO
	.align		4
.L_2259:
        /*008c*/ 	.byte	0x04, 0x17
        /*008e*/ 	.short	(.L_2261 - .L_2260)
.L_2260:
        /*0090*/ 	.word	0x00000000
        /*0094*/ 	.short	0x0000
        /*0096*/ 	.short	0x0000
        /*0098*/ 	.byte	0x00, 0xf0, 0x81, 0x06


	//----- nvinfo : EIATTR_MAXREG_COUNT
	.align		4
.L_2261:
        /*009c*/ 	.byte	0x03, 0x1b
        /*009e*/ 	.short	0x0080


	//----- nvinfo : EIATTR_NUM_BARRIERS
	.align		4
        /*00a0*/ 	.byte	0x02, 0x4c
        /*00a2*/ 	.byte	0x01
	.zero		1


	//----- nvinfo : EIATTR_MERCURY_ISA_VERSION
	.align		4
        /*00a4*/ 	.byte	0x03, 0x5f
        /*00a6*/ 	.short	0x0000


	//----- nvinfo : EIATTR_EXIT_INSTR_OFFSETS
	.align		4
        /*00a8*/ 	.byte	0x04, 0x1c
        /*00aa*/ 	.short	(.L_2263 - .L_2262)


	//   ....[0]....
.L_2262:
        /*00ac*/ 	.word	0x000023a0


	//   ....[1]....
        /*00b0*/ 	.word	0x000024a0


	//----- nvinfo : EIATTR_MAX_THREADS
	.align		4
.L_2263:
        /*00b4*/ 	.byte	0x04, 0x05
        /*00b6*/ 	.short	(.L_2265 - .L_2264)
.L_2264:
        /*00b8*/ 	.word	0x00000200
        /*00bc*/ 	.word	0x00000001
        /*00c0*/ 	.word	0x00000001


	//----- nvinfo : EIATTR_CRS_STACK_SIZE
	.align		4
.L_2265:
        /*00c4*/ 	.byte	0x04, 0x1e
        /*00c6*/ 	.short	(.L_2267 - .L_2266)
.L_2266:
        /*00c8*/ 	.word	0x00000000
.L_2267:


//--------------------- .nv.info._ZN2at4cuda17kernelHistogram1DIdalLi1ELi2ELin1ELNS0_23CUDAHistogramMemoryTypeE1EZNS0_21CUDA_tensor_histogramIdaLb1EEEbNS_6TensorES4_S4_lNS_14AccumulateTypeIT0_Lb1EE4typeES8_NS0_13TensorArgTypeES9_S9_EUllE0_EEvNS0_6detail10TensorInfoIT_T1_EESF_NSC_IKS6_SE_EElS8_S8_SE_T6_ --------------------------
	.section	.nv.info._ZN2at4cuda17kernelHistogram1DIdalLi1ELi2ELin1ELNS0_23CUDAHistogramMemoryTypeE1EZNS0_21CUDA_tensor_histogramIdaLb1EEEbNS_6TensorES4_S4_lNS_14AccumulateTypeIT0_Lb1EE4typeES8_NS0_13TensorArgTypeES9_S9_EUllE0_EEvNS0_6detail10TensorInfoIT_T1_EESF_NSC_IKS6_SE_EElS8_S8_SE_T6_,"",@"SHT_CUDA_INFO"
	.sectionflags	@""
	.align	4


	//----- nvinfo : EIATTR_CUDA_API_VERSION
	.align		4
        /*0000*/ 	.byte	0x04, 0x37
        /*0002*/ 	.short	(.L_2269 - .L_2268)
.L_2268:
        /*0004*/ 	.word	0x00000082


	//----- nvinfo : EIATTR_SW2861232_WAR
	.align		4
.L_2269:
        /*0008*/ 	.byte	0x01, 0x35
	.zero		2


	//----- nvinfo : EIATTR_PARAM_CBANK
	.align		4
        /*000c*/ 	.byte	0x04, 0x0a
        /*000e*/ 	.short	(.L_2271 - .L_2270)
	.align		4
.L_2270:
        /*0010*/ 	.word	index@(.nv.constant0._ZN2at4cuda17kernelHistogram1DIdalLi1ELi2ELin1ELNS0_23CUDAHistogramMemoryTypeE1EZNS0_21CUDA_tensor_histogramIdaLb1EEEbNS_6TensorES4_S4_lNS_14AccumulateTypeIT0_Lb1EE4typeES8_NS0_13TensorArgTypeES9_S9_EUllE0_EEvNS0_6detail10TensorInfoIT_T1_EESF_NSC_IKS6_SE_EElS8_S8_SE_T6_)
        /*0014*/ 	.short	0x0160
        /*0016*/ 	.short	0x0501


	//----- nvinfo : EIATTR_CBANK_PARAM_SIZE
	.align		4
.L_2271:
        /*0018*/ 	.byte	0x03, 0x19
        /*001a*/ 	.short	0x0501


	//----- nvinfo : EIATTR_KPARAM_INFO
	.align		4
        /*001c*/ 	.byte	0x04, 0x17
        /*001e*/ 	.short	(.L_2273 - .L_2272)
.L_2272:
        /*0020*/ 	.word	0x00000000
        /*0024*/ 	.short	0x0007
        /*0026*/ 	.short	0x0500
        /*0028*/ 	.byte	0x00, 0xf0, 0x05, 0x00


	//----- nvinfo : EIATTR_KPARAM_INFO
	.align		4
.L_2273:
        /*002c*/ 	.byte	0x04, 0x17
        /*002e*/ 	.short	(.L_2275 - .L_2274)
.L_2274:
        /*0030*/ 	.word	0x00000000
        /*0034*/ 	.short	0x0006
        /*0036*/ 	.short	0x04f8
        /*0038*/ 	.byte	0x00, 0xf0, 0x21, 0x00


	//----- nvinfo : EIATTR_KPARAM_INFO
	.align		4
.L_2275:
        /*003c*/ 	.byte	0x04, 0x17
        /*003e*/ 	.short	(.L_2277 - .L_2276)
.L_2276:
        /*0040*/ 	.word	0x00000000
        /*0044*/ 	.short	0x0005
        /*0046*/ 	.short	0x04f0
        /*0048*/ 	.byte	0x00, 0xf0, 0x21, 0x00


	//----- nvinfo : EIATTR_KPARAM_INFO
	.align		4
.L_2277:
        /*004c*/ 	.byte	0x04, 0x17
        /*004e*/ 	.short	(.L_2279 - .L_2278)
.L_2278:
        /*0050*/ 	.word	0x00000000
        /*0054*/ 	.short	0x0004
        /*0056*/ 	.short	0x04e8
        /*0058*/ 	.byte	0x00, 0xf0, 0x21, 0x00


	//----- nvinfo : EIATTR_KPARAM_INFO
	.align		4
.L_2279:
        /*005c*/ 	.byte	0x04, 0x17
        /*005e*/ 	.short	(.L_2281 - .L_2280)
.L_2280:
        /*0060*/ 	.word	0x00000000
        /*0064*/ 	.short	0x0003
        /*0066*/ 	.short	0x04e0
        /*0068*/ 	.byte	0x00, 0xf0, 0x21, 0x00


	//----- nvinfo : EIATTR_KPARAM_INFO
	.align		4
.L_2281:
        /*006c*/ 	.byte	0x04, 0x17
        /*006e*/ 	.short	(.L_2283 - .L_2282)
.L_2282:
        /*0070*/ 	.word	0x00000000
        /*0074*/ 	.short	0x0002
        /*0076*/ 	.short	0x0340
        /*0078*/ 	.byte	0x00, 0xf0, 0x81, 0x06


	//----- nvinfo : EIATTR_KPARAM_INFO
	.align		4
.L_2283:
        /*007c*/ 	.byte	0x04, 0x17
        /*007e*/ 	.short	(.L_2285 - .L_2284)
.L_2284:
        /*0080*/ 	.word	0x00000000
        /*0084*/ 	.short	0x0001
        /*0086*/ 	.short	0x01a0
        /*0088*/ 	.byte	0x00, 0xf0, 0x81, 0x06


	//----- nvinfo : EIATTR_KPARAM_INFO
	.align		4
.L_2285:
        /*008c*/ 	.byte	0x04, 0x17
        /*008e*/ 	.short	(.L_2287 - .L_2286)
.L_2286:
        /*0090*/ 	.word	0x00000000
        /*0094*/ 	.short	0x0000
        /*0096*/ 	.short	0x0000
        /*0098*/ 	.byte	0x00, 0xf0, 0x81, 0x06


	//----- nvinfo : EIATTR_MAXREG_COUNT
	.align		4
.L_2287:
        /*009c*/ 	.byte	0x03, 0x1b
        /*009e*/ 	.short	0x0080


	//----- nvinfo : EIATTR_MERCURY_ISA_VERSION
	.align		4
        /*00a0*/ 	.byte	0x03, 0x5f
        /*00a2*/ 	.short	0x0000


	//----- nvinfo : EIATTR_EXIT_INSTR_OFFSETS
	.align		4
        /*00a4*/ 	.byte	0x04, 0x1c
        /*00a6*/ 	.short	(.L_2289 - .L_2288)


	//   ....[0]....
.L_2288:
        /*00a8*/ 	.word	0x00000060


	//   ....[1]....
        /*00ac*/ 	.word	0x00000580


	//   ....[2]....
        /*00b0*/ 	.word	0x00002220


	//----- nvinfo : EIATTR_MAX_THREADS
	.align		4
.L_2289:
        /*00b4*/ 	.byte	0x04, 0x05
        /*00b6*/ 	.short	(.L_2291 - .L_2290)
.L_2290:
        /*00b8*/ 	.word	0x00000200
        /*00bc*/ 	.word	0x00000001
        /*00c0*/ 	.word	0x00000001


	//----- nvinfo : EIATTR_CRS_STACK_SIZE
	.align		4
.L_2291:
        /*00c4*/ 	.byte	0x04, 0x1e
        /*00c6*/ 	.short	(.L_2293 - .L_2292)
.L_2292:
        /*00c8*/ 	.word	0x00000000
.L_2293:


//--------------------- .nv.info._ZN2at4cuda17kernelHistogram1DIdalLi1ELi2ELin1ELNS0_23CUDAHistogramMemoryTypeE0EZNS0_21CUDA_tensor_histogramIdaLb1EEEbNS_6TensorES4_S4_lNS_14AccumulateTypeIT0_Lb1EE4typeES8_NS0_13TensorArgTypeES9_S9_EUllE0_EEvNS0_6detail10TensorInfoIT_T1_EESF_NSC_IKS6_SE_EElS8_S8_SE_T6_ --------------------------
	.section	.nv.info._ZN2at4cuda17kernelHistogram1DIdalLi1ELi2ELin1ELNS0_23CUDAHistogramMemoryTypeE0EZNS0_21CUDA_tensor_histogramIdaLb1EEEbNS_6TensorES4_S4_lNS_14AccumulateTypeIT0_Lb1EE4typeES8_NS0_13TensorArgTypeES9_S9_EUllE0_EEvNS0_6detail10TensorInfoIT_T1_EESF_NSC_IKS6_SE_EElS8_S8_SE_T6_,"",@"SHT_CUDA_INFO"
	.sectionflags	@""
	.align	4


	//----- nvinfo : EIATTR_CUDA_API_VERSION
	.align		4
        /*0000*/ 	.byte	0x04, 0x37
        /*0002*/ 	.short	(.L_2295 - .L_2294)
.L_2294:
        /*0004*/ 	.word	0x00000082


	//----- nvinfo : EIATTR_SW2861232_WAR
	.align		4
.L_2295:
        /*0008*/ 	.byte	0x01, 0x35
	.zero		2


	//----- nvinfo : EIATTR_PARAM_CBANK
	.align		4
        /*000c*/ 	.byte	0x04, 0x0a
        /*000e*/ 	.short	(.L_2297 - .L_2296)
	.align		4
.L_2296:
        /*0010*/ 	.word	index@(.nv.constant0._ZN2at4cuda17kernelHistogram1DIdalLi1ELi2ELin1ELNS0_23CUDAHistogramMemoryTypeE0EZNS0_21CUDA_tensor_histogramIdaLb1EEEbNS_6TensorES4_S4_lNS_14AccumulateTypeIT0_Lb1EE4typeES8_NS0_13TensorArgTypeES9_S9_EUllE0_EEvNS0_6detail10TensorInfoIT_T1_EESF_NSC_IKS6_SE_EElS8_S8_SE_T6_)
        /*0014*/ 	.short	0x0160
        /*0016*/ 	.short	0x0501


	//----- nvinfo : EIATTR_CBANK_PARAM_SIZE
	.align		4
.L_2297:
        /*0018*/ 	.byte	0x03, 0x19
        /*001a*/ 	.short	0x0501


	//----- nvinfo : EIATTR_KPARAM_INFO
	.align		4
        /*001c*/ 	.byte	0x04, 0x17
        /*001e*/ 	.short	(.L_2299 - .L_2298)
.L_2298:
        /*0020*/ 	.word	0x00000000
        /*0024*/ 	.short	0x0007
        /*0026*/ 	.short	0x0500
        /*0028*/ 	.byte	0x00, 0xf0, 0x05, 0x00


	//----- nvinfo : EIATTR_KPARAM_INFO
	.align		4
.L_2299:
        /*002c*/ 	.byte	0x04, 0x17
        /*002e*/ 	.short	(.L_2301 - .L_2300)
.L_2300:
        /*0030*/ 	.word	0x00000000
        /*0034*/ 	.short	0x0006
        /*0036*/ 	.short	0x04f8
        /*0038*/ 	.byte	0x00, 0xf0, 0x21, 0x00


	//----- nvinfo : EIATTR_KPARAM_INFO
	.align		4
.L_2301:
        /*003c*/ 	.byte	0x04, 0x17
        /*003e*/ 	.short	(.L_2303 - .L_2302)
.L_2302:
        /*0040*/ 	.word	0x00000000
        /*0044*/ 	.short	0x0005
        /*0046*/ 	.short	0x04f0
        /*0048*/ 	.byte	0x00, 0xf0, 0x21, 0x00


	//----- nvinfo : EIATTR_KPARAM_INFO
	.align		4
.L_2303:
        /*004c*/ 	.byte	0x04, 0x17
        /*004e*/ 	.short	(.L_2305 - .L_2304)
.L_2304:
        /*0050*/ 	.word	0x00000000
        /*0054*/ 	.short	0x0004
        /*0056*/ 	.short	0x04e8
        /*0058*/ 	.byte	0x00, 0xf0, 0x21, 0x00


	//----- nvinfo : EIATTR_KPARAM_INFO
	.align		4
.L_2305:
        /*005c*/ 	.byte	0x04, 0x17
        /*005e*/ 	.short	(.L_2307 - .L_2306)
.L_2306:
        /*0060*/ 	.word	0x00000000
        /*0064*/ 	.short	0x0003
        /*0066*/ 	.short	0x04e0
        /*0068*/ 	.byte	0x00, 0xf0, 0x21, 0x00


	//----- nvinfo : EIATTR_KPARAM_INFO
	.align		4
.L_2307:
        /*006c*/ 	.byte	0x04, 0x17
        /*006e*/ 	.short	(.L_2309 - .L_2308)
.L_2308:
        /*0070*/ 	.word	0x00000000
        /*0074*/ 	.short	0x0002
        /*0076*/ 	.short	0x0340
        /*0078*/ 	.byte	0x00, 0xf0, 0x81, 0x06


	//----- nvinfo : EIATTR_KPARAM_INFO
	.align		4
.L_2309:
        /*007c*/ 	.byte	0x04, 0x17
        /*007e*/ 	.short	(.L_2311 - .L_2310)
.L_2310:
        /*0080*/ 	.word	0x00000000
        /*0084*/ 	.short	0x0001
        /*0086*/ 	.short	0x01a0
        /*0088*/ 	.byte	0x00, 0xf0, 0x81, 0x06


	//----- nvinfo : EIATTR_KPARAM_INFO
	.align		4
.L_2311:
        /*008c*/ 	.byte	0x04, 0x17
        /*008e*/ 	.short	(.L_2313 - .L_2312)
.L_2312:
        /*0090*/ 	.word	0x00000000
        /*0094*/ 	.short	0x0000
        /*0096*/ 	.short	0x0000
        /*0098*/ 	.byte	0x00, 0xf0, 0x81, 0x06


	//----- nvinfo : EIATTR_MAXREG_COUNT
	.align		4
.L_2313:
        /*009c*/ 	.byte	0x03, 0x1b
        /*009e*/ 	.short	0x0080


	//----- nvinfo : EIATTR_NUM_BARRIERS
	.align		4
        /*00a0*/ 	.byte	0x02, 0x4c
        /*00a2*/ 	.byte	0x01
	.zero		1


	//----- nvinfo : EIATTR_MERCURY_ISA_VERSION
	.align		4
        /*00a4*/ 	.byte	0x03, 0x5f
        /*00a6*/ 	.short	0x0000


	//----- nvinfo : EIATTR_EXIT_INSTR_OFFSETS
	.align		4
        /*00a8*/ 	.byte	0x04, 0x1c
        /*00aa*/ 	.short	(.L_2315 - .L_2314)


	//   ....[0]....
.L_2314:
        /*00ac*/ 	.word	0x000022e0


	//   ....[1]....
        /*00b0*/ 	.word	0x000023e0


	//----- nvinfo : EIATTR_MAX_THREADS
	.align		4
.L_2315:
        /*00b4*/ 	.byte	0x04, 0x05
        /*00b6*/ 	.short	(.L_2317 - .L_2316)
.L_2316:
        /*00b8*/ 	.word	0x00000200
        /*00bc*/ 	.word	0x00000001
        /*00c0*/ 	.word	0x00000001


	//----- nvinfo : EIATTR_CRS_STACK_SIZE
	.align		4
.L_2317:
        /*00c4*/ 	.byte	0x04, 0x1e
        /*00c6*/ 	.short	(.L_2319 - .L_2318)
.L_2318:
        /*00c8*/ 	.word	0x00000000
.L_2319:


//--------------------- .nv.info._ZN2at4cuda17kernelHistogram1DIdalLi1ELi2ELin1ELNS0_23CUDAHistogramMemoryTypeE1EZNS0_21CUDA_tensor_histogramIdaLb1EEEbNS_6TensorES4_S4_lNS_14AccumulateTypeIT0_Lb1EE4typeES8_NS0_13TensorArgTypeES9_S9_EUllE_EEvNS0_6detail10TensorInfoIT_T1_EESF_NSC_IKS6_SE_EElS8_S8_SE_T6_ --------------------------
	.section	.nv.info._ZN2at4cuda17kernelHistogram1DIdalLi1ELi2ELin1ELNS0_23CUDAHistogramMemoryTypeE1EZNS0_21CUDA_tensor_histogramIdaLb1EEEbNS_6TensorES4_S4_lNS_14AccumulateTypeIT0_Lb1EE4typeES8_NS0_13TensorArgTypeES9_S9_EUllE_EEvNS0_6detail10TensorInfoIT_T1_EESF_NSC_IKS6_SE_EElS8_S8_SE_T6_,"",@"SHT_CUDA_INFO"
	.sectionflags	@""
	.align	4


	//----- nvinfo : EIATTR_CUDA_API_VERSION
	.align		4
        /*0000*/ 	.byte	0x04, 0x37
        /*0002*/ 	.short	(.L_2321 - .L_2320)
.L_2320:
        /*0004*/ 	.word	0x00000082


	//----- nvinfo : EIATTR_SW2861232_WAR
	.align		4
.L_2321:
        /*0008*/ 	.byte	0x01, 0x35
	.zero		2


	//----- nvinfo : EIATTR_PARAM_CBANK
	.align		4
        /*000c*/ 	.byte	0x04, 0x0a
        /*000e*/ 	.short	(.L_2323 - .L_2322)
	.align		4
.L_2322:
        /*0010*/ 	.word	index@(.nv.constant0._ZN2at4cuda17kernelHistogram1DIdalLi1ELi2ELin1ELNS0_23CUDAHistogramMemoryTypeE1EZNS0_21CUDA_tensor_histogramIdaLb1EEEbNS_6TensorES4_S4_lNS_14AccumulateTypeIT0_Lb1EE4typeES8_NS0_13TensorArgTypeES9_S9_EUllE_EEvNS0_6detail10TensorInfoIT_T1_EESF_NSC_IKS6_SE_EElS8_S8_SE_T6_)
        /*0014*/ 	.short	0x0160
        /*0016*/ 	.short	0x06a0


	//----- nvinfo : EIATTR_CBANK_PARAM_SIZE
	.align		4
.L_2323:
        /*0018*/ 	.byte	0x03, 0x19
        /*001a*/ 	.short	0x06a0


	//----- nvinfo : EIATTR_KPARAM_INFO
	.align		4
        /*001c*/ 	.byte	0x04, 0x17
        /*001e*/ 	.short	(.L_2325 - .L_2324)
.L_2324:
        /*0020*/ 	.word	0x00000000
        /*0024*/ 	.short	0x0007
        /*0026*/ 	.short	0x0500
        /*0028*/ 	.byte	0x00, 0xf0, 0x81, 0x06


	//----- nvinfo : EIATTR_KPARAM_INFO
	.align		4
.L_2325:
        /*002c*/ 	.byte	0x04, 0x17
        /*002e*/ 	.short	(.L_2327 - .L_2326)
.L_2326:
        /*0030*/ 	.word	0x00000000
        /*0034*/ 	.short	0x0006
        /*0036*/ 	.short	0x04f8
        /*0038*/ 	.byte	0x00, 0xf0, 0x21, 0x00


	//----- nvinfo : EIATTR_KPARAM_INFO
	.align		4
.L_2327:
        /*003c*/ 	.byte	0x04, 0x17
        /*003e*/ 	.short	(.L_2329 - .L_2328)
.L_2328:
        /*0040*/ 	.word	0x00000000
        /*0044*/ 	.short	0x0005
        /*0046*/ 	.short	0x04f0
        /*0048*/ 	.byte	0x00, 0xf0, 0x21, 0x00


	//----- nvinfo : EIATTR_KPARAM_INFO
	.align		4
.L_2329:
        /*004c*/ 	.byte	0x04, 0x17
        /*004e*/ 	.short	(.L_2331 - .L_2330)
.L_2330:
        /*0050*/ 	.word	0x00000000
        /*0054*/ 	.short	0x0004
        /*0056*/ 	.short	0x04e8
        /*0058*/ 	.byte	0x00, 0xf0, 0x21, 0x00


	//----- nvinfo : EIATTR_KPARAM_INFO
	.align		4
.L_2331:
        /*005c*/ 	.byte	0x04, 0x17
        /*005e*/ 	.short	(.L_2333 - .L_2332)
.L_2332:
        /*0060*/ 	.word	0x00000000
        /*0064*/ 	.short	0x0003
        /*0066*/ 	.short	0x04e0
        /*0068*/ 	.byte	0x00, 0xf0, 0x21, 0x00


	//----- nvinfo : EIATTR_KPARAM_INFO
	.align		4
.L_2333:
        /*006c*/ 	.byte	0x04, 0x17
        /*006e*/ 	.short	(.L_2335 - .L_2334)
.L_2334:
        /*0070*/ 	.word	0x00000000
        /*0074*/ 	.short	0x0002
        /*0076*/ 	.short	0x0340
        /*0078*/ 	.byte	0x00, 0xf0, 0x81, 0x06


	//----- nvinfo : EIATTR_KPARAM_INFO
	.align		4
.L_2335:
        /*007c*/ 	.byte	0x04, 0x17
        /*007e*/ 	.short	(.L_2337 - .L_2336)
.L_2336:
        /*0080*/ 	.word	0x00000000
        /*0084*/ 	.short	0x0001
        /*0086*/ 	.short	0x01a0
        /*0088*/ 	.byte	0x00, 0xf0, 0x81, 0x06


	//----- nvinfo : EIATTR_KPARAM_INFO
	.align		4
.L_2337:
        /*008c*/ 	.byte	0x04, 0x17
        /*008e*/ 	.short	(.L_2339 - .L_2338)
.L_2338:
        /*0090*/ 	.word	0x00000000
        /*0094*/ 	.short	0x0000
        /*0096*/ 	.short	0x0000
        /*0098*/ 	.byte	0x00, 0xf0, 0x81, 0x06


	//----- nvinfo : EIATTR_MAXREG_COUNT
	.align		4
.L_2339:
        /*009c*/ 	.byte	0x03, 0x1b
        /*009e*/ 	.short	0x0080


	//----- nvinfo : EIATTR_MERCURY_ISA_VERSION
	.align		4
        /*00a0*/ 	.byte	0x03, 0x5f
        /*00a2*/ 	.short	0x0000


	//----- nvinfo : EIATTR_EXIT_INSTR_OFFSETS
	.align		4
        /*00a4*/ 	.byte	0x04, 0x1c
        /*00a6*/ 	.short	(.L_2341 - .L_2340)


	//   ....[0]....
.L_2340:
        /*00a8*/ 	.word	0x00000060


	//   ....[1]....
        /*00ac*/ 	.word	0x000005d0


	//   ....[2]....
        /*00b0*/ 	.word	0x000022c0


	//----- nvinfo : EIATTR_MAX_THREADS
	.align		4
.L_2341:
        /*00b4*/ 	.byte	0x04, 0x05
        /*00b6*/ 	.short	(.L_2343 - .L_2342)
.L_2342:
        /*00b8*/ 	.word	0x00000200
        /*00bc*/ 	.word	0x00000001
        /*00c0*/ 	.word	0x00000001


	//----- nvinfo : EIATTR_CRS_STACK_SIZE
	.align		4
.L_2343:
        /*00c4*/ 	.byte	0x04, 0x1e
        /*00c6*/ 	.short	(.L_2345 - .L_2344)
.L_2344:
        /*00c8*/ 	.word	0x00000000
.L_2345:


//--------------------- .nv.info._ZN2at4cuda17kernelHistogram1DIdalLi1ELi2ELin1ELNS0_23CUDAHistogramMemoryTypeE0EZNS0_21CUDA_tensor_histogramIdaLb1EEEbNS_6TensorES4_S4_lNS_14AccumulateTypeIT0_Lb1EE4typeES8_NS0_13TensorArgTypeES9_S9_EUllE_EEvNS0_6detail10TensorInfoIT_T1_EESF_NSC_IKS6_SE_EElS8_S8_SE_T6_ --------------------------
	.section	.nv.info._ZN2at4cuda17kernelHistogram1DIdalLi1ELi2ELin1ELNS0_23CUDAHistogramMemoryTypeE0EZNS0_21CUDA_tensor_histogramIdaLb1EEEbNS_6TensorES4_S4_lNS_14AccumulateTypeIT0_Lb1EE4typeES8_NS0_13TensorArgTypeES9_S9_EUllE_EEvNS0_6detail10TensorInfoIT_T1_EESF_NSC_IKS6_SE_EElS8_S8_SE_T6_,"",@"SHT_CUDA_INFO"
	.sectionflags	@""
	.align	4


	//----- nvinfo : EIATTR_CUDA_API_VERSION
	.align		4
        /*0000*/ 	.byte	0x04, 0x37
        /*0002*/ 	.short	(.L_2347 - .L_2346)
.L_2346:
        /*0004*/ 	.word	0x00000082


	//----- nvinfo : EIATTR_SW2861232_WAR
	.align		4
.L_2347:
        /*0008*/ 	.byte	0x01, 0x35
	.zero		2


	//----- nvinfo : EIATTR_PARAM_CBANK
	.align		4
        /*000c*/ 	.byte	0x04, 0x0a
        /*000e*/ 	.short	(.L_2349 - .L_2348)
	.align		4
.L_2348:
        /*0010*/ 	.word	index@(.nv.constant0._ZN2at4cuda17kernelHistogram1DIdalLi1ELi2ELin1ELNS0_23CUDAHistogramMemoryTypeE0EZNS0_21CUDA_tensor_histogramIdaLb1EEEbNS_6TensorES4_S4_lNS_14AccumulateTypeIT0_Lb1EE4typeES8_NS0_13TensorArgTypeES9_S9_EUllE_EEvNS0_6detail10TensorInfoIT_T1_EESF_NSC_IKS6_SE_EElS8_S8_SE_T6_)
        /*0014*/ 	.short	0x0160
        /*0016*/ 	.short	0x06a0


	//----- nvinfo : EIATTR_CBANK_PARAM_SIZE
	.align		4
.L_2349:
        /*0018*/ 	.byte	0x03, 0x19
        /*001a*/ 	.short	0x06a0


	//----- nvinfo : EIATTR_KPARAM_INFO
	.align		4
        /*001c*/ 	.byte	0x04, 0x17
        /*001e*/ 	.short	(.L_2351 - .L_2350)
.L_2350:
        /*0020*/ 	.word	0x00000000
        /*0024*/ 	.short	0x0007
        /*0026*/ 	.short	0x0500
        /*0028*/ 	.byte	0x00, 0xf0, 0x81, 0x06


	//----- nvinfo : EIATTR_KPARAM_INFO
	.align		4
.L_2351:
        /*002c*/ 	.byte	0x04, 0x17
        /*002e*/ 	.short	(.L_2353 - .L_2352)
.L_2352:
        /*0030*/ 	.word	0x00000000
        /*0034*/ 	.short	0x0006
        /*0036*/ 	.short	0x04f8
        /*0038*/ 	.byte	0x00, 0xf0, 0x21, 0x00


	//----- nvinfo : EIATTR_KPARAM_INFO
	.align		4
.L_2353:
        /*003c*/ 	.byte	0x04, 0x17
        /*003e*/ 	.short	(.L_2355 - .L_2354)
.L_2354:
        /*0040*/ 	.word	0x00000000
        /*0044*/ 	.short	0x0005
        /*0046*/ 	.short	0x04f0
        /*0048*/ 	.byte	0x00, 0xf0, 0x21, 0x00


	//----- nvinfo : EIATTR_KPARAM_INFO
	.align		4
.L_2355:
        /*004c*/ 	.byte	0x04, 0x17
        /*004e*/ 	.short	(.L_2357 - .L_2356)
.L_2356:
        /*0050*/ 	.word	0x00000000
        /*0054*/ 	.short	0x0004
        /*0056*/ 	.short	0x04e8
        /*0058*/ 	.byte	0x00, 0xf0, 0x21, 0x00


	//----- nvinfo : EIATTR_KPARAM_INFO
	.align		4
.L_2357:
        /*005c*/ 	.byte	0x04, 0x17
        /*005e*/ 	.short	(.L_2359 - .L_2358)
.L_2358:
        /*0060*/ 	.word	0x00000000
        /*0064*/ 	.short	0x0003
        /*0066*/ 	.short	0x04e0
        /*0068*/ 	.byte	0x00, 0xf0, 0x21, 0x00


	//----- nvinfo : EIATTR_KPARAM_INFO
	.align		4
.L_2359:
        /*006c*/ 	.byte	0x04, 0x17
        /*006e*/ 	.short	(.L_2361 - .L_2360)
.L_2360:
        /*0070*/ 	.word	0x00000000
        /*0074*/ 	.short	0x0002
        /*0076*/ 	.short	0x0340
        /*0078*/ 	.byte	0x00, 0xf0, 0x81, 0x06


	//----- nvinfo : EIATTR_KPARAM_INFO
	.align		4
.L_2361:
        /*007c*/ 	.byte	0x04, 0x17
        /*007e*/ 	.short	(.L_2363 - .L_2362)
.L_2362:
        /*0080*/ 	.word	0x00000000
        /*0084*/ 	.short	0x0001
        /*0086*/ 	.short	0x01a0
        /*0088*/ 	.byte	0x00, 0xf0, 0x81, 0x06


	//----- nvinfo : EIATTR_KPARAM_INFO
	.align		4
.L_2363:
        /*008c*/ 	.byte	0x04, 0x17
        /*008e*/ 	.short	(.L_2365 - .L_2364)
.L_2364:
        /*0090*/ 	.word	0x00000000
        /*0094*/ 	.short	0x0000
        /*0096*/ 	.short	0x0000
        /*0098*/ 	.byte	0x00, 0xf0, 0x81, 0x06


	//----- nvinfo : EIATTR_MAXREG_COUNT
	.align		4
.L_2365:
        /*009c*/ 	.byte	0x03, 0x1b
        /*009e*/ 	.short	0x0080


	//----- nvinfo : EIATTR_NUM_BARRIERS
	.align		4
        /*00a0*/ 	.byte	0x02, 0x4c
        /*00a2*/ 	.byte	0x01
	.zero		1


	//----- nvinfo : EIATTR_MERCURY_ISA_VERSION
	.align		4
        /*00a4*/ 	.byte	0x03, 0x5f
        /*00a6*/ 	.short	0x0000


	//----- nvinfo : EIATTR_EXIT_INSTR_OFFSETS
	.align		4
        /*00a8*/ 	.byte	0x04, 0x1c
        /*00aa*/ 	.short	(.L_2367 - .L_2366)


	//   ....[0]....
.L_2366:
        /*00ac*/ 	.word	0x00002390


	//   ....[1]....
        /*00b0*/ 	.word	0x00002490


	//----- nvinfo : EIATTR_MAX_THREADS
	.align		4
.L_2367:
        /*00b4*/ 	.byte	0x04, 0x05
        /*00b6*/ 	.short	(.L_2369 - .L_2368)
.L_2368:
        /*00b8*/ 	.word	0x00000200
        /*00bc*/ 	.word	0x00000001
        /*00c0*/ 	.word	0x00000001


	//----- nvinfo : EIATTR_CRS_STACK_SIZE
	.align		4
.L_2369:
        /*00c4*/ 	.byte	0x04, 0x1e
        /*00c6*/ 	.short	(.L_2371 - .L_2370)
.L_2370:
        /*00c8*/ 	.word	0x00000000
.L_2371:


//--------------------- .nv.info._ZN2at4cuda17kernelHistogram1DIlalLi1ELi2ELin1ELNS0_23CUDAHistogramMemoryTypeE1EZNS0_21CUDA_tensor_histogramIlaLb0EEEbNS_6TensorES4_S4_lNS_14AccumulateTypeIT0_Lb1EE4typeES8_NS0_13TensorArgTypeES9_S9_EUllE0_EEvNS0_6detail10TensorInfoIT_T1_EESF_NSC_IKS6_SE_EElS8_S8_SE_T6_ --------------------------
	.section	.nv.info._ZN2at4cuda17kernelHistogram1DIlalLi1ELi2ELin1ELNS0_23CUDAHistogramMemoryTypeE1EZNS0_21CUDA_tensor_histogramIlaLb0EEEbNS_6TensorES4_S4_lNS_14AccumulateTypeIT0_Lb1EE4typeES8_NS0_13TensorArgTypeES9_S9_EUllE0_EEvNS0_6detail10TensorInfoIT_T1_EESF_NSC_IKS6_SE_EElS8_S8_SE_T6_,"",@"SHT_CUDA_INFO"
	.sectionflags	@""
	.align	4


	//----- nvinfo : EIATTR_CUDA_API_VERSION
	.align		4
        /*0000*/ 	.byte	0x04, 0x37
        /*0002*/ 	.short	(.L_2373 - .L_2372)
.L_2372:
        /*0004*/ 	.word	0x00000082


	//----- nvinfo : EIATTR_SW2861232_WAR
	.align		4
.L_2373:
        /*0008*/ 	.byte	0x01, 0x35
	.zero		2


	//----- nvinfo : EIATTR_PARAM_CBANK
	.align		4
        /*000c*/ 	.byte	0x04, 0x0a
        /*000e*/ 	.short	(.L_2375 - .L_2374)
	.align		4
.L_2374:
        /*0010*/ 	.word	index@(.nv.constant0._ZN2at4cuda17kernelHistogram1DIlalLi1ELi2ELin1ELNS0_23CUDAHistogramMemoryTypeE1EZNS0_21CUDA_tensor_histogramIlaLb0EEEbNS_6TensorES4_S4_lNS_14AccumulateTypeIT0_Lb1EE4typeES8_NS0_13TensorArgTypeES9_S9_EUllE0_EEvNS0_6detail10TensorInfoIT_T1_EESF_NSC_IKS6_SE_EElS8_S8_SE_T6_)
        /*0014*/ 	.short	0x0160
        /*0016*/ 	.short	0x0501


	//----- nvinfo : EIATTR_CBANK_PARAM_SIZE
	.align		4
.L_2375:
        /*0018*/ 	.byte	0x03, 0x19
        /*001a*/ 	.short	0x0501


	//----- nvinfo : EIATTR_KPARAM_INFO
	.align		4
        /*001c*/ 	.byte	0x04, 0x17
        /*001e*/ 	.short	(.L_2377 - .L_2376)
.L_2376:
        /*0020*/ 	.word	0x00000000
        /*0024*/ 	.short	0x0007
        /*0026*/ 	.short	0x0500
        /*0028*/ 	.byte	0x00, 0xf0, 0x05, 0x00


	//----- nvinfo : EIATTR_KPARAM_INFO
	.align		4
.L_2377:
        /*002c*/ 	.byte	0x04, 0x17
        /*002e*/ 	.short	(.L_2379 - .L_2378)
.L_2378:
        /*0030*/ 	.word	0x00000000
        /*0034*/ 	.short	0x0006
        /*0036*/ 	.short	0x04f8
        /*0038*/ 	.byte	0x00, 0xf0, 0x21, 0x00


	//----- nvinfo : EIATTR_KPARAM_INFO
	.align		4
.L_2379:
        /*003c*/ 	.byte	0x04, 0x17
        /*003e*/ 	.short	(.L_2381 - .L_2380)
.L_2380:
        /*0040*/ 	.word	0x00000000
        /*0044*/ 	.short	0x0005
        /*0046*/ 	.short	0x04f0
        /*0048*/ 	.byte	0x00, 0xf0, 0x21, 0x00


	//----- nvinfo : EIATTR_KPARAM_INFO
	.align		4
.L_2381:
        /*004c*/ 	.byte	0x04, 0x17
        /*004e*/ 	.short	(.L_2383 - .L_2382)
.L_2382:
        /*0050*/ 	.word	0x00000000
        /*0054*/ 	.short	0x0004
        /*0056*/ 	.short	0x04e8
        /*0058*/ 	.byte	0x00, 0xf0, 0x21, 0x00


	//----- nvinfo : EIATTR_KPARAM_INFO
	.align		4
.L_2383:
        /*005c*/ 	.byte	0x04, 0x17
        /*005e*/ 	.short	(.L_2385 - .L_2384)
.L_2384:
        /*0060*/ 	.word	0x00000000
        /*0064*/ 	.short	0x0003
        /*0066*/ 	.short	0x04e0
        /*0068*/ 	.byte	0x00, 0xf0, 0x21, 0x00


	//----- nvinfo : EIATTR_KPARAM_INFO
	.align		4
.L_2385:
        /*006c*/ 	.byte	0x04, 0x17
        /*006e*/ 	.short	(.L_2387 - .L_2386)
.L_2386:
        /*0070*/ 	.word	0x00000000
        /*0074*/ 	.short	0x0002
        /*0076*/ 	.short	0x0340
        /*0078*/ 	.byte	0x00, 0xf0, 0x81, 0x06


	//----- nvinfo : EIATTR_KPARAM_INFO
	.align		4
.L_2387:
        /*007c*/ 	.byte	0x04, 0x17
        /*007e*/ 	.short	(.L_2389 - .L_2388)
.L_2388:
        /*0080*/ 	.word	0x00000000
        /*0084*/ 	.short	0x0001
        /*0086*/ 	.short	0x01a0
        /*0088*/ 	.byte	0x00, 0xf0, 0x81, 0x06


	//----- nvinfo : EIATTR_KPARAM_INFO
	.align		4
.L_2389:
        /*008c*/ 	.byte	0x04, 0x17
        /*008e*/ 	.short	(.L_2391 - .L_2390)
.L_2390:
        /*0090*/ 	.word	0x00000000
        /*0094*/ 	.short	0x0000
        /*0096*/ 	.short	0x0000
        /*0098*/ 	.byte	0x00, 0xf0, 0x81, 0x06


	//----- nvinfo : EIATTR_MAXREG_COUNT
	.align		4
.L_2391:
        /*009c*/ 	.byte	0x03, 0x1b
        /*009e*/ 	.short	0x0080


	//----- nvinfo : EIATTR_MERCURY_ISA_VERSION
	.align		4
        /*00a0*/ 	.byte	0x03, 0x5f
        /*00a2*/ 	.short	0x0000


	//----- nvinfo : EIATTR_EXIT_INSTR_OFFSETS
	.align		4
        /*00a4*/ 	.byte	0x04, 0x1c
        /*00a6*/ 	.short	(.L_2393 - .L_2392)


	//   ....[0]....
.L_2392:
        /*00a8*/ 	.word	0x00000060


	//   ....[1]....
        /*00ac*/ 	.word	0x00000580


	//   ....[2]....
        /*00b0*/ 	.word	0x00002220


	//----- nvinfo : EIATTR_MAX_THREADS
	.align		4
.L_2393:
        /*00b4*/ 	.byte	0x04, 0x05
        /*00b6*/ 	.short	(.L_2395 - .L_2394)
.L_2394:
        /*00b8*/ 	.word	0x00000200
        /*00bc*/ 	.word	0x00000001
        /*00c0*/ 	.word	0x00000001


	//----- nvinfo : EIATTR_CRS_STACK_SIZE
	.align		4
.L_2395:
        /*00c4*/ 	.byte	0x04, 0x1e
        /*00c6*/ 	.short	(.L_2397 - .L_2396)
.L_2396:
        /*00c8*/ 	.word	0x00000000
.L_2397:


//--------------------- .nv.info._ZN2at4cuda17kernelHistogram1DIlalLi1ELi2ELin1ELNS0_23CUDAHistogramMemoryTypeE0EZNS0_21CUDA_tensor_histogramIlaLb0EEEbNS_6TensorES4_S4_lNS_14AccumulateTypeIT0_Lb1EE4typeES8_NS0_13TensorArgTypeES9_S9_EUllE0_EEvNS0_6detail10TensorInfoIT_T1_EESF_NSC_IKS6_SE_EElS8_S8_SE_T6_ --------------------------
	.section	.nv.info._ZN2at4cuda17kernelHistogram1DIlalLi1ELi2ELin1ELNS0_23CUDAHistogramMemoryTypeE0EZNS0_21CUDA_tensor_histogramIlaLb0EEEbNS_6TensorES4_S4_lNS_14AccumulateTypeIT0_Lb1EE4typeES8_NS0_13TensorArgTypeES9_S9_EUllE0_EEvNS0_6detail10TensorInfoIT_T1_EESF_NSC_IKS6_SE_EElS8_S8_SE_T6_,"",@"SHT_CUDA_INFO"
	.sectionflags	@""
	.align	4


	//----- nvinfo : EIATTR_CUDA_API_VERSION
	.align		4
        /*0000*/ 	.byte	0x04, 0x37
        /*0002*/ 	.short	(.L_2399 - .L_2398)
.L_2398:
        /*0004*/ 	.word	0x00000082


	//----- nvinfo : EIATTR_SW2861232_WAR
	.align		4
.L_2399:
        /*0008*/ 	.byte	0x01, 0x35
	.zero		2


	//----- nvinfo : EIATTR_PARAM_CBANK
	.align		4
        /*000c*/ 	.byte	0x04, 0x0a
        /*000e*/ 	.short	(.L_2401 - .L_2400)
	.align		4
.L_2400:
        /*0010*/ 	.word	index@(.nv.constant0._ZN2at4cuda17kernelHistogram1DIlalLi1ELi2ELin1ELNS0_23CUDAHistogramMemoryTypeE0EZNS0_21CUDA_tensor_histogramIlaLb0EEEbNS_6TensorES4_S4_lNS_14AccumulateTypeIT0_Lb1EE4typeES8_NS0_13TensorArgTypeES9_S9_EUllE0_EEvNS0_6detail10TensorInfoIT_T1_EESF_NSC_IKS6_SE_EElS8_S8_SE_T6_)
        /*0014*/ 	.short	0x0160
        /*0016*/ 	.short	0x0501


	//----- nvinfo : EIATTR_CBANK_PARAM_SIZE
	.align		4
.L_2401:
        /*0018*/ 	.byte	0x03, 0x19
        /*001a*/ 	.short	0x0501


	//----- nvinfo : EIATTR_KPARAM_INFO
	.align		4
        /*001c*/ 	.byte	0x04, 0x17
        /*001e*/ 	.short	(.L_2403 - .L_2402)
.L_2402:
        /*0020*/ 	.word	0x00000000
        /*0024*/ 	.short	0x0007
        /*0026*/ 	.short	0x0500
        /*0028*/ 	.byte	0x00, 0xf0, 0x05, 0x00


	//----- nvinfo : EIATTR_KPARAM_INFO
	.align		4
.L_2403:
        /*002c*/ 	.byte	0x04, 0x17
        /*002e*/ 	.short	(.L_2405 - .L_2404)
.L_2404:
        /*0030*/ 	.word	0x00000000
        /*0034*/ 	.short	0x0006
        /*0036*/ 	.short	0x04f8
        /*0038*/ 	.byte	0x00, 0xf0, 0x21, 0x00


	//----- nvinfo : EIATTR_KPARAM_INFO
	.align		4
.L_2405:
        /*003c*/ 	.byte	0x04, 0x17
        /*003e*/ 	.short	(.L_2407 - .L_2406)
.L_2406:
        /*0040*/ 	.word	0x00000000
        /*0044*/ 	.short	0x0005
        /*0046*/ 	.short	0x04f0
        /*0048*/ 	.byte	0x00, 0xf0, 0x21, 0x00


	//----- nvinfo : EIATTR_KPARAM_INFO
	.align		4
.L_2407:
        /*004c*/ 	.byte	0x04, 0x17
        /*004e*/ 	.short	(.L_2409 - .L_2408)
.L_2408:
        /*0050*/ 	.word	0x00000000
        /*0054*/ 	.short	0x0004
        /*0056*/ 	.short	0x04e8
        /*0058*/ 	.byte	0x00, 0xf0, 0x21, 0x00


	//----- nvinfo : EIATTR_KPARAM_INFO
	.align		4
.L_2409:
        /*005c*/ 	.byte	0x04, 0x17
        /*005e*/ 	.short	(.L_2411 - .L_2410)
.L_2410:
        /*0060*/ 	.word	0x00000000
        /*0064*/ 	.short	0x0003
        /*0066*/ 	.short	0x04e0
        /*0068*/ 	.byte	0x00, 0xf0, 0x21, 0x00


	//----- nvinfo : EIATTR_KPARAM_INFO
	.align		4
.L_2411:
        /*006c*/ 	.byte	0x04, 0x17
        /*006e*/ 	.short	(.L_2413 - .L_2412)
.L_2412:
        /*0070*/ 	.word	0x00000000
        /*0074*/ 	.short	0x0002
        /*0076*/ 	.short	0x0340
        /*0078*/ 	.byte	0x00, 0xf0, 0x81, 0x06


	//----- nvinfo : EIATTR_KPARAM_INFO
	.align		4
.L_2413:
        /*007c*/ 	.byte	0x04, 0x17
        /*007e*/ 	.short	(.L_2415 - .L_2414)
.L_2414:
        /*0080*/ 	.word	0x00000000
        /*0084*/ 	.short	0x0001
        /*0086*/ 	.short	0x01a0
        /*0088*/ 	.byte	0x00, 0xf0, 0x81, 0x06


	//----- nvinfo : EIATTR_KPARAM_INFO
	.align		4
.L_2415:
        /*008c*/ 	.byte	0x04, 0x17
        /*008e*/ 	.short	(.L_2417 - .L_2416)
.L_2416:
        /*0090*/ 	.word	0x00000000
        /*0094*/ 	.short	0x0000
        /*0096*/ 	.short	0x0000
        /*0098*/ 	.byte	0x00, 0xf0, 0x81, 0x06


	//----- nvinfo : EIATTR_MAXREG_COUNT
	.align		4
.L_2417:
        /*009c*/ 	.byte	0x03, 0x1b
        /*009e*/ 	.short	0x0080


	//----- nvinfo : EIATTR_NUM_BARRIERS
	.align		4
        /*00a0*/ 	.byte	0x02, 0x4c
        /*00a2*/ 	.byte	0x01
	.zero		1


	//----- nvinfo : EIATTR_MERCURY_ISA_VERSION
	.align		4
        /*00a4*/ 	.byte	0x03, 0x5f
        /*00a6*/ 	.short	0x0000


	//----- nvinfo : EIATTR_EXIT_INSTR_OFFSETS
	.align		4
        /*00a8*/ 	.byte	0x04, 0x1c
        /*00aa*/ 	.short	(.L_2419 - .L_2418)


	//   ....[0]....
.L_2418:
        /*00ac*/ 	.word	0x00002300


	//   ....[1]....
        /*00b0*/ 	.word	0x00002400


	//----- nvinfo : EIATTR_MAX_THREADS
	.align		4
.L_2419:
        /*00b4*/ 	.byte	0x04, 0x05
        /*00b6*/ 	.short	(.L_2421 - .L_2420)
.L_2420:
        /*00b8*/ 	.word	0x00000200
        /*00bc*/ 	.word	0x00000001
        /*00c0*/ 	.word	0x00000001


	//----- nvinfo : EIATTR_CRS_STACK_SIZE
	.align		4
.L_2421:
        /*00c4*/ 	.byte	0x04, 0x1e
        /*00c6*/ 	.short	(.L_2423 - .L_2422)
.L_2422:
        /*00c8*/ 	.word	0x00000000
.L_2423:


//--------------------- .nv.info._ZN2at4cuda17kernelHistogram1DIlalLi1ELi2ELin1ELNS0_23CUDAHistogramMemoryTypeE1EZNS0_21CUDA_tensor_histogramIlaLb0EEEbNS_6TensorES4_S4_lNS_14AccumulateTypeIT0_Lb1EE4typeES8_NS0_13TensorArgTypeES9_S9_EUllE_EEvNS0_6detail10TensorInfoIT_T1_EESF_NSC_IKS6_SE_EElS8_S8_SE_T6_ --------------------------
	.section	.nv.info._ZN2at4cuda17kernelHistogram1DIlalLi1ELi2ELin1ELNS0_23CUDAHistogramMemoryTypeE1EZNS0_21CUDA_tensor_histogramIlaLb0EEEbNS_6TensorES4_S4_lNS_14AccumulateTypeIT0_Lb1EE4typeES8_NS0_13TensorArgTypeES9_S9_EUllE_EEvNS0_6detail10TensorInfoIT_T1_EESF_NSC_IKS6_SE_EElS8_S8_SE_T6_,"",@"SHT_CUDA_INFO"
	.sectionflags	@""
	.align	4


	//----- nvinfo : EIATTR_CUDA_API_VERSION
	.align		4
        /*0000*/ 	.byte	0x04, 0x37
        /*0002*/ 	.short	(.L_2425 - .L_2424)
.L_2424:
        /*0004*/ 	.word	0x00000082


	//----- nvinfo : EIATTR_SW2861232_WAR
	.align		4
.L_2425:
        /*0008*/ 	.byte	0x01, 0x35
	.zero		2


	//----- nvinfo : EIATTR_PARAM_CBANK
	.align		4
        /*000c*/ 	.byte	0x04, 0x0a
        /*000e*/ 	.short	(.L_2427 - .L_2426)
	.align		4
.L_2426:
        /*0010*/ 	.word	index@(.nv.constant0._ZN2at4cuda17kernelHistogram1DIlalLi1ELi2ELin1ELNS0_23CUDAHistogramMemoryTypeE1EZNS0_21CUDA_tensor_histogramIlaLb0EEEbNS_6TensorES4_S4_lNS_14AccumulateTypeIT0_Lb1EE4typeES8_NS0_13TensorArgTypeES9_S9_EUllE_EEvNS0_6detail10TensorInfoIT_T1_EESF_NSC_IKS6_SE_EElS8_S8_SE_T6_)
        /*0014*/ 	.short	0x0160
        /*0016*/ 	.short	0x06a0


	//----- nvinfo : EIATTR_CBANK_PARAM_SIZE
	.align		4
.L_2427:
        /*0018*/ 	.byte	0x03, 0x19
        /*001a*/ 	.short	0x06a0


	//----- nvinfo : EIATTR_KPARAM_INFO
	.align		4
        /*001c*/ 	.byte	0x04, 0x17
        /*001e*/ 	.short	(.L_2429 - .L_2428)
.L_2428:
        /*0020*/ 	.word	0x00000000
        /*0024*/ 	.short	0x0007
        /*0026*/ 	.short	0x0500
        /*0028*/ 	.byte	0x00, 0xf0, 0x81, 0x06


	//----- nvinfo : EIATTR_KPARAM_INFO
	.align		4
.L_2429:
        /*002c*/ 	.byte	0x04, 0x17
        /*002e*/ 	.short	(.L_2431 - .L_2430)
.L_2430:
        /*0030*/ 	.word	0x00000000
        /*0034*/ 	.short	0x0006
        /*0036*/ 	.short	0x04f8
        /*0038*/ 	.byte	0x00, 0xf0, 0x21, 0x00


	//----- nvinfo : EIATTR_KPARAM_INFO
	.align		4
.L_2431:
        /*003c*/ 	.byte	0x04, 0x17
        /*003e*/ 	.short	(.L_2433 - .L_2432)
.L_2432:
        /*0040*/ 	.word	0x00000000
        /*0044*/ 	.short	0x0005
        /*0046*/ 	.short	0x04f0
        /*0048*/ 	.byte	0x00, 0xf0, 0x21, 0x00


	//----- nvinfo : EIATTR_KPARAM_INFO
	.align		4
.L_2433:
        /*004c*/ 	.byte	0x04, 0x17
        /*004e*/ 	.short	(.L_2435 - .L_2434)
.L_2434:
        /*0050*/ 	.word	0x00000000
        /*0054*/ 	.short	0x0004
        /*0056*/ 	.short	0x04e8
        /*0058*/ 	.byte	0x00, 0xf0, 0x21, 0x00


	//----- nvinfo : EIATTR_KPARAM_INFO
	.align		4
.L_2435:
        /*005c*/ 	.byte	0x04, 0x17
        /*005e*/ 	.short	(.L_2437 - .L_2436)
.L_2436:
        /*0060*/ 	.word	0x00000000
        /*0064*/ 	.short	0x0003
        /*0066*/ 	.short	0x04e0
        /*0068*/ 	.byte	0x00, 0xf0, 0x21, 0x00


	//----- nvinfo : EIATTR_KPARAM_INFO
	.align		4
.L_2437:
        /*006c*/ 	.byte	0x04, 0x17
        /*006e*/ 	.short	(.L_2439 - .L_2438)
.L_2438:
        /*0070*/ 	.word	0x00000000
        /*0074*/ 	.short	0x0002
        /*0076*/ 	.short	0x0340
        /*0078*/ 	.byte	0x00, 0xf0, 0x81, 0x06


	//----- nvinfo : EIATTR_KPARAM_INFO
	.align		4
.L_2439:
        /*007c*/ 	.byte	0x04, 0x17
        /*007e*/ 	.short	(.L_2441 - .L_2440)
.L_2440:
        /*0080*/ 	.word	0x00000000
        /*0084*/ 	.short	0x0001
        /*0086*/ 	.short	0x01a0
        /*0088*/ 	.byte	0x00, 0xf0, 0x81, 0x06


	//----- nvinfo : EIATTR_KPARAM_INFO
	.align		4
.L_2441:
        /*008c*/ 	.byte	0x04, 0x17
        /*008e*/ 	.short	(.L_2443 - .L_2442)
.L_2442:
        /*0090*/ 	.word	0x00000000
        /*0094*/ 	.short	0x0000
        /*0096*/ 	.short	0x0000
        /*0098*/ 	.byte	0x00, 0xf0, 0x81, 0x06


	//----- nvinfo : EIATTR_MAXREG_COUNT
	.align		4
.L_2443:
        /*009c*/ 	.byte	0x03, 0x1b
        /*009e*/ 	.short	0x0080


	//----- nvinfo : EIATTR_MERCURY_ISA_VERSION
	.align		4
        /*00a0*/ 	.byte	0x03, 0x5f
        /*00a2*/ 	.short	0x0000


	//----- nvinfo : EIATTR_EXIT_INSTR_OFFSETS
	.align		4
        /*00a4*/ 	.byte	0x04, 0x1c
        /*00a6*/ 	.short	(.L_2445 - .L_2444)


	//   ....[0]....
.L_2444:
        /*00a8*/ 	.word	0x00000060


	//   ....[1]....
        /*00ac*/ 	.word	0x000005d0


	//   ....[2]....
        /*00b0*/ 	.word	0x000022c0


	//----- nvinfo : EIATTR_MAX_THREADS
	.align		4
.L_2445:
        /*00b4*/ 	.byte	0x04, 0x05
        /*00b6*/ 	.short	(.L_2447 - .L_2446)
.L_2446:
        /*00b8*/ 	.word	0x00000200
        /*00bc*/ 	.word	0x00000001
        /*00c0*/ 	.word	0x00000001


	//----- nvinfo : EIATTR_CRS_STACK_SIZE
	.align		4
.L_2447:
        /*00c4*/ 	.byte	0x04, 0x1e
        /*00c6*/ 	.short	(.L_2449 - .L_2448)
.L_2448:
        /*00c8*/ 	.word	0x00000000
.L_2449:


//--------------------- .nv.info._ZN2at4cuda17kernelHistogram1DIlalLi1ELi2ELin1ELNS0_23CUDAHistogramMemoryTypeE0EZNS0_21CUDA_tensor_histogramIlaLb0EEEbNS_6TensorES4_S4_lNS_14AccumulateTypeIT0_Lb1EE4typeES8_NS0_13TensorArgTypeES9_S9_EUllE_EEvNS0_6detail10TensorInfoIT_T1_EESF_NSC_IKS6_SE_EElS8_S8_SE_T6_ --------------------------
	.section	.nv.info._ZN2at4cuda17kernelHistogram1DIlalLi1ELi2ELin1ELNS0_23CUDAHistogramMemoryTypeE0EZNS0_21CUDA_tensor_histogramIlaLb0EEEbNS_6TensorES4_S4_lNS_14AccumulateTypeIT0_Lb1EE4typeES8_NS0_13TensorArgTypeES9_S9_EUllE_EEvNS0_6detail10TensorInfoIT_T1_EESF_NSC_IKS6_SE_EElS8_S8_SE_T6_,"",@"SHT_CUDA_INFO"
	.sectionflags	@""
	.align	4


	//----- nvinfo : EIATTR_CUDA_API_VERSION
	.align		4
        /*0000*/ 	.byte	0x04, 0x37
        /*0002*/ 	.short	(.L_2451 - .L_2450)
.L_2450:
        /*0004*/ 	.word	0x00000082


	//----- nvinfo : EIATTR_SW2861232_WAR
	.align		4
.L_2451:
        /*0008*/ 	.byte	0x01, 0x35
	.zero		2


	//----- nvinfo : EIATTR_PARAM_CBANK
	.align		4
        /*000c*/ 	.byte	0x04, 0x0a
        /*000e*/ 	.short	(.L_2453 - .L_2452)
	.align		4
.L_2452:
        /*0010*/ 	.word	index@(.nv.constant0._ZN2at4cuda17kernelHistogram1DIlalLi1ELi2ELin1ELNS0_23CUDAHistogramMemoryTypeE0EZNS0_21CUDA_tensor_histogramIlaLb0EEEbNS_6TensorES4_S4_lNS_14AccumulateTypeIT0_Lb1EE4typeES8_NS0_13TensorArgTypeES9_S9_EUllE_EEvNS0_6detail10TensorInfoIT_T1_EESF_NSC_IKS6_SE_EElS8_S8_SE_T6_)
        /*0014*/ 	.short	0x0160
        /*0016*/ 	.short	0x06a0


	//----- nvinfo : EIATTR_CBANK_PARAM_SIZE
	.align		4
.L_2453:
        /*0018*/ 	.byte	0x03, 0x19
        /*001a*/ 	.short	0x06a0


	//----- nvinfo : EIATTR_KPARAM_INFO
	.align		4
        /*001c*/ 	.byte	0x04, 0x17
        /*001e*/ 	.short	(.L_2455 - .L_2454)
.L_2454:
        /*0020*/ 	.word	0x00000000
        /*0024*/ 	.short	0x0007
        /*0026*/ 	.short	0x0500
        /*0028*/ 	.byte	0x00, 0xf0, 0x81, 0x06


	//----- nvinfo : EIATTR_KPARAM_INFO
	.align		4
.L_2455:
        /*002c*/ 	.byte	0x04, 0x17
        /*002e*/ 	.short	(.L_2457 - .L_2456)
.L_2456:
        /*0030*/ 	.word	0x00000000
        /*0034*/ 	.short	0x0006
        /*0036*/ 	.short	0x04f8
        /*0038*/ 	.byte	0x00, 0xf0, 0x21, 0x00


	//----- nvinfo : EIATTR_KPARAM_INFO
	.align		4
.L_2457:
        /*003c*/ 	.byte	0x04, 0x17
        /*003e*/ 	.short	(.L_2459 - .L_2458)
.L_2458:
        /*0040*/ 	.word	0x00000000
        /*0044*/ 	.short	0x0005
        /*0046*/ 	.short	0x04f0
        /*0048*/ 	.byte	0x00, 0xf0, 0x21, 0x00


	//----- nvinfo : EIATTR_KPARAM_INFO
	.align		4
.L_2459:
        /*004c*/ 	.byte	0x04, 0x17
        /*004e*/ 	.short	(.L_2461 - .L_2460)
.L_2460:
        /*0050*/ 	.word	0x00000000
        /*0054*/ 	.short	0x0004
        /*0056*/ 	.short	0x04e8
        /*0058*/ 	.byte	0x00, 0xf0, 0x21, 0x00


	//----- nvinfo : EIATTR_KPARAM_INFO
	.align		4
.L_2461:
        /*005c*/ 	.byte	0x04, 0x17
        /*005e*/ 	.short	(.L_2463 - .L_2462)
.L_2462:
        /*0060*/ 	.word	0x00000000
        /*0064*/ 	.short	0x0003
        /*0066*/ 	.short	0x04e0
        /*0068*/ 	.byte	0x00, 0xf0, 0x21, 0x00


	//----- nvinfo : EIATTR_KPARAM_INFO
	.align		4
.L_2463:
        /*006c*/ 	.byte	0x04, 0x17
        /*006e*/ 	.short	(.L_2465 - .L_2464)
.L_2464:
        /*0070*/ 	.word	0x00000000
        /*0074*/ 	.short	0x0002
        /*0076*/ 	.short	0x0340
        /*0078*/ 	.byte	0x00, 0xf0, 0x81, 0x06


	//----- nvinfo : EIATTR_KPARAM_INFO
	.align		4
.L_2465:
        /*007c*/ 	.byte	0x04, 0x17
        /*007e*/ 	.short	(.L_2467 - .L_2466)
.L_2466:
        /*0080*/ 	.word	0x00000000
        /*0084*/ 	.short	0x0001
        /*0086*/ 	.short	0x01a0
        /*0088*/ 	.byte	0x00, 0xf0, 0x81, 0x06


	//----- nvinfo : EIATTR_KPARAM_INFO
	.align		4
.L_2467:
        /*008c*/ 	.byte	0x04, 0x17
        /*008e*/ 	.short	(.L_2469 - .L_2468)
.L_2468:
        /*0090*/ 	.word	0x00000000
        /*0094*/ 	.short	0x0000
        /*0096*/ 	.short	0x0000
        /*0098*/ 	.byte	0x00, 0xf0, 0x81, 0x06


	//----- nvinfo : EIATTR_MAXREG_COUNT
	.align		4
.L_2469:
        /*009c*/ 	.byte	0x03, 0x1b
        /*009e*/ 	.short	0x0080


	//----- nvinfo : EIATTR_NUM_BARRIERS
	.align		4
        /*00a0*/ 	.byte	0x02, 0x4c
        /*00a2*/ 	.byte	0x01
	.zero		1


	//----- nvinfo : EIATTR_MERCURY_ISA_VERSION
	.align		4
        /*00a4*/ 	.byte	0x03, 0x5f
        /*00a6*/ 	.short	0x0000


	//----- nvinfo : EIATTR_EXIT_INSTR_OFFSETS
	.align		4
        /*00a8*/ 	.byte	0x04, 0x1c
        /*00aa*/ 	.short	(.L_2471 - .L_2470)


	//   ....[0]....
.L_2470:
        /*00ac*/ 	.word	0x000023b0


	//   ....[1]....
        /*00b0*/ 	.word	0x000024b0


	//----- nvinfo : EIATTR_MAX_THREADS
	.align		4
.L_2471:
        /*00b4*/ 	.byte	0x04, 0x05
        /*00b6*/ 	.short	(.L_2473 - .L_2472)
.L_2472:
        /*00b8*/ 	.word	0x00000200
        /*00bc*/ 	.word	0x00000001
        /*00c0*/ 	.word	0x00000001


	//----- nvinfo : EIATTR_CRS_STACK_SIZE
	.align		4
.L_2473:
        /*00c4*/ 	.byte	0x04, 0x1e
        /*00c6*/ 	.short	(.L_2475 - .L_2474)
.L_2474:
        /*00c8*/ 	.word	0x00000000
.L_2475:


//--------------------- .nv.info._ZN2at4cuda17kernelHistogram1DIfalLi1ELi2ELin1ELNS0_23CUDAHistogramMemoryTypeE1EZNS0_21CUDA_tensor_histogramIfaLb1EEEbNS_6TensorES4_S4_lNS_14AccumulateTypeIT0_Lb1EE4typeES8_NS0_13TensorArgTypeES9_S9_EUllE0_EEvNS0_6detail10TensorInfoIT_T1_EESF_NSC_IKS6_SE_EElS8_S8_SE_T6_ --------------------------
	.section	.nv.info._ZN2at4cuda17kernelHistogram1DIfalLi1ELi2ELin1ELNS0_23CUDAHistogramMemoryTypeE1EZNS0_21CUDA_tensor_histogramIfaLb1EEEbNS_6TensorES4_S4_lNS_14AccumulateTypeIT0_Lb1EE4typeES8_NS0_13TensorArgTypeES9_S9_EUllE0_EEvNS0_6detail10TensorInfoIT_T1_EESF_NSC_IKS6_SE_EElS8_S8_SE_T6_,"",@"SHT_CUDA_INFO"
	.sectionflags	@""
	.align	4


	//----- nvinfo : EIATTR_CUDA_API_VERSION
	.align		4
        /*0000*/ 	.byte	0x04, 0x37
        /*0002*/ 	.short	(.L_2477 - .L_2476)
.L_2476:
        /*0004*/ 	.word	0x00000082


	//----- nvinfo : EIATTR_SW2861232_WAR
	.align		4
.L_2477:
        /*0008*/ 	.byte	0x01, 0x35
	.zero		2


	//----- nvinfo : EIATTR_PARAM_CBANK
	.align		4
        /*000c*/ 	.byte	0x04, 0x0a
        /*000e*/ 	.short	(.L_2479 - .L_2478)
	.align		4
.L_2478:
        /*0010*/ 	.word	index@(.nv.constant0._ZN2at4cuda17kernelHistogram1DIfalLi1ELi2ELin1ELNS0_23CUDAHistogramMemoryTypeE1EZNS0_21CUDA_tensor_histogramIfaLb1EEEbNS_6TensorES4_S4_lNS_14AccumulateTypeIT0_Lb1EE4typeES8_NS0_13TensorArgTypeES9_S9_EUllE0_EEvNS0_6detail10TensorInfoIT_T1_EESF_NSC_IKS6_SE_EElS8_S8_SE_T6_)
        /*0014*/ 	.short	0x0160
        /*0016*/ 	.short	0x0501


	//----- nvinfo : EIATTR_CBANK_PARAM_SIZE
	.align		4
.L_2479:
        /*0018*/ 	.byte	0x03, 0x19
        /*001a*/ 	.short	0x0501


	//----- nvinfo : EIATTR_KPARAM_INFO
	.align		4
        /*001c*/ 	.byte	0x04, 0x17
        /*001e*/ 	.short	(.L_2481 - .L_2480)
.L_2480:
        /*0020*/ 	.word	0x00000000
        /*0024*/ 	.short	0x0007
        /*0026*/ 	.short	0x0500
        /*0028*/ 	.byte	0x00, 0xf0, 0x05, 0x00


	//----- nvinfo : EIATTR_KPARAM_INFO
	.align		4
.L_2481:
        /*002c*/ 	.byte	0x04, 0x17
        /*002e*/ 	.short	(.L_2483 - .L_2482)
.L_2482:
        /*0030*/ 	.word	0x00000000
        /*0034*/ 	.short	0x0006
        /*0036*/ 	.short	0x04f8
        /*0038*/ 	.byte	0x00, 0xf0, 0x21, 0x00


	//----- nvinfo : EIATTR_KPARAM_INFO
	.align		4
.L_2483:
        /*003c*/ 	.byte	0x04, 0x17
        /*003e*/ 	.short	(.L_2485 - .L_2484)
.L_2484:
        /*0040*/ 	.word	0x00000000
        /*0044*/ 	.short	0x0005
        /*0046*/ 	.short	0x04f0
        /*0048*/ 	.byte	0x00, 0xf0, 0x21, 0x00


	//----- nvinfo : EIATTR_KPARAM_INFO
	.align		4
.L_2485:
        /*004c*/ 	.byte	0x04, 0x17
        /*004e*/ 	.short	(.L_2487 - .L_2486)
.L_2486:
        /*0050*/ 	.word	0x00000000
        /*0054*/ 	.short	0x0004
        /*0056*/ 	.short	0x04e8
        /*0058*/ 	.byte	0x00, 0xf0, 0x21, 0x00


	//----- nvinfo : EIATTR_KPARAM_INFO
	.align		4
.L_2487:
        /*005c*/ 	.byte	0x04, 0x17
        /*005e*/ 	.short	(.L_2489 - .L_2488)
.L_2488:
        /*0060*/ 	.word	0x00000000
        /*0064*/ 	.short	0x0003
        /*0066*/ 	.short	0x04e0
        /*0068*/ 	.byte	0x00, 0xf0, 0x21, 0x00


	//----- nvinfo : EIATTR_KPARAM_INFO
	.align		4
.L_2489:
        /*006c*/ 	.byte	0x04, 0x17
        /*006e*/ 	.short	(.L_2491 - .L_2490)
.L_2490:
        /*0070*/ 	.word	0x00000000
        /*0074*/ 	.short	0x0002
        /*0076*/ 	.short	0x0340
        /*0078*/ 	.byte	0x00, 0xf0, 0x81, 0x06


	//----- nvinfo : EIATTR_KPARAM_INFO
	.align		4
.L_2491:
        /*007c*/ 	.byte	0x04, 0x17
        /*007e*/ 	.short	(.L_2493 - .L_2492)
.L_2492:
        /*0080*/ 	.word	0x00000000
        /*0084*/ 	.short	0x0001
        /*0086*/ 	.short	0x01a0
        /*0088*/ 	.byte	0x00, 0xf0, 0x81, 0x06


	//----- nvinfo : EIATTR_KPARAM_INFO
	.align		4
.L_2493:
        /*008c*/ 	.byte	0x04, 0x17
        /*008e*/ 	.short	(.L_2495 - .L_2494)
.L_2494:
        /*0090*/ 	.word	0x00000000
        /*0094*/ 	.short	0x0000
        /*0096*/ 	.short	0x0000
        /*0098*/ 	.byte	0x00, 0xf0, 0x81, 0x06


	//----- nvinfo : EIATTR_MAXREG_COUNT
	.align		4
.L_2495:
        /*009c*/ 	.byte	0x03, 0x1b
        /*009e*/ 	.short	0x0080


	//----- nvinfo : EIATTR_MERCURY_ISA_VERSION
	.align		4
        /*00a0*/ 	.byte	0x03, 0x5f
        /*00a2*/ 	.short	0x0000


	//----- nvinfo : EIATTR_EXIT_INSTR_OFFSETS
	.align		4
        /*00a4*/ 	.byte	0x04, 0x1c
        /*00a6*/ 	.short	(.L_2497 - .L_2496)


	//   ....[0]....
.L_2496:
        /*00a8*/ 	.word	0x00000060


	//   ....[1]....
        /*00ac*/ 	.word	0x00000570


	//   ....[2]....
        /*00b0*/ 	.word	0x00002200


	//----- nvinfo : EIATTR_MAX_THREADS
	.align		4
.L_2497:
        /*00b4*/ 	.byte	0x04, 0x05
        /*00b6*/ 	.short	(.L_2499 - .L_2498)
.L_2498:
        /*00b8*/ 	.word	0x00000200
        /*00bc*/ 	.word	0x00000001
        /*00c0*/ 	.word	0x00000001


	//----- nvinfo : EIATTR_CRS_STACK_SIZE
	.align		4
.L_2499:
        /*00c4*/ 	.byte	0x04, 0x1e
        /*00c6*/ 	.short	(.L_2501 - .L_2500)
.L_2500:
        /*00c8*/ 	.word	0x00000000
.L_2501:


//--------------------- .nv.info._ZN2at4cuda17kernelHistogram1DIfalLi1ELi2ELin1ELNS0_23CUDAHistogramMemoryTypeE0EZNS0_21CUDA_tensor_histogramIfaLb1EEEbNS_6TensorES4_S4_lNS_14AccumulateTypeIT0_Lb1EE4typeES8_NS0_13TensorArgTypeES9_S9_EUllE0_EEvNS0_6detail10TensorInfoIT_T1_EESF_NSC_IKS6_SE_EElS8_S8_SE_T6_ --------------------------
	.section	.nv.info._ZN2at4cuda17kernelHistogram1DIfalLi1ELi2ELin1ELNS0_23CUDAHistogramMemoryTypeE0EZNS0_21CUDA_tensor_histogramIfaLb1EEEbNS_6TensorES4_S4_lNS_14AccumulateTypeIT0_Lb1EE4typeES8_NS0_13TensorArgTypeES9_S9_EUllE0_EEvNS0_6detail10TensorInfoIT_T1_EESF_NSC_IKS6_SE_EElS8_S8_SE_T6_,"",@"SHT_CUDA_INFO"
	.sectionflags	@""
	.align	4


	//----- nvinfo : EIATTR_CUDA_API_VERSION
	.align		4
        /*0000*/ 	.byte	0x04, 0x37
        /*0002*/ 	.short	(.L_2503 - .L_2502)
.L_2502:
        /*0004*/ 	.word	0x00000082


	//----- nvinfo : EIATTR_SW2861232_WAR
	.align		4
.L_2503:
        /*0008*/ 	.byte	0x01, 0x35
	.zero		2


	//----- nvinfo : EIATTR_PARAM_CBANK
	.align		4
        /*000c*/ 	.byte	0x04, 0x0a
        /*000e*/ 	.short	(.L_2505 - .L_2504)
	.align		4
.L_2504:
        /*0010*/ 	.word	index@(.nv.constant0._ZN2at4cuda17kernelHistogram1DIfalLi1ELi2ELin1ELNS0_23CUDAHistogramMemoryTypeE0EZNS0_21CUDA_tensor_histogramIfaLb1EEEbNS_6TensorES4_S4_lNS_14AccumulateTypeIT0_Lb1EE4typeES8_NS0_13TensorArgTypeES9_S9_EUllE0_EEvNS0_6detail10TensorInfoIT_T1_EESF_NSC_IKS6_SE_EElS8_S8_SE_T6_)
        /*0014*/ 	.short	0x0160
        /*0016*/ 	.short	0x0501


	//----- nvinfo : EIATTR_CBANK_PARAM_SIZE
	.align		4
.L_2505:
        /*0018*/ 	.byte	0x03, 0x19
        /*001a*/ 	.short	0x0501


	//----- nvinfo : EIATTR_KPARAM_INFO
	.align		4
        /*001c*/ 	.byte	0x04, 0x17
        /*001e*/ 	.short	(.L_2507 - .L_2506)
.L_2506:
        /*0020*/ 	.word	0x00000000
        /*0024*/ 	.short	0x0007
        /*0026*/ 	.short	0x0500
        /*0028*/ 	.byte	0x00, 0xf0, 0x05, 0x00


	//----- nvinfo : EIATTR_KPARAM_INFO
	.align		4
.L_2507:
        /*002c*/ 	.byte	0x04, 0x17
        /*002e*/ 	.short	(.L_2509 - .L_2508)
.L_2508:
        /*0030*/ 	.word	0x00000000
        /*0034*/ 	.short	0x0006
        /*0036*/ 	.short	0x04f8
        /*0038*/ 	.byte	0x00, 0xf0, 0x21, 0x00


	//----- nvinfo : EIATTR_KPARAM_INFO
	.align		4
.L_2509:
        /*003c*/ 	.byte	0x04, 0x17
        /*003e*/ 	.short	(.L_2511 - .L_2510)
.L_2510:
        /*0040*/ 	.word	0x00000000
        /*0044*/ 	.short	0x0005
        /*0046*/ 	.short	0x04f0
        /*0048*/ 	.byte	0x00, 0xf0, 0x21, 0x00


	//----- nvinfo : EIATTR_KPARAM_INFO
	.align		4
.L_2511:
        /*004c*/ 	.byte	0x04, 0x17
        /*004e*/ 	.short	(.L_2513 - .L_2512)
.L_2512:
        /*0050*/ 	.word	0x00000000
        /*0054*/ 	.short	0x0004
        /*0056*/ 	.short	0x04e8
        /*0058*/ 	.byte	0x00, 0xf0, 0x21, 0x00


	//----- nvinfo : EIATTR_KPARAM_INFO
	.align		4
.L_2513:
        /*005c*/ 	.byte	0x04, 0x17
        /*005e*/ 	.short	(.L_2515 - .L_2514)
.L_2514:
        /*0060*/ 	.word	0x00000000
        /*0064*/ 	.short	0x0003
        /*0066*/ 	.short	0x04e0
        /*0068*/ 	.byte	0x00, 0xf0, 0x21, 0x00


	//----- nvinfo : EIATTR_KPARAM_INFO
	.align		4
.L_2515:
        /*006c*/ 	.byte	0x04, 0x17
        /*006e*/ 	.short	(.L_2517 - .L_2516)
.L_2516:
        /*0070*/ 	.word	0x00000000
        /*0074*/ 	.short	0x0002
        /*0076*/ 	.short	0x0340
        /*0078*/ 	.byte	0x00, 0xf0, 0x81, 0x06


	//----- nvinfo : EIATTR_KPARAM_INFO
	.align		4
.L_2517:
        /*007c*/ 	.byte	0x04, 0x17
        /*007e*/ 	.short	(.L_2519 - .L_2518)
.L_2518:
        /*0080*/ 	.word	0x00000000
        /*0084*/ 	.short	0x0001
        /*0086*/ 	.short	0x01a0
        /*0088*/ 	.byte	0x00, 0xf0, 0x81, 0x06


	//----- nvinfo : EIATTR_KPARAM_INFO
	.align		4
.L_2519:
        /*008c*/ 	.byte	0x04, 0x17
        /*008e*/ 	.short	(.L_2521 - .L_2520)
.L_2520:
        /*0090*/ 	.word	0x00000000
        /*0094*/ 	.short	0x0000
        /*0096*/ 	.short	0x0000
        /*0098*/ 	.byte	0x00, 0xf0, 0x81, 0x06


	//----- nvinfo : EIATTR_MAXREG_COUNT
	.align		4
.L_2521:
        /*009c*/ 	.byte	0x03, 0x1b
        /*009e*/ 	.short	0x0080


	//----- nvinfo : EIATTR_NUM_BARRIERS
	.align		4
        /*00a0*/ 	.byte	0x02, 0x4c
        /*00a2*/ 	.byte	0x01
	.zero		1


	//----- nvinfo : EIATTR_MERCURY_ISA_VERSION
	.align		4
        /*00a4*/ 	.byte	0x03, 0x5f
        /*00a6*/ 	.short	0x0000


	//----- nvinfo : EIATTR_EXIT_INSTR_OFFSETS
	.align		4
        /*00a8*/ 	.byte	0x04, 0x1c
        /*00aa*/ 	.short	(.L_2523 - .L_2522)


	//   ....[0]....
.L_2522:
        /*00ac*/ 	.word	0x000022b0


	//   ....[1]....
        /*00b0*/ 	.word	0x000023b0


	//----- nvinfo : EIATTR_MAX_THREADS
	.align		4
.L_2523:
        /*00b4*/ 	.byte	0x04, 0x05
        /*00b6*/ 	.short	(.L_2525 - .L_2524)
.L_2524:
        /*00b8*/ 	.word	0x00000200
        /*00bc*/ 	.word	0x00000001
        /*00c0*/ 	.word	0x00000001


	//----- nvinfo : EIATTR_CRS_STACK_SIZE
	.align		4
.L_2525:
        /*00c4*/ 	.byte	0x04, 0x1e
        /*00c6*/ 	.short	(.L_2527 - .L_2526)
.L_2526:
        /*00c8*/ 	.word	0x00000000
.L_2527:


//--------------------- .nv.info._ZN2at4cuda17kernelHistogram1DIfalLi1ELi2ELin1ELNS0_23CUDAHistogramMemoryTypeE1EZNS0_21CUDA_tensor_histogramIfaLb1EEEbNS_6TensorES4_S4_lNS_14AccumulateTypeIT0_Lb1EE4typeES8_NS0_13TensorArgTypeES9_S9_EUllE_EEvNS0_6detail10TensorInfoIT_T1_EESF_NSC_IKS6_SE_EElS8_S8_SE_T6_ --------------------------
	.section	.nv.info._ZN2at4cuda17kernelHistogram1DIfalLi1ELi2ELin1ELNS0_23CUDAHistogramMemoryTypeE1EZNS0_21CUDA_tensor_histogramIfaLb1EEEbNS_6TensorES4_S4_lNS_14AccumulateTypeIT0_Lb1EE4typeES8_NS0_13TensorArgTypeES9_S9_EUllE_EEvNS0_6detail10TensorInfoIT_T1_EESF_NSC_IKS6_SE_EElS8_S8_SE_T6_,"",@"SHT_CUDA_INFO"
	.sectionflags	@""
	.align	4


	//----- nvinfo : EIATTR_CUDA_API_VERSION
	.align		4
        /*0000*/ 	.byte	0x04, 0x37
        /*0002*/ 	.short	(.L_2529 - .L_2528)
.L_2528:
        /*0004*/ 	.word	0x00000082


	//----- nvinfo : EIATTR_SW2861232_WAR
	.align		4
.L_2529:
        /*0008*/ 	.byte	0x01, 0x35
	.zero		2


	//----- nvinfo : EIATTR_PARAM_CBANK
	.align		4
        /*000c*/ 	.byte	0x04, 0x0a
        /*000e*/ 	.short	(.L_2531 - .L_2530)
	.align		4
.L_2530:
        /*0010*/ 	.word	index@(.nv.constant0._ZN2at4cuda17kernelHistogram1DIfalLi1ELi2ELin1ELNS0_23CUDAHistogramMemoryTypeE1EZNS0_21CUDA_tensor_histogramIfaLb1EEEbNS_6TensorES4_S4_lNS_14AccumulateTypeIT0_Lb1EE4typeES8_NS0_13TensorArgTypeES9_S9_EUllE_EEvNS0_6detail10TensorInfoIT_T1_EESF_NSC_IKS6_SE_EElS8_S8_SE_T6_)
        /*0014*/ 	.short	0x0160
        /*0016*/ 	.short	0x06a0


	//----- nvinfo : EIATTR_CBANK_PARAM_SIZE
	.align		4
.L_2531:
        /*0018*/ 	.byte	0x03, 0x19
        /*001a*/ 	.short	0x06a0


	//----- nvinfo : EIATTR_KPARAM_INFO
	.align		4
        /*001c*/ 	.byte	0x04, 0x17
        /*001e*/ 	.short	(.L_2533 - .L_2532)
.L_2532:
        /*0020*/ 	.word	0x00000000
        /*0024*/ 	.short	0x0007
        /*0026*/ 	.short	0x0500
        /*0028*/ 	.byte	0x00, 0xf0, 0x81, 0x06


	//----- nvinfo : EIATTR_KPARAM_INFO
	.align		4
.L_2533:
        /*002c*/ 	.byte	0x04, 0x17
        /*002e*/ 	.short	(.L_2535 - .L_2534)
.L_2534:
        /*0030*/ 	.word	0x00000000
        /*0034*/ 	.short	0x0006
        /*0036*/ 	.short	0x04f8
        /*0038*/ 	.byte	0x00, 0xf0, 0x21, 0x00


	//----- nvinfo : EIATTR_KPARAM_INFO
	.align		4
.L_2535:
        /*003c*/ 	.byte	0x04, 0x17
        /*003e*/ 	.short	(.L_2537 - .L_2536)
.L_2536:
        /*0040*/ 	.word	0x00000000
        /*0044*/ 	.short	0x0005
        /*0046*/ 	.short	0x04f0
        /*0048*/ 	.byte	0x00, 0xf0, 0x21, 0x00


	//----- nvinfo : EIATTR_KPARAM_INFO
	.align		4
.L_2537:
        /*004c*/ 	.byte	0x04, 0x17
        /*004e*/ 	.short	(.L_2539 - .L_2538)
.L_2538:
        /*0050*/ 	.word	0x00000000
        /*0054*/ 	.short	0x0004
        /*0056*/ 	.short	0x04e8
        /*0058*/ 	.byte	0x00, 0xf0, 0x21, 0x00


	//----- nvinfo : EIATTR_KPARAM_INFO
	.align		4
.L_2539:
        /*005c*/ 	.byte	0x04, 0x17
        /*005e*/ 	.short	(.L_2541 - .L_2540)
.L_2540:
        /*0060*/ 	.word	0x00000000
        /*0064*/ 	.short	0x0003
        /*0066*/ 	.short	0x04e0
        /*0068*/ 	.byte	0x00, 0xf0, 0x21, 0x00


	//----- nvinfo : EIATTR_KPARAM_INFO
	.align		4
.L_2541:
        /*006c*/ 	.byte	0x04, 0x17
        /*006e*/ 	.short	(.L_2543 - .L_2542)
.L_2542:
        /*0070*/ 	.word	0x00000000
        /*0074*/ 	.short	0x0002
        /*0076*/ 	.short	0x0340
        /*0078*/ 	.byte	0x00, 0xf0, 0x81, 0x06


	//----- nvinfo : EIATTR_KPARAM_INFO
	.align		4
.L_2543:
        /*007c*/ 	.byte	0x04, 0x17
        /*007e*/ 	.short	(.L_2545 - .L_2544)
.L_2544:
        /*0080*/ 	.word	0x00000000
        /*0084*/ 	.short	0x0001
        /*0086*/ 	.short	0x01a0
        /*0088*/ 	.byte	0x00, 0xf0, 0x81, 0x06


	//----- nvinfo : EIATTR_KPARAM_INFO
	.align		4
.L_2545:
        /*008c*/ 	.byte	0x04, 0x17
        /*008e*/ 	.short	(.L_2547 - .L_2546)
.L_2546:
        /*0090*/ 	.word	0x00000000
        /*0094*/ 	.short	0x0000
        /*0096*/ 	.short	0x0000
        /*0098*/ 	.byte	0x00, 0xf0, 0x81, 0x06


	//----- nvinfo : EIATTR_MAXREG_COUNT
	.align		4
.L_2547:
        /*009c*/ 	.byte	0x03, 0x1b
        /*009e*/ 	.short	0x0080


	//----- nvinfo : EIATTR_MERCURY_ISA_VERSION
	.align		4
        /*00a0*/ 	.byte	0x03, 0x5f
        /*00a2*/ 	.short	0x0000


	//----- nvinfo : EIATTR_EXIT_INSTR_OFFSETS
	.align		4
        /*00a4*/ 	.byte	0x04, 0x1c
        /*00a6*/ 	.short	(.L_2549 - .L_2548)


	//   ....[0]....
.L_2548:
        /*00a8*/ 	.word	0x00000060


	//   ....[1]....
        /*00ac*/ 	.word	0x000005d0


	//   ....[2]....
        /*00b0*/ 	.word	0x000022c0


	//----- nvinfo : EIATTR_MAX_THREADS
	.align		4
.L_2549:
        /*00b4*/ 	.byte	0x04, 0x05
        /*00b6*/ 	.short	(.L_2551 - .L_2550)
.L_2550:
        /*00b8*/ 	.word	0x00000200
        /*00bc*/ 	.word	0x00000001
        /*00c0*/ 	.word	0x00000001


	//----- nvinfo : EIATTR_CRS_STACK_SIZE
	.align		4
.L_2551:
        /*00c4*/ 	.byte	0x04, 0x1e
        /*00c6*/ 	.short	(.L_2553 - .L_2552)
.L_2552:
        /*00c8*/ 	.word	0x00000000
.L_2553:


//--------------------- .nv.info._ZN2at4cuda17kernelHistogram1DIfalLi1ELi2ELin1ELNS0_23CUDAHistogramMemoryTypeE0EZNS0_21CUDA_tensor_histogramIfaLb1EEEbNS_6TensorES4_S4_lNS_14AccumulateTypeIT0_Lb1EE4typeES8_NS0_13TensorArgTypeES9_S9_EUllE_EEvNS0_6detail10TensorInfoIT_T1_EESF_NSC_IKS6_SE_EElS8_S8_SE_T6_ --------------------------
	.section	.nv.info._ZN2at4cuda17kernelHistogram1DIfalLi1ELi2ELin1ELNS0_23CUDAHistogramMemoryTypeE0EZNS0_21CUDA_tensor_histogramIfaLb1EEEbNS_6TensorES4_S4_lNS_14AccumulateTypeIT0_Lb1EE4typeES8_NS0_13TensorArgTypeES9_S9_EUllE_EEvNS0_6detail10TensorInfoIT_T1_EESF_NSC_IKS6_SE_EElS8_S8_SE_T6_,"",@"SHT_CUDA_INFO"
	.sectionflags	@""
	.align	4


	//----- nvinfo : EIATTR_CUDA_API_VERSION
	.align		4
        /*0000*/ 	.byte	0x04, 0x37
        /*0002*/ 	.short	(.L_2555 - .L_2554)
.L_2554:
        /*0004*/ 	.word	0x00000082


	//----- nvinfo : EIATTR_SW2861232_WAR
	.align		4
.L_2555:
        /*0008*/ 	.byte	0x01, 0x35
	.zero		2


	//----- nvinfo : EIATTR_PARAM_CBANK
	.align		4
        /*000c*/ 	.byte	0x04, 0x0a
        /*000e*/ 	.short	(.L_2557 - .L_2556)
	.align		4
.L_2556:
        /*0010*/ 	.word	index@(.nv.constant0._ZN2at4cuda17kernelHistogram1DIfalLi1ELi2ELin1ELNS0_23CUDAHistogramMemoryTypeE0EZNS0_21CUDA_tensor_histogramIfaLb1EEEbNS_6TensorES4_S4_lNS_14AccumulateTypeIT0_Lb1EE4typeES8_NS0_13TensorArgTypeES9_S9_EUllE_EEvNS0_6detail10TensorInfoIT_T1_EESF_NSC_IKS6_SE_EElS8_S8_SE_T6_)
        /*0014*/ 	.short	0x0160
        /*0016*/ 	.short	0x06a0


	//----- nvinfo : EIATTR_CBANK_PARAM_SIZE
	.align		4
.L_2557:
        /*0018*/ 	.byte	0x03, 0x19
        /*001a*/ 	.short	0x06a0


	//----- nvinfo : EIATTR_KPARAM_INFO
	.align		4
        /*001c*/ 	.byte	0x04, 0x17
        /*001e*/ 	.short	(.L_2559 - .L_2558)
.L_2558:
        /*0020*/ 	.word	0x00000000
        /*0024*/ 	.short	0x0007
        /*0026*/ 	.short	0x0500
        /*0028*/ 	.byte	0x00, 0xf0, 0x81, 0x06


	//----- nvinfo : EIATTR_KPARAM_INFO
	.align		4
.L_2559:
        /*002c*/ 	.byte	0x04, 0x17
        /*002e*/ 	.short	(.L_2561 - .L_2560)
.L_2560:
        /*0030*/ 	.word	0x00000000
        /*0034*/ 	.short	0x0006
        /*0036*/ 	.short	0x04f8
        /*0038*/ 	.byte	0x00, 0xf0, 0x21, 0x00


	//----- nvinfo : EIATTR_KPARAM_INFO
	.align		4
.L_2561:
        /*003c*/ 	.byte	0x04, 0x17
        /*003e*/ 	.short	(.L_2563 - .L_2562)
.L_2562:
        /*0040*/ 	.word	0x00000000
        /*0044*/ 	.short	0x0005
        /*0046*/ 	.short	0x04f0
        /*0048*/ 	.byte	0x00, 0xf0, 0x21, 0x00


	//----- nvinfo : EIATTR_KPARAM_INFO
	.align		4
.L_2563:
        /*004c*/ 	.byte	0x04, 0x17
        /*004e*/ 	.short	(.L_2565 - .L_2564)
.L_2564:
        /*0050*/ 	.word	0x00000000
        /*0054*/ 	.short	0x0004
        /*0056*/ 	.short	0x04e8
        /*0058*/ 	.byte	0x00, 0xf0, 0x21, 0x00


	//----- nvinfo : EIATTR_KPARAM_INFO
	.align		4
.L_2565:
        /*005c*/ 	.byte	0x04, 0x17
        /*005e*/ 	.short	(.L_2567 - .L_2566)
.L_2566:
        /*0060*/ 	.word	0x00000000
        /*0064*/ 	.short	0x0003
        /*0066*/ 	.short	0x04e0
        /*0068*/ 	.byte	0x00, 0xf0, 0x21, 0x00


	//----- nvinfo : EIATTR_KPARAM_INFO
	.align		4
.L_2567:
        /*006c*/ 	.byte	0x04, 0x17
        /*006e*/ 	.short	(.L_2569 - .L_2568)
.L_2568:
        /*0070*/ 	.word	0x00000000
        /*0074*/ 	.short	0x0002
        /*0076*/ 	.short	0x0340
        /*0078*/ 	.byte	0x00, 0xf0, 0x81, 0x06


	//----- nvinfo : EIATTR_KPARAM_INFO
	.align		4
.L_2569:
        /*007c*/ 	.byte	0x04, 0x17
        /*007e*/ 	.short	(.L_2571 - .L_2570)
.L_2570:
        /*0080*/ 	.word	0x00000000
        /*0084*/ 	.short	0x0001
        /*0086*/ 	.short	0x01a0
        /*0088*/ 	.byte	0x00, 0xf0, 0x81, 0x06


	//----- nvinfo : EIATTR_KPARAM_INFO
	.align		4
.L_2571:
        /*008c*/ 	.byte	0x04, 0x17
        /*008e*/ 	.short	(.L_2573 - .L_2572)
.L_2572:
        /*0090*/ 	.word	0x00000000
        /*0094*/ 	.short	0x0000
        /*0096*/ 	.short	0x0000
        /*0098*/ 	.byte	0x00, 0xf0, 0x81, 0x06


	//----- nvinfo : EIATTR_MAXREG_COUNT
	.align		4
.L_2573:
        /*009c*/ 	.byte	0x03, 0x1b
        /*009e*/ 	.short	0x0080


	//----- nvinfo : EIATTR_NUM_BARRIERS
	.align		4
        /*00a0*/ 	.byte	0x02, 0x4c
        /*00a2*/ 	.byte	0x01
	.zero		1


	//----- nvinfo : EIATTR_MERCURY_ISA_VERSION
	.align		4
        /*00a4*/ 	.byte	0x03, 0x5f
        /*00a6*/ 	.short	0x0000


	//----- nvinfo : EIATTR_EXIT_INSTR_OFFSETS
	.align		4
        /*00a8*/ 	.byte	0x04, 0x1c
        /*00aa*/ 	.short	(.L_2575 - .L_2574)


	//   ....[0]....
.L_2574:
        /*00ac*/ 	.word	0x00002380


	//   ....[1]....
        /*00b0*/ 	.word	0x00002480


	//----- nvinfo : EIATTR_MAX_THREADS
	.align		4
.L_2575:
        /*00b4*/ 	.byte	0x04, 0x05
        /*00b6*/ 	.short	(.L_2577 - .L_2576)
.L_2576:
        /*00b8*/ 	.word	0x00000200
        /*00bc*/ 	.word	0x00000001
        /*00c0*/ 	.word	0x00000001


	//----- nvinfo : EIATTR_CRS_STACK_SIZE
	.align		4
.L_2577:
        /*00c4*/ 	.byte	0x04, 0x1e
        /*00c6*/ 	.short	(.L_2579 - .L_2578)
.L_2578:
        /*00c8*/ 	.word	0x00000000
.L_2579:


//--------------------- .nv.info._ZN2at4cuda17kernelHistogram1DIdhlLi1ELi2ELin1ELNS0_23CUDAHistogramMemoryTypeE1EZNS0_21CUDA_tensor_histogramIdhLb1EEEbNS_6TensorES4_S4_lNS_14AccumulateTypeIT0_Lb1EE4typeES8_NS0_13TensorArgTypeES9_S9_EUllE0_EEvNS0_6detail10TensorInfoIT_T1_EESF_NSC_IKS6_SE_EElS8_S8_SE_T6_ --------------------------
	.section	.nv.info._ZN2at4cuda17kernelHistogram1DIdhlLi1ELi2ELin1ELNS0_23CUDAHistogramMemoryTypeE1EZNS0_21CUDA_tensor_histogramIdhLb1EEEbNS_6TensorES4_S4_lNS_14AccumulateTypeIT0_Lb1EE4typeES8_NS0_13TensorArgTypeES9_S9_EUllE0_EEvNS0_6detail10TensorInfoIT_T1_EESF_NSC_IKS6_SE_EElS8_S8_SE_T6_,"",@"SHT_CUDA_INFO"
	.sectionflags	@""
	.align	4


	//----- nvinfo : EIATTR_CUDA_API_VERSION
	.align		4
        /*0000*/ 	.byte	0x04, 0x37
        /*0002*/ 	.short	(.L_2581 - .L_2580)
.L_2580:
        /*0004*/ 	.word	0x00000082


	//----- nvinfo : EIATTR_SW2861232_WAR
	.align		4
.L_2581:
        /*0008*/ 	.byte	0x01, 0x35
	.zero		2


	//----- nvinfo : EIATTR_PARAM_CBANK
	.align		4
        /*000c*/ 	.byte	0x04, 0x0a
        /*000e*/ 	.short	(.L_2583 - .L_2582)
	.align		4
.L_2582:
        /*0010*/ 	.word	index@(.nv.constant0._ZN2at4cuda17kernelHistogram1DIdhlLi1ELi2ELin1ELNS0_23CUDAHistogramMemoryTypeE1EZNS0_21CUDA_tensor_histogramIdhLb1EEEbNS_6TensorES4_S4_lNS_14AccumulateTypeIT0_Lb1EE4typeES8_NS0_13TensorArgTypeES9_S9_EUllE0_EEvNS0_6detail10TensorInfoIT_T1_EESF_NSC_IKS6_SE_EElS8_S8_SE_T6_)
        /*0014*/ 	.short	0x0160
        /*0016*/ 	.short	0x0501


	//----- nvinfo : EIATTR_CBANK_PARAM_SIZE
	.align		4
.L_2583:
        /*0018*/ 	.byte	0x03, 0x19
        /*001a*/ 	.short	0x0501


	//----- nvinfo : EIATTR_KPARAM_INFO
	.align		4
        /*001c*/ 	.byte	0x04, 0x17
        /*001e*/ 	.short	(.L_2585 - .L_2584)
.L_2584:
        /*0020*/ 	.word	0x00000000
        /*0024*/ 	.short	0x0007
        /*0026*/ 	.short	0x0500
        /*0028*/ 	.byte	0x00, 0xf0, 0x05, 0x00


	//----- nvinfo : EIATTR_KPARAM_INFO
	.align		4
.L_2585:
        /*002c*/ 	.byte	0x04, 0x17
        /*002e*/ 	.short	(.L_2587 - .L_2586)
.L_2586:
        /*0030*/ 	.word	0x00000000
        /*0034*/ 	.short	0x0006
        /*0036*/ 	.short	0x04f8
        /*0038*/ 	.byte	0x00, 0xf0, 0x21, 0x00


	//----- nvinfo : EIATTR_KPARAM_INFO
	.align		4
.L_2587:
        /*003c*/ 	.byte	0x04, 0x17
        /*003e*/ 	.short	(.L_2589 - .L_2588)
.L_2588:
        /*0040*/ 	.word	0x00000000
        /*0044*/ 	.short	0x0005
        /*0046*/ 	.short	0x04f0
        /*0048*/ 	.byte	0x00, 0xf0, 0x21, 0x00


	//----- nvinfo : EIATTR_KPARAM_INFO
	.align		4
.L_2589:
        /*004c*/ 	.byte	0x04, 0x17
        /*004e*/ 	.short	(.L_2591 - .L_2590)
.L_2590:
        /*0050*/ 	.word	0x00000000
        /*0054*/ 	.short	0x0004
        /*0056*/ 	.short	0x04e8
        /*0058*/ 	.byte	0x00, 0xf0, 0x21, 0x00


	//----- nvinfo : EIATTR_KPARAM_INFO
	.align		4
.L_2591:
        /*005c*/ 	.byte	0x04, 0x17
        /*005e*/ 	.short	(.L_2593 - .L_2592)
.L_2592:
        /*0060*/ 	.word	0x00000000
        /*0064*/ 	.short	0x0003
        /*0066*/ 	.short	0x04e0
        /*0068*/ 	.byte	0x00, 0xf0, 0x21, 0x00


	//----- nvinfo : EIATTR_KPARAM_INFO
	.align		4
.L_2593:
        /*006c*/ 	.byte	0x04, 0x17
        /*006e*/ 	.short	(.L_2595 - .L_2594)
.L_2594:
        /*0070*/ 	.word	0x00000000
        /*0074*/ 	.short	0x0002
        /*0076*/ 	.short	0x0340
        /*0078*/ 	.byte	0x00, 0xf0, 0x81, 0x06


	//----- nvinfo : EIATTR_KPARAM_INFO
	.align		4
.L_2595:
        /*007c*/ 	.byte	0x04, 0x17
        /*007e*/ 	.short	(.L_2597 - .L_2596)
.L_2596:
        /*0080*/ 	.word	0x00000000
        /*0084*/ 	.short	0x0001
        /*0086*/ 	.short	0x01a0
        /*0088*/ 	.byte	0x00, 0xf0, 0x81, 0x06


	//----- nvinfo : EIATTR_KPARAM_INFO
	.align		4
.L_2597:
        /*008c*/ 	.byte	0x04, 0x17
        /*008e*/ 	.short	(.L_2599 - .L_2598)
.L_2598:
        /*0090*/ 	.word	0x00000000
        /*0094*/ 	.short	0x0000
        /*0096*/ 	.short	0x0000
        /*0098*/ 	.byte	0x00, 0xf0, 0x81, 0x06


	//----- nvinfo : EIATTR_MAXREG_COUNT
	.align		4
.L_2599:
        /*009c*/ 	.byte	0x03, 0x1b
        /*009e*/ 	.short	0x0080


	//----- nvinfo : EIATTR_MERCURY_ISA_VERSION
	.align		4
        /*00a0*/ 	.byte	0x03, 0x5f
        /*00a2*/ 	.short	0x0000


	//----- nvinfo : EIATTR_EXIT_INSTR_OFFSETS
	.align		4
        /*00a4*/ 	.byte	0x04, 0x1c
        /*00a6*/ 	.short	(.L_2601 - .L_2600)


	//   ....[0]....
.L_2600:
        /*00a8*/ 	.word	0x00000060


	//   ....[1]....
        /*00ac*/ 	.word	0x00000570


	//   ....[2]....
        /*00b0*/ 	.word	0x00002200


	//----- nvinfo : EIATTR_MAX_THREADS
	.align		4
.L_2601:
        /*00b4*/ 	.byte	0x04, 0x05
        /*00b6*/ 	.short	(.L_2603 - .L_2602)
.L_2602:
        /*00b8*/ 	.word	0x00000200
        /*00bc*/ 	.word	0x00000001
        /*00c0*/ 	.word	0x00000001


	//----- nvinfo : EIATTR_CRS_STACK_SIZE
	.align		4
.L_2603:
        /*00c4*/ 	.byte	0x04, 0x1e
        /*00c6*/ 	.short	(.L_2605 - .L_2604)
.L_2604:
        /*00c8*/ 	.word	0x00000000
.L_2605:


//--------------------- .nv.info._ZN2at4cuda17kernelHistogram1DIdhlLi1ELi2ELin1ELNS0_23CUDAHistogramMemoryTypeE0EZNS0_21CUDA_tensor_histogramIdhLb1EEEbNS_6TensorES4_S4_lNS_14AccumulateTypeIT0_Lb1EE4typeES8_NS0_13TensorArgTypeES9_S9_EUllE0_EEvNS0_6detail10TensorInfoIT_T1_EESF_NSC_IKS6_SE_EElS8_S8_SE_T6_ --------------------------
	.section	.nv.info._ZN2at4cuda17kernelHistogram1DIdhlLi1ELi2ELin1ELNS0_23CUDAHistogramMemoryTypeE0EZNS0_21CUDA_tensor_histogramIdhLb1EEEbNS_6TensorES4_S4_lNS_14AccumulateTypeIT0_Lb1EE4typeES8_NS0_13TensorArgTypeES9_S9_EUllE0_EEvNS0_6detail10TensorInfoIT_T1_EESF_NSC_IKS6_SE_EElS8_S8_SE_T6_,"",@"SHT_CUDA_INFO"
	.sectionflags	@""
	.align	4


	//----- nvinfo : EIATTR_CUDA_API_VERSION
	.align		4
        /*0000*/ 	.byte	0x04, 0x37
        /*0002*/ 	.short	(.L_2607 - .L_2606)
.L_2606:
        /*0004*/ 	.word	0x00000082


	//----- nvinfo : EIATTR_SW2861232_WAR
	.align		4
.L_2607:
        /*0008*/ 	.byte	0x01, 0x35
	.zero		2


	//----- nvinfo : EIATTR_PARAM_CBANK
	.align		4
        /*000c*/ 	.byte	0x04, 0x0a
        /*000e*/ 	.short	(.L_2609 - .L_2608)
	.align		4
.L_2608:
        /*0010*/ 	.word	index@(.nv.constant0._ZN2at4cuda17kernelHistogram1DIdhlLi1ELi2ELin1ELNS0_23CUDAHistogramMemoryTypeE0EZNS0_21CUDA_tensor_histogramIdhLb1EEEbNS_6TensorES4_S4_lNS_14AccumulateTypeIT0_Lb1EE4typeES8_NS0_13TensorArgTypeES9_S9_EUllE0_EEvNS0_6detail10TensorInfoIT_T1_EESF_NSC_IKS6_SE_EElS8_S8_SE_T6_)
        /*0014*/ 	.short	0x0160
        /*0016*/ 	.short	0x0501


	//----- nvinfo : EIATTR_CBANK_PARAM_SIZE
	.align		4
.L_2609:
        /*0018*/ 	.byte	0x03, 0x19
        /*001a*/ 	.short	0x0501


	//----- nvinfo : EIATTR_KPARAM_INFO
	.align		4
        /*001c*/ 	.byte	0x04, 0x17
        /*001e*/ 	.short	(.L_2611 - .L_2610)
.L_2610:
        /*0020*/ 	.word	0x00000000
        /*0024*/ 	.short	0x0007
        /*0026*/ 	.short	0x0500
        /*0028*/ 	.byte	0x00, 0xf0, 0x05, 0x00


	//----- nvinfo : EIATTR_KPARAM_INFO
	.align		4
.L_2611:
        /*002c*/ 	.byte	0x04, 0x17
        /*002e*/ 	.short	(.L_2613 - .L_2612)
.L_2612:
        /*0030*/ 	.word	0x00000000
        /*0034*/ 	.short	0x0006
        /*0036*/ 	.short	0x04f8
        /*0038*/ 	.byte	0x00, 0xf0, 0x21, 0x00


	//----- nvinfo : EIATTR_KPARAM_INFO
	.align		4
.L_2613:
        /*003c*/ 	.byte	0x04, 0x17
        /*003e*/ 	.short	(.L_2615 - .L_2614)
.L_2614:
        /*0040*/ 	.word	0x00000000
        /*0044*/ 	.short	0x0005
        /*0046*/ 	.short	0x04f0
        /*0048*/ 	.byte	0x00, 0xf0, 0x21, 0x00


	//----- nvinfo : EIATTR_KPARAM_INFO
	.align		4
.L_2615:
        /*004c*/ 	.byte	0x04, 0x17
        /*004e*/ 	.short	(.L_2617 - .L_2616)
.L_2616:
        /*0050*/ 	.word	0x00000000
        /*0054*/ 	.short	0x0004
        /*0056*/ 	.short	0x04e8
        /*0058*/ 	.byte	0x00, 0xf0, 0x21, 0x00


	//----- nvinfo : EIATTR_KPARAM_INFO
	.align		4
.L_2617:
        /*005c*/ 	.byte	0x04, 0x17
        /*005e*/ 	.short	(.L_2619 - .L_2618)
.L_2618:
        /*0060*/ 	.word	0x00000000
        /*0064*/ 	.short	0x0003
        /*0066*/ 	.short	0x04e0
        /*0068*/ 	.byte	0x00, 0xf0, 0x21, 0x00


	//----- nvinfo : EIATTR_KPARAM_INFO
	.align		4
.L_2619:
        /*006c*/ 	.byte	0x04, 0x17
        /*006e*/ 	.short	(.L_2621 - .L_2620)
.L_2620:
        /*0070*/ 	.word	0x00000000
        /*0074*/ 	.short	0x0002
        /*0076*/ 	.short	0x0340
        /*0078*/ 	.byte	0x00, 0xf0, 0x81, 0x06


	//----- nvinfo : EIATTR_KPARAM_INFO
	.align		4
.L_2621:
        /*007c*/ 	.byte	0x04, 0x17
        /*007e*/ 	.short	(.L_2623 - .L_2622)
.L_2622:
        /*0080*/ 	.word	0x00000000
        /*0084*/ 	.short	0x0001
        /*0086*/ 	.short	0x01a0
        /*0088*/ 	.byte	0x00, 0xf0, 0x81, 0x06


	//----- nvinfo : EIATTR_KPARAM_INFO
	.align		4
.L_2623:
        /*008c*/ 	.byte	0x04, 0x17
        /*008e*/ 	.short	(.L_2625 - .L_2624)
.L_2624:
        /*0090*/ 	.word	0x00000000
        /*0094*/ 	.short	0x0000
        /*0096*/ 	.short	0x0000
        /*0098*/ 	.byte	0x00, 0xf0, 0x81, 0x06


	//----- nvinfo : EIATTR_MAXREG_COUNT
	.align		4
.L_2625:
        /*009c*/ 	.byte	0x03, 0x1b
        /*009e*/ 	.short	0x0080


	//----- nvinfo : EIATTR_NUM_BARRIERS
	.align		4
        /*00a0*/ 	.byte	0x02, 0x4c
        /*00a2*/ 	.byte	0x01
	.zero		1


	//----- nvinfo : EIATTR_MERCURY_ISA_VERSION
	.align		4
        /*00a4*/ 	.byte	0x03, 0x5f
        /*00a6*/ 	.short	0x0000


	//----- nvinfo : EIATTR_EXIT_INSTR_OFFSETS
	.align		4
        /*00a8*/ 	.byte	0x04, 0x1c
        /*00aa*/ 	.short	(.L_2627 - .L_2626)


	//   ....[0]....
.L_2626:
        /*00ac*/ 	.word	0x000022c0


	//   ....[1]....
        /*00b0*/ 	.word	0x000023c0


	//----- nvinfo : EIATTR_MAX_THREADS
	.align		4
.L_2627:
        /*00b4*/ 	.byte	0x04, 0x05
        /*00b6*/ 	.short	(.L_2629 - .L_2628)
.L_2628:
        /*00b8*/ 	.word	0x00000200
        /*00bc*/ 	.word	0x00000001
        /*00c0*/ 	.word	0x00000001


	//----- nvinfo : EIATTR_CRS_STACK_SIZE
	.align		4
.L_2629:
        /*00c4*/ 	.byte	0x04, 0x1e
        /*00c6*/ 	.short	(.L_2631 - .L_2630)
.L_2630:
        /*00c8*/ 	.word	0x00000000
.L_2631:


//--------------------- .nv.info._ZN2at4cuda17kernelHistogram1DIdhlLi1ELi2ELin1ELNS0_23CUDAHistogramMemoryTypeE1EZNS0_21CUDA_tensor_histogramIdhLb1EEEbNS_6TensorES4_S4_lNS_14AccumulateTypeIT0_Lb1EE4typeES8_NS0_13TensorArgTypeES9_S9_EUllE_EEvNS0_6detail10TensorInfoIT_T1_EESF_NSC_IKS6_SE_EElS8_S8_SE_T6_ --------------------------
	.section	.nv.info._ZN2at4cuda17kernelHistogram1DIdhlLi1ELi2ELin1ELNS0_23CUDAHistogramMemoryTypeE1EZNS0_21CUDA_tensor_histogramIdhLb1EEEbNS_6TensorES4_S4_lNS_14AccumulateTypeIT0_Lb1EE4typeES8_NS0_13TensorArgTypeES9_S9_EUllE_EEvNS0_6detail10TensorInfoIT_T1_EESF_NSC_IKS6_SE_EElS8_S8_SE_T6_,"",@"SHT_CUDA_INFO"
	.sectionflags	@""
	.align	4


	//----- nvinfo : EIATTR_CUDA_API_VERSION
	.align		4
        /*0000*/ 	.byte	0x04, 0x37
        /*0002*/ 	.short	(.L_2633 - .L_2632)
.L_2632:
        /*0004*/ 	.word	0x00000082


	//----- nvinfo : EIATTR_SW2861232_WAR
	.align		4
.L_2633:
        /*0008*/ 	.byte	0x01, 0x35
	.zero		2


	//----- nvinfo : EIATTR_PARAM_CBANK
	.align		4
        /*000c*/ 	.byte	0x04, 0x0a
        /*000e*/ 	.short	(.L_2635 - .L_2634)
	.align		4
.L_2634:
        /*0010*/ 	.word	index@(.nv.constant0._ZN2at4cuda17kernelHistogram1DIdhlLi1ELi2ELin1ELNS0_23CUDAHistogramMemoryTypeE1EZNS0_21CUDA_tensor_histogramIdhLb1EEEbNS_6TensorES4_S4_lNS_14AccumulateTypeIT0_Lb1EE4typeES8_NS0_13TensorArgTypeES9_S9_EUllE_EEvNS0_6detail10TensorInfoIT_T1_EESF_NSC_IKS6_SE_EElS8_S8_SE_T6_)
        /*0014*/ 	.short	0x0160
        /*0016*/ 	.short	0x06a0


	//----- nvinfo : EIATTR_CBANK_PARAM_SIZE
	.align		4
.L_2635:
        /*0018*/ 	.byte	0x03, 0x19
        /*001a*/ 	.short	0x06a0


	//----- nvinfo : EIATTR_KPARAM_INFO
	.align		4
        /*001c*/ 	.byte	0x04, 0x17
        /*001e*/ 	.short	(.L_2637 - .L_2636)
.L_2636:
        /*0020*/ 	.word	0x00000000
        /*0024*/ 	.short	0x0007
        /*0026*/ 	.short	0x0500
        /*0028*/ 	.byte	0x00, 0xf0, 0x81, 0x06


	//----- nvinfo : EIATTR_KPARAM_INFO
	.align		4
.L_2637:
        /*002c*/ 	.byte	0x04, 0x17
        /*002e*/ 	.short	(.L_2639 - .L_2638)
.L_2638:
        /*0030*/ 	.word	0x00000000
        /*0034*/ 	.short	0x0006
        /*0036*/ 	.short	0x04f8
        /*0038*/ 	.byte	0x00, 0xf0, 0x21, 0x00


	//----- nvinfo : EIATTR_KPARAM_INFO
	.align		4
.L_2639:
        /*003c*/ 	.byte	0x04, 0x17
        /*003e*/ 	.short	(.L_2641 - .L_2640)
.L_2640:
        /*0040*/ 	.word	0x00000000
        /*0044*/ 	.short	0x0005
        /*0046*/ 	.short	0x04f0
        /*0048*/ 	.byte	0x00, 0xf0, 0x21, 0x00


	//----- nvinfo : EIATTR_KPARAM_INFO
	.align		4
.L_2641:
        /*004c*/ 	.byte	0x04, 0x17
        /*004e*/ 	.short	(.L_2643 - .L_2642)
.L_2642:
        /*0050*/ 	.word	0x00000000
        /*0054*/ 	.short	0x0004
        /*0056*/ 	.short	0x04e8
        /*0058*/ 	.byte	0x00, 0xf0, 0x21, 0x00


	//----- nvinfo : EIATTR_KPARAM_INFO
	.align		4
.L_2643:
        /*005c*/ 	.byte	0x04, 0x17
        /*005e*/ 	.short	(.L_2645 - .L_2644)
.L_2644:
        /*0060*/ 	.word	0x00000000
        /*0064*/ 	.short	0x0003
        /*0066*/ 	.short	0x04e0
        /*0068*/ 	.byte	0x00, 0xf0, 0x21, 0x00


	//----- nvinfo : EIATTR_KPARAM_INFO
	.align		4
.L_2645:
        /*006c*/ 	.byte	0x04, 0x17
        /*006e*/ 	.short	(.L_2647 - .L_2646)
.L_2646:
        /*0070*/ 	.word	0x00000000
        /*0074*/ 	.short	0x0002
        /*0076*/ 	.short	0x0340
        /*0078*/ 	.byte	0x00, 0xf0, 0x81, 0x06


	//----- nvinfo : EIATTR_KPARAM_INFO
	.align		4
.L_2647:
        /*007c*/ 	.byte	0x04, 0x17
        /*007e*/ 	.short	(.L_2649 - .L_2648)
.L_2648:
        /*0080*/ 	.word	0x00000000
        /*0084*/ 	.short	0x0001
        /*0086*/ 	.short	0x01a0
        /*0088*/ 	.byte	0x00, 0xf0, 0x81, 0x06


	//----- nvinfo : EIATTR_KPARAM_INFO
	.align		4
.L_2649:
        /*008c*/ 	.byte	0x04, 0x17
        /*008e*/ 	.short	(.L_2651 - .L_2650)
.L_2650:
        /*0090*/ 	.word	0x00000000
        /*0094*/ 	.short	0x0000
        /*0096*/ 	.short	0x0000
        /*0098*/ 	.byte	0x00, 0xf0, 0x81, 0x06


	//----- nvinfo : EIATTR_MAXREG_COUNT
	.align		4
.L_2651:
        /*009c*/ 	.byte	0x03, 0x1b
        /*009e*/ 	.short	0x0080


	//----- nvinfo : EIATTR_MERCURY_ISA_VERSION
	.align		4
        /*00a0*/ 	.byte	0x03, 0x5f
        /*00a2*/ 	.short	0x0000


	//----- nvinfo : EIATTR_EXIT_INSTR_OFFSETS
	.align		4
        /*00a4*/ 	.byte	0x04, 0x1c
        /*00a6*/ 	.short	(.L_2653 - .L_2652)


	//   ....[0]....
.L_2652:
        /*00a8*/ 	.word	0x00000060


	//   ....[1]....
        /*00ac*/ 	.word	0x000005c0


	//   ....[2]....
        /*00b0*/ 	.word	0x000022a0


	//----- nvinfo : EIATTR_MAX_THREADS
	.align		4
.L_2653:
        /*00b4*/ 	.byte	0x04, 0x05
        /*00b6*/ 	.short	(.L_2655 - .L_2654)
.L_2654:
        /*00b8*/ 	.word	0x00000200
        /*00bc*/ 	.word	0x00000001
        /*00c0*/ 	.word	0x00000001


	//----- nvinfo : EIATTR_CRS_STACK_SIZE
	.align		4
.L_2655:
        /*00c4*/ 	.byte	0x04, 0x1e
        /*00c6*/ 	.short	(.L_2657 - .L_2656)
.L_2656:
        /*00c8*/ 	.word	0x00000000
.L_2657:


//--------------------- .nv.info._ZN2at4cuda17kernelHistogram1DIdhlLi1ELi2ELin1ELNS0_23CUDAHistogramMemoryTypeE0EZNS0_21CUDA_tensor_histogramIdhLb1EEEbNS_6TensorES4_S4_lNS_14AccumulateTypeIT0_Lb1EE4typeES8_NS0_13TensorArgTypeES9_S9_EUllE_EEvNS0_6detail10TensorInfoIT_T1_EESF_NSC_IKS6_SE_EElS8_S8_SE_T6_ --------------------------
	.section	.nv.info._ZN2at4cuda17kernelHistogram1DIdhlLi1ELi2ELin1ELNS0_23CUDAHistogramMemoryTypeE0EZNS0_21CUDA_tensor_histogramIdhLb1EEEbNS_6TensorES4_S4_lNS_14AccumulateTypeIT0_Lb1EE4typeES8_NS0_13TensorArgTypeES9_S9_EUllE_EEvNS0_6detail10TensorInfoIT_T1_EESF_NSC_IKS6_SE_EElS8_S8_SE_T6_,"",@"SHT_CUDA_INFO"
	.sectionflags	@""
	.align	4


	//----- nvinfo : EIATTR_CUDA_API_VERSION
	.align		4
        /*0000*/ 	.byte	0x04, 0x37
        /*0002*/ 	.short	(.L_2659 - .L_2658)
.L_2658:
        /*0004*/ 	.word	0x00000082


	//----- nvinfo : EIATTR_SW2861232_WAR
	.align		4
.L_2659:
        /*0008*/ 	.byte	0x01, 0x35
	.zero		2


	//----- nvinfo : EIATTR_PARAM_CBANK
	.align		4
        /*000c*/ 	.byte	0x04, 0x0a
        /*000e*/ 	.short	(.L_2661 - .L_2660)
	.align		4
.L_2660:
        /*0010*/ 	.word	index@(.nv.constant0._ZN2at4cuda17kernelHistogram1DIdhlLi1ELi2ELin1ELNS0_23CUDAHistogramMemoryTypeE0EZNS0_21CUDA_tensor_histogramIdhLb1EEEbNS_6TensorES4_S4_lNS_14AccumulateTypeIT0_Lb1EE4typeES8_NS0_13TensorArgTypeES9_S9_EUllE_EEvNS0_6detail10TensorInfoIT_T1_EESF_NSC_IKS6_SE_EElS8_S8_SE_T6_)
        /*0014*/ 	.short	0x0160
        /*0016*/ 	.short	0x06a0


	//----- nvinfo : EIATTR_CBANK_PARAM_SIZE
	.align		4
.L_2661:
        /*0018*/ 	.byte	0x03, 0x19
        /*001a*/ 	.short	0x06a0


	//----- nvinfo : EIATTR_KPARAM_INFO
	.align		4
        /*001c*/ 	.byte	0x04, 0x17
        /*001e*/ 	.short	(.L_2663 - .L_2662)
.L_2662:
        /*0020*/ 	.word	0x00000000
        /*0024*/ 	.short	0x0007
        /*0026*/ 	.short	0x0500
        /*0028*/ 	.byte	0x00, 0xf0, 0x81, 0x06


	//----- nvinfo : EIATTR_KPARAM_INFO
	.align		4
.L_2663:
        /*002c*/ 	.byte	0x04, 0x17
        /*002e*/ 	.short	(.L_2665 - .L_2664)
.L_2664:
        /*0030*/ 	.word	0x00000000
        /*0034*/ 	.short	0x0006
        /*0036*/ 	.short	0x04f8
        /*0038*/ 	.byte	0x00, 0xf0, 0x21, 0x00


	//----- nvinfo : EIATTR_KPARAM_INFO
	.align		4
.L_2665:
        /*003c*/ 	.byte	0x04, 0x17
        /*003e*/ 	.short	(.L_2667 - .L_2666)
.L_2666:
        /*0040*/ 	.word	0x00000000
        /*0044*/ 	.short	0x0005
        /*0046*/ 	.short	0x04f0
        /*0048*/ 	.byte	0x00, 0xf0, 0x21, 0x00


	//----- nvinfo : EIATTR_KPARAM_INFO
	.align		4
.L_2667:
        /*004c*/ 	.byte	0x04, 0x17
        /*004e*/ 	.short	(.L_2669 - .L_2668)
.L_2668:
        /*0050*/ 	.word	0x00000000
        /*0054*/ 	.short	0x0004
        /*0056*/ 	.short	0x04e8
        /*0058*/ 	.byte	0x00, 0xf0, 0x21, 0x00


	//----- nvinfo : EIATTR_KPARAM_INFO
	.align		4
.L_2669:
        /*005c*/ 	.byte	0x04, 0x17
        /*005e*/ 	.short	(.L_2671 - .L_2670)
.L_2670:
        /*0060*/ 	.word	0x00000000
        /*0064*/ 	.short	0x0003
        /*0066*/ 	.short	0x04e0
        /*0068*/ 	.byte	0x00, 0xf0, 0x21, 0x00


	//----- nvinfo : EIATTR_KPARAM_INFO
	.align		4
.L_2671:
        /*006c*/ 	.byte	0x04, 0x17
        /*006e*/ 	.short	(.L_2673 - .L_2672)
.L_2672:
        /*0070*/ 	.word	0x00000000
        /*0074*/ 	.short	0x0002
        /*0076*/ 	.short	0x0340
        /*0078*/ 	.byte	0x00, 0xf0, 0x81, 0x06


	//----- nvinfo : EIATTR_KPARAM_INFO
	.align		4
.L_2673:
        /*007c*/ 	.byte	0x04, 0x17
        /*007e*/ 	.short	(.L_2675 - .L_2674)
.L_2674:
        /*0080*/ 	.word	0x00000000
        /*0084*/ 	.short	0x0001
        /*0086*/ 	.short	0x01a0
        /*0088*/ 	.byte	0x00, 0xf0, 0x81, 0x06


	//----- nvinfo : EIATTR_KPARAM_INFO
	.align		4
.L_2675:
        /*008c*/ 	.byte	0x04, 0x17
        /*008e*/ 	.short	(.L_2677 - .L_2676)
.L_2676:
        /*0090*/ 	.word	0x00000000
        /*0094*/ 	.short	0x0000
        /*0096*/ 	.short	0x0000
        /*0098*/ 	.byte	0x00, 0xf0, 0x81, 0x06


	//----- nvinfo : EIATTR_MAXREG_COUNT
	.align		4
.L_2677:
        /*009c*/ 	.byte	0x03, 0x1b
        /*009e*/ 	.short	0x0080


	//----- nvinfo : EIATTR_NUM_BARRIERS
	.align		4
        /*00a0*/ 	.byte	0x02, 0x4c
        /*00a2*/ 	.byte	0x01
	.zero		1


	//----- nvinfo : EIATTR_MERCURY_ISA_VERSION
	.align		4
        /*00a4*/ 	.byte	0x03, 0x5f
        /*00a6*/ 	.short	0x0000


	//----- nvinfo : EIATTR_EXIT_INSTR_OFFSETS
	.align		4
        /*00a8*/ 	.byte	0x04, 0x1c
        /*00aa*/ 	.short	(.L_2679 - .L_2678)


	//   ....[0]....
.L_2678:
        /*00ac*/ 	.word	0x00002370


	//   ....[1]....
        /*00b0*/ 	.word	0x00002470


	//----- nvinfo : EIATTR_MAX_THREADS
	.align		4
.L_2679:
        /*00b4*/ 	.byte	0x04, 0x05
        /*00b6*/ 	.short	(.L_2681 - .L_2680)
.L_2680:
        /*00b8*/ 	.word	0x00000200
        /*00bc*/ 	.word	0x00000001
        /*00c0*/ 	.word	0x00000001


	//----- nvinfo : EIATTR_CRS_STACK_SIZE
	.align		4
.L_2681:
        /*00c4*/ 	.byte	0x04, 0x1e
        /*00c6*/ 	.short	(.L_2683 - .L_2682)
.L_2682:
        /*00c8*/ 	.word	0x00000000
.L_2683:


//--------------------- .nv.info._ZN2at4cuda17kernelHistogram1DIlhlLi1ELi2ELin1ELNS0_23CUDAHistogramMemoryTypeE1EZNS0_21CUDA_tensor_histogramIlhLb0EEEbNS_6TensorES4_S4_lNS_14AccumulateTypeIT0_Lb1EE4typeES8_NS0_13TensorArgTypeES9_S9_EUllE0_EEvNS0_6detail10TensorInfoIT_T1_EESF_NSC_IKS6_SE_EElS8_S8_SE_T6_ --------------------------
	.section	.nv.info._ZN2at4cuda17kernelHistogram1DIlhlLi1ELi2ELin1ELNS0_23CUDAHistogramMemoryTypeE1EZNS0_21CUDA_tensor_histogramIlhLb0EEEbNS_6TensorES4_S4_lNS_14AccumulateTypeIT0_Lb1EE4typeES8_NS0_13TensorArgTypeES9_S9_EUllE0_EEvNS0_6detail10TensorInfoIT_T1_EESF_NSC_IKS6_SE_EElS8_S8_SE_T6_,"",@"SHT_CUDA_INFO"
	.sectionflags	@""
	.align	4


	//----- nvinfo : EIATTR_CUDA_API_VERSION
	.align		4
        /*0000*/ 	.byte	0x04, 0x37
        /*0002*/ 	.short	(.L_2685 - .L_2684)
.L_2684:
        /*0004*/ 	.word	0x00000082


	//----- nvinfo : EIATTR_SW2861232_WAR
	.align		4
.L_2685:
        /*0008*/ 	.byte	0x01, 0x35
	.zero		2


	//----- nvinfo : EIATTR_PARAM_CBANK
	.align		4
        /*000c*/ 	.byte	0x04, 0x0a
        /*000e*/ 	.short	(.L_2687 - .L_2686)
	.align		4
.L_2686:
        /*0010*/ 	.word	index@(.nv.constant0._ZN2at4cuda17kernelHistogram1DIlhlLi1ELi2ELin1ELNS0_23CUDAHistogramMemoryTypeE1EZNS0_21CUDA_tensor_histogramIlhLb0EEEbNS_6TensorES4_S4_lNS_14AccumulateTypeIT0_Lb1EE4typeES8_NS0_13TensorArgTypeES9_S9_EUllE0_EEvNS0_6detail10TensorInfoIT_T1_EESF_NSC_IKS6_SE_EElS8_S8_SE_T6_)
        /*0014*/ 	.short	0x0160
        /*0016*/ 	.short	0x0501


	//----- nvinfo : EIATTR_CBANK_PARAM_SIZE
	.align		4
.L_2687:
        /*0018*/ 	.byte	0x03, 0x19
        /*001a*/ 	.short	0x0501


	//----- nvinfo : EIATTR_KPARAM_INFO
	.align		4
        /*001c*/ 	.byte	0x04, 0x17
        /*001e*/ 	.short	(.L_2689 - .L_2688)
.L_2688:
        /*0020*/ 	.word	0x00000000
        /*0024*/ 	.short	0x0007
        /*0026*/ 	.short	0x0500
        /*0028*/ 	.byte	0x00, 0xf0, 0x05, 0x00


	//----- nvinfo : EIATTR_KPARAM_INFO
	.align		4
.L_2689:
        /*002c*/ 	.byte	0x04, 0x17
        /*002e*/ 	.short	(.L_2691 - .L_2690)
.L_2690:
        /*0030*/ 	.word	0x00000000
        /*0034*/ 	.short	0x0006
        /*0036*/ 	.short	0x04f8
        /*0038*/ 	.byte	0x00, 0xf0, 0x21, 0x00


	//----- nvinfo : EIATTR_KPARAM_INFO
	.align		4
.L_2691:
        /*003c*/ 	.byte	0x04, 0x17
        /*003e*/ 	.short	(.L_2693 - .L_2692)
.L_2692:
        /*0040*/ 	.word	0x00000000
        /*0044*/ 	.short	0x0005
        /*0046*/ 	.short	0x04f0
        /*0048*/ 	.byte	0x00, 0xf0, 0x21, 0x00


	//----- nvinfo : EIATTR_KPARAM_INFO
	.align		4
.L_2693:
        /*004c*/ 	.byte	0x04, 0x17
        /*004e*/ 	.short	(.L_2695 - .L_2694)
.L_2694:
        /*0050*/ 	.word	0x00000000
        /*0054*/ 	.short	0x0004
        /*0056*/ 	.short	0x04e8
        /*0058*/ 	.byte	0x00, 0xf0, 0x21, 0x00


	//----- nvinfo : EIATTR_KPARAM_INFO
	.align		4
.L_2695:
        /*005c*/ 	.byte	0x04, 0x17
        /*005e*/ 	.short	(.L_2697 - .L_2696)
.L_2696:
        /*0060*/ 	.word	0x00000000
        /*0064*/ 	.short	0x0003
        /*0066*/ 	.short	0x04e0
        /*0068*/ 	.byte	0x00, 0xf0, 0x21, 0x00


	//----- nvinfo : EIATTR_KPARAM_INFO
	.align		4
.L_2697:
        /*006c*/ 	.byte	0x04, 0x17
        /*006e*/ 	.short	(.L_2699 - .L_2698)
.L_2698:
        /*0070*/ 	.word	0x00000000
        /*0074*/ 	.short	0x0002
        /*0076*/ 	.short	0x0340
        /*0078*/ 	.byte	0x00, 0xf0, 0x81, 0x06


	//----- nvinfo : EIATTR_KPARAM_INFO
	.align		4
.L_2699:
        /*007c*/ 	.byte	0x04, 0x17
        /*007e*/ 	.short	(.L_2701 - .L_2700)
.L_2700:
        /*0080*/ 	.word	0x00000000
        /*0084*/ 	.short	0x0001
        /*0086*/ 	.short	0x01a0
        /*0088*/ 	.byte	0x00, 0xf0, 0x81, 0x06


	//----- nvinfo : EIATTR_KPARAM_INFO
	.align		4
.L_2701:
        /*008c*/ 	.byte	0x04, 0x17
        /*008e*/ 	.short	(.L_2703 - .L_2702)
.L_2702:
        /*0090*/ 	.word	0x00000000
        /*0094*/ 	.short	0x0000
        /*0096*/ 	.short	0x0000
        /*0098*/ 	.byte	0x00, 0xf0, 0x81, 0x06


	//----- nvinfo : EIATTR_MAXREG_COUNT
	.align		4
.L_2703:
        /*009c*/ 	.byte	0x03, 0x1b
        /*009e*/ 	.short	0x0080


	//----- nvinfo : EIATTR_MERCURY_ISA_VERSION
	.align		4
        /*00a0*/ 	.byte	0x03, 0x5f
        /*00a2*/ 	.short	0x0000


	//----- nvinfo : EIATTR_EXIT_INSTR_OFFSETS
	.align		4
        /*00a4*/ 	.byte	0x04, 0x1c
        /*00a6*/ 	.short	(.L_2705 - .L_2704)


	//   ....[0]....
.L_2704:
        /*00a8*/ 	.word	0x00000060


	//   ....[1]....
        /*00ac*/ 	.word	0x00000570


	//   ....[2]....
        /*00b0*/ 	.word	0x00002200


	//----- nvinfo : EIATTR_MAX_THREADS
	.align		4
.L_2705:
        /*00b4*/ 	.byte	0x04, 0x05
        /*00b6*/ 	.short	(.L_2707 - .L_2706)
.L_2706:
        /*00b8*/ 	.word	0x00000200
        /*00bc*/ 	.word	0x00000001
        /*00c0*/ 	.word	0x00000001


	//----- nvinfo : EIATTR_CRS_STACK_SIZE
	.align		4
.L_2707:
        /*00c4*/ 	.byte	0x04, 0x1e
        /*00c6*/ 	.short	(.L_2709 - .L_2708)
.L_2708:
        /*00c8*/ 	.word	0x00000000
.L_2709:


//--------------------- .nv.info._ZN2at4cuda17kernelHistogram1DIlhlLi1ELi2ELin1ELNS0_23CUDAHistogramMemoryTypeE0EZNS0_21CUDA_tensor_histogramIlhLb0EEEbNS_6TensorES4_S4_lNS_14AccumulateTypeIT0_Lb1EE4typeES8_NS0_13TensorArgTypeES9_S9_EUllE0_EEvNS0_6detail10TensorInfoIT_T1_EESF_NSC_IKS6_SE_EElS8_S8_SE_T6_ --------------------------
	.section	.nv.info._ZN2at4cuda17kernelHistogram1DIlhlLi1ELi2ELin1ELNS0_23CUDAHistogramMemoryTypeE0EZNS0_21CUDA_tensor_histogramIlhLb0EEEbNS_6TensorES4_S4_lNS_14AccumulateTypeIT0_Lb1EE4typeES8_NS0_13TensorArgTypeES9_S9_EUllE0_EEvNS0_6detail10TensorInfoIT_T1_EESF_NSC_IKS6_SE_EElS8_S8_SE_T6_,"",@"SHT_CUDA_INFO"
	.sectionflags	@""
	.align	4


	//----- nvinfo : EIATTR_CUDA_API_VERSION
	.align		4
        /*0000*/ 	.byte	0x04, 0x37
        /*0002*/ 	.short	(.L_2711 - .L_2710)
.L_2710:
        /*0004*/ 	.word	0x00000082


	//----- nvinfo : EIATTR_SW2861232_WAR
	.align		4
.L_2711:
        /*0008*/ 	.byte	0x01, 0x35
	.zero		2


	//----- nvinfo : EIATTR_PARAM_CBANK
	.align		4
        /*000c*/ 	.byte	0x04, 0x0a
        /*000e*/ 	.short	(.L_2713 - .L_2712)
	.align		4
.L_2712:
        /*0010*/ 	.word	index@(.nv.constant0._ZN2at4cuda17kernelHistogram1DIlhlLi1ELi2ELin1ELNS0_23CUDAHistogramMemoryTypeE0EZNS0_21CUDA_tensor_histogramIlhLb0EEEbNS_6TensorES4_S4_lNS_14AccumulateTypeIT0_Lb1EE4typeES8_NS0_13TensorArgTypeES9_S9_EUllE0_EEvNS0_6detail10TensorInfoIT_T1_EESF_NSC_IKS6_SE_EElS8_S8_SE_T6_)
        /*0014*/ 	.short	0x0160
        /*0016*/ 	.short	0x0501


	//----- nvinfo : EIATTR_CBANK_PARAM_SIZE
	.align		4
.L_2713:
        /*0018*/ 	.byte	0x03, 0x19
        /*001a*/ 	.short	0x0501


	//----- nvinfo : EIATTR_KPARAM_INFO
	.align		4
        /*001c*/ 	.byte	0x04, 0x17
        /*001e*/ 	.short	(.L_2715 - .L_2714)
.L_2714:
        /*0020*/ 	.word	0x00000000
        /*0024*/ 	.short	0x0007
        /*0026*/ 	.short	0x0500
        /*0028*/ 	.byte	0x00, 0xf0, 0x05, 0x00


	//----- nvinfo : EIATTR_KPARAM_INFO
	.align		4
.L_2715:
        /*002c*/ 	.byte	0x04, 0x17
        /*002e*/ 	.short	(.L_2717 - .L_2716)
.L_2716:
        /*0030*/ 	.word	0x00000000
        /*0034*/ 	.short	0x0006
        /*0036*/ 	.short	0x04f8
        /*0038*/ 	.byte	0x00, 0xf0, 0x21, 0x00


	//----- nvinfo : EIATTR_KPARAM_INFO
	.align		4
.L_2717:
        /*003c*/ 	.byte	0x04, 0x17
        /*003e*/ 	.short	(.L_2719 - .L_2718)
.L_2718:
        /*0040*/ 	.word	0x00000000
        /*0044*/ 	.short	0x0005
        /*0046*/ 	.short	0x04f0
        /*0048*/ 	.byte	0x00, 0xf0, 0x21, 0x00


	//----- nvinfo : EIATTR_KPARAM_INFO
	.align		4
.L_2719:
        /*004c*/ 	.byte	0x04, 0x17
        /*004e*/ 	.short	(.L_2721 - .L_2720)
.L_2720:
        /*0050*/ 	.word	0x00000000
        /*0054*/ 	.short	0x0004
        /*0056*/ 	.short	0x04e8
        /*0058*/ 	.byte	0x00, 0xf0, 0x21, 0x00


	//----- nvinfo : EIATTR_KPARAM_INFO
	.align		4
.L_2721:
        /*005c*/ 	.byte	0x04, 0x17
        /*005e*/ 	.short	(.L_2723 - .L_2722)
.L_2722:
        /*0060*/ 	.word	0x00000000
        /*0064*/ 	.short	0x0003
        /*0066*/ 	.short	0x04e0
        /*0068*/ 	.byte	0x00, 0xf0, 0x21, 0x00


	//----- nvinfo : EIATTR_KPARAM_INFO
	.align		4
.L_2723:
        /*006c*/ 	.byte	0x04, 0x17
        /*006e*/ 	.short	(.L_2725 - .L_2724)
.L_2724:
        /*0070*/ 	.word	0x00000000
        /*0074*/ 	.short	0x0002
        /*0076*/ 	.short	0x0340
        /*0078*/ 	.byte	0x00, 0xf0, 0x81, 0x06


	//----- nvinfo : EIATTR_KPARAM_INFO
	.align		4
.L_2725:
        /*007c*/ 	.byte	0x04, 0x17
        /*007e*/ 	.short	(.L_2727 - .L_2726)
.L_2726:
        /*0080*/ 	.word	0x00000000
        /*0084*/ 	.short	0x0001
        /*0086*/ 	.short	0x01a0
        /*0088*/ 	.byte	0x00, 0xf0, 0x81, 0x06


	//----- nvinfo : EIATTR_KPARAM_INFO
	.align		4
.L_2727:
        /*008c*/ 	.byte	0x04, 0x17
        /*008e*/ 	.short	(.L_2729 - .L_2728)
.L_2728:
        /*0090*/ 	.word	0x00000000
        /*0094*/ 	.short	0x0000
        /*0096*/ 	.short	0x0000
        /*0098*/ 	.byte	0x00, 0xf0, 0x81, 0x06


	//----- nvinfo : EIATTR_MAXREG_COUNT
	.align		4
.L_2729:
        /*009c*/ 	.byte	0x03, 0x1b
        /*009e*/ 	.short	0x0080


	//----- nvinfo : EIATTR_NUM_BARRIERS
	.align		4
        /*00a0*/ 	.byte	0x02, 0x4c
        /*00a2*/ 	.byte	0x01
	.zero		1


	//----- nvinfo : EIATTR_MERCURY_ISA_VERSION
	.align		4
        /*00a4*/ 	.byte	0x03, 0x5f
        /*00a6*/ 	.short	0x0000


	//----- nvinfo : EIATTR_EXIT_INSTR_OFFSETS
	.align		4
        /*00a8*/ 	.byte	0x04, 0x1c
        /*00aa*/ 	.short	(.L_2731 - .L_2730)


	//   ....[0]....
.L_2730:
        /*00ac*/ 	.word	0x000022e0


	//   ....[1]....
        /*00b0*/ 	.word	0x000023e0


	//----- nvinfo : EIATTR_MAX_THREADS
	.align		4
.L_2731:
        /*00b4*/ 	.byte	0x04, 0x05
        /*00b6*/ 	.short	(.L_2733 - .L_2732)
.L_2732:
        /*00b8*/ 	.word	0x00000200
        /*00bc*/ 	.word	0x00000001
        /*00c0*/ 	.word	0x00000001


	//----- nvinfo : EIATTR_CRS_STACK_SIZE
	.align		4
.L_2733:
        /*00c4*/ 	.byte	0x04, 0x1e
        /*00c6*/ 	.short	(.L_2735 - .L_2734)
.L_2734:
        /*00c8*/ 	.word	0x00000000
.L_2735:


//--------------------- .nv.info._ZN2at4cuda17kernelHistogram1DIlhlLi1ELi2ELin1ELNS0_23CUDAHistogramMemoryTypeE1EZNS0_21CUDA_tensor_histogramIlhLb0EEEbNS_6TensorES4_S4_lNS_14AccumulateTypeIT0_Lb1EE4typeES8_NS0_13TensorArgTypeES9_S9_EUllE_EEvNS0_6detail10TensorInfoIT_T1_EESF_NSC_IKS6_SE_EElS8_S8_SE_T6_ --------------------------
	.section	.nv.info._ZN2at4cuda17kernelHistogram1DIlhlLi1ELi2ELin1ELNS0_23CUDAHistogramMemoryTypeE1EZNS0_21CUDA_tensor_histogramIlhLb0EEEbNS_6TensorES4_S4_lNS_14AccumulateTypeIT0_Lb1EE4typeES8_NS0_13TensorArgTypeES9_S9_EUllE_EEvNS0_6detail10TensorInfoIT_T1_EESF_NSC_IKS6_SE_EElS8_S8_SE_T6_,"",@"SHT_CUDA_INFO"
	.sectionflags	@""
	.align	4


	//----- nvinfo : EIATTR_CUDA_API_VERSION
	.align		4
        /*0000*/ 	.byte	0x04, 0x37
        /*0002*/ 	.short	(.L_2737 - .L_2736)
.L_2736:
        /*0004*/ 	.word	0x00000082


	//----- nvinfo : EIATTR_SW2861232_WAR
	.align		4
.L_2737:
        /*0008*/ 	.byte	0x01, 0x35
	.zero		2


	//----- nvinfo : EIATTR_PARAM_CBANK
	.align		4
        /*000c*/ 	.byte	0x04, 0x0a
        /*000e*/ 	.short	(.L_2739 - .L_2738)
	.align		4
.L_2738:
        /*0010*/ 	.word	index@(.nv.constant0._ZN2at4cuda17kernelHistogram1DIlhlLi1ELi2ELin1ELNS0_23CUDAHistogramMemoryTypeE1EZNS0_21CUDA_tensor_histogramIlhLb0EEEbNS_6TensorES4_S4_lNS_14AccumulateTypeIT0_Lb1EE4typeES8_NS0_13TensorArgTypeES9_S9_EUllE_EEvNS0_6detail10TensorInfoIT_T1_EESF_NSC_IKS6_SE_EElS8_S8_SE_T6_)
        /*0014*/ 	.short	0x0160
        /*0016*/ 	.short	0x06a0


	//----- nvinfo : EIATTR_CBANK_PARAM_SIZE
	.align		4
.L_2739:
        /*0018*/ 	.byte	0x03, 0x19
        /*001a*/ 	.short	0x06a0


	//----- nvinfo : EIATTR_KPARAM_INFO
	.align		4
        /*001c*/ 	.byte	0x04, 0x17
        /*001e*/ 	.short	(.L_2741 - .L_2740)
.L_2740:
        /*0020*/ 	.word	0x00000000
        /*0024*/ 	.short	0x0007
        /*0026*/ 	.short	0x0500
        /*0028*/ 	.byte	0x00, 0xf0, 0x81, 0x06


	//----- nvinfo : EIATTR_KPARAM_INFO
	.align		4
.L_2741:
        /*002c*/ 	.byte	0x04, 0x17
        /*002e*/ 	.short	(.L_2743 - .L_2742)
.L_2742:
        /*0030*/ 	.word	0x00000000
        /*0034*/ 	.short	0x0006
        /*0036*/ 	.short	0x04f8
        /*0038*/ 	.byte	0x00, 0xf0, 0x21, 0x00


	//----- nvinfo : EIATTR_KPARAM_INFO
	.align		4
.L_2743:
        /*003c*/ 	.byte	0x04, 0x17
        /*003e*/ 	.short	(.L_2745 - .L_2744)
.L_2744:
        /*0040*/ 	.word	0x00000000
        /*0044*/ 	.short	0x0005
        /*0046*/ 	.short	0x04f0
        /*0048*/ 	.byte	0x00, 0xf0, 0x21, 0x00


	//----- nvinfo : EIATTR_KPARAM_INFO
	.align		4
.L_2745:
        /*004c*/ 	.byte	0x04, 0x17
        /*004e*/ 	.short	(.L_2747 - .L_2746)
.L_2746:
        /*0050*/ 	.word	0x00000000
        /*0054*/ 	.short	0x0004
        /*0056*/ 	.short	0x04e8
        /*0058*/ 	.byte	0x00, 0xf0, 0x21, 0x00


	//----- nvinfo : EIATTR_KPARAM_INFO
	.align		4
.L_2747:
        /*005c*/ 	.byte	0x04, 0x17
        /*005e*/ 	.short	(.L_2749 - .L_2748)
.L_2748:
        /*0060*/ 	.word	0x00000000
        /*0064*/ 	.short	0x0003
        /*0066*/ 	.short	0x04e0
        /*0068*/ 	.byte	0x00, 0xf0, 0x21, 0x00


	//----- nvinfo : EIATTR_KPARAM_INFO
	.align		4
.L_2749:
        /*006c*/ 	.byte	0x04, 0x17
        /*006e*/ 	.short	(.L_2751 - .L_2750)
.L_2750:
        /*0070*/ 	.word	0x00000000
        /*0074*/ 	.short	0x0002
        /*0076*/ 	.short	0x0340
        /*0078*/ 	.byte	0x00, 0xf0, 0x81, 0x06


	//----- nvinfo : EIATTR_KPARAM_INFO
	.align		4
.L_2751:
        /*007c*/ 	.byte	0x04, 0x17
        /*007e*/ 	.short	(.L_2753 - .L_2752)
.L_2752:
        /*0080*/ 	.word	0x00000000
        /*0084*/ 	.short	0x0001
        /*0086*/ 	.short	0x01a0
        /*0088*/ 	.byte	0x00, 0xf0, 0x81, 0x06


	//----- nvinfo : EIATTR_KPARAM_INFO
	.align		4
.L_2753:
        /*008c*/ 	.byte	0x04, 0x17
        /*008e*/ 	.short	(.L_2755 - .L_2754)
.L_2754:
        /*0090*/ 	.word	0x00000000
        /*0094*/ 	.short	0x0000
        /*0096*/ 	.short	0x0000
        /*0098*/ 	.byte	0x00, 0xf0, 0x81, 0x06


	//----- nvinfo : EIATTR_MAXREG_COUNT
	.align		4
.L_2755:
        /*009c*/ 	.byte	0x03, 0x1b
        /*009e*/ 	.short	0x0080


	//----- nvinfo : EIATTR_MERCURY_ISA_VERSION
	.align		4
        /*00a0*/ 	.byte	0x03, 0x5f
        /*00a2*/ 	.short	0x0000


	//----- nvinfo : EIATTR_EXIT_INSTR_OFFSETS
	.align		4
        /*00a4*/ 	.byte	0x04, 0x1c
        /*00a6*/ 	.short	(.L_2757 - .L_2756)


	//   ....[0]....
.L_2756:
        /*00a8*/ 	.word	0x00000060


	//   ....[1]....
        /*00ac*/ 	.word	0x000005c0


	//   ....[2]....
        /*00b0*/ 	.word	0x000022a0


	//----- nvinfo : EIATTR_MAX_THREADS
	.align		4
.L_2757:
        /*00b4*/ 	.byte	0x04, 0x05
        /*00b6*/ 	.short	(.L_2759 - .L_2758)
.L_2758:
        /*00b8*/ 	.word	0x00000200
        /*00bc*/ 	.word	0x00000001
        /*00c0*/ 	.word	0x00000001


	//----- nvinfo : EIATTR_CRS_STACK_SIZE
	.align		4
.L_2759:
        /*00c4*/ 	.byte	0x04, 0x1e
        /*00c6*/ 	.short	(.L_2761 - .L_2760)
.L_2760:
        /*00c8*/ 	.word	0x00000000
.L_2761:


//--------------------- .nv.info._ZN2at4cuda17kernelHistogram1DIlhlLi1ELi2ELin1ELNS0_23CUDAHistogramMemoryTypeE0EZNS0_21CUDA_tensor_histogramIlhLb0EEEbNS_6TensorES4_S4_lNS_14AccumulateTypeIT0_Lb1EE4typeES8_NS0_13TensorArgTypeES9_S9_EUllE_EEvNS0_6detail10TensorInfoIT_T1_EESF_NSC_IKS6_SE_EElS8_S8_SE_T6_ --------------------------
	.section	.nv.info._ZN2at4cuda17kernelHistogram1DIlhlLi1ELi2ELin1ELNS0_23CUDAHistogramMemoryTypeE0EZNS0_21CUDA_tensor_histogramIlhLb0EEEbNS_6TensorES4_S4_lNS_14AccumulateTypeIT0_Lb1EE4typeES8_NS0_13TensorArgTypeES9_S9_EUllE_EEvNS0_6detail10TensorInfoIT_T1_EESF_NSC_IKS6_SE_EElS8_S8_SE_T6_,"",@"SHT_CUDA_INFO"
	.sectionflags	@""
	.align	4


	//----- nvinfo : EIATTR_CUDA_API_VERSION
	.align		4
        /*0000*/ 	.byte	0x04, 0x37
        /*0002*/ 	.short	(.L_2763 - .L_2762)
.L_2762:
        /*0004*/ 	.word	0x00000082


	//----- nvinfo : EIATTR_SW2861232_WAR
	.align		4
.L_2763:
        /*0008*/ 	.byte	0x01, 0x35
	.zero		2


	//----- nvinfo : EIATTR_PARAM_CBANK
	.align		4
        /*000c*/ 	.byte	0x04, 0x0a
        /*000e*/ 	.short	(.L_2765 - .L_2764)
	.align		4
.L_2764:
        /*0010*/ 	.word	index@(.nv.constant0._ZN2at4cuda17kernelHistogram1DIlhlLi1ELi2ELin1ELNS0_23CUDAHistogramMemoryTypeE0EZNS0_21CUDA_tensor_histogramIlhLb0EEEbNS_6TensorES4_S4_lNS_14AccumulateTypeIT0_Lb1EE4typeES8_NS0_13TensorArgTypeES9_S9_EUllE_EEvNS0_6detail10TensorInfoIT_T1_EESF_NSC_IKS6_SE_EElS8_S8_SE_T6_)
        /*0014*/ 	.short	0x0160
        /*0016*/ 	.short	0x06a0


	//----- nvinfo : EIATTR_CBANK_PARAM_SIZE
	.align		4
.L_2765:
        /*0018*/ 	.byte	0x03, 0x19
        /*001a*/ 	.short	0x06a0


	//----- nvinfo : EIATTR_KPARAM_INFO
	.align		4
        /*001c*/ 	.byte	0x04, 0x17
        /*001e*/ 	.short	(.L_2767 - .L_2766)
.L_2766:
        /*0020*/ 	.word	0x00000000
        /*0024*/ 	.short	0x0007
        /*0026*/ 	.short	0x0500
        /*0028*/ 	.byte	0x00, 0xf0, 0x81, 0x06


	//----- nvinfo : EIATTR_KPARAM_INFO
	.align		4
.L_2767:
        /*002c*/ 	.byte	0x04, 0x17
        /*002e*/ 	.short	(.L_2769 - .L_2768)
.L_2768:
        /*0030*/ 	.word	0x00000000
        /*0034*/ 	.short	0x0006
        /*0036*/ 	.short	0x04f8
        /*0038*/ 	.byte	0x00, 0xf0, 0x21, 0x00


	//----- nvinfo : EIATTR_KPARAM_INFO
	.align		4
.L_2769:
        /*003c*/ 	.byte	0x04, 0x17
        /*003e*/ 	.short	(.L_2771 - .L_2770)
.L_2770:
        /*0040*/ 	.word	0x00000000
        /*0044*/ 	.short	0x0005
        /*0046*/ 	.short	0x04f0
        /*0048*/ 	.byte	0x00, 0xf0, 0x21, 0x00


	//----- nvinfo : EIATTR_KPARAM_INFO
	.align		4
.L_2771:
        /*004c*/ 	.byte	0x04, 0x17
        /*004e*/ 	.short	(.L_2773 - .L_2772)
.L_2772:
        /*0050*/ 	.word	0x00000000
        /*0054*/ 	.short	0x0004
        /*0056*/ 	.short	0x04e8
        /*0058*/ 	.byte	0x00, 0xf0, 0x21, 0x00


	//----- nvinfo : EIATTR_KPARAM_INFO
	.align		4
.L_2773:
        /*005c*/ 	.byte	0x04, 0x17
        /*005e*/ 	.short	(.L_2775 - .L_2774)
.L_2774:
        /*0060*/ 	.word	0x00000000
        /*0064*/ 	.short	0x0003
        /*0066*/ 	.short	0x04e0
        /*0068*/ 	.byte	0x00, 0xf0, 0x21, 0x00


	//----- nvinfo : EIATTR_KPARAM_INFO
	.align		4
.L_2775:
        /*006c*/ 	.byte	0x04, 0x17
        /*006e*/ 	.short	(.L_2777 - .L_2776)
.L_2776:
        /*0070*/ 	.word	0x00000000
        /*0074*/ 	.short	0x0002
        /*0076*/ 	.short	0x0340
        /*0078*/ 	.byte	0x00, 0xf0, 0x81, 0x06


	//----- nvinfo : EIATTR_KPARAM_INFO
	.align		4
.L_2777:
        /*007c*/ 	.byte	0x04, 0x17
        /*007e*/ 	.short	(.L_2779 - .L_2778)
.L_2778:
        /*0080*/ 	.word	0x00000000
        /*0084*/ 	.short	0x0001
        /*0086*/ 	.short	0x01a0
        /*0088*/ 	.byte	0x00, 0xf0, 0x81, 0x06


	//----- nvinfo : EIATTR_KPARAM_INFO
	.align		4
.L_2779:
        /*008c*/ 	.byte	0x04, 0x17
        /*008e*/ 	.short	(.L_2781 - .L_2780)
.L_2780:
        /*0090*/ 	.word	0x00000000
        /*0094*/ 	.short	0x0000
        /*0096*/ 	.short	0x0000
        /*0098*/ 	.byte	0x00, 0xf0, 0x81, 0x06


	//----- nvinfo : EIATTR_MAXREG_COUNT
	.align		4
.L_2781:
        /*009c*/ 	.byte	0x03, 0x1b
        /*009e*/ 	.short	0x0080


	//----- nvinfo : EIATTR_NUM_BARRIERS
	.align		4
        /*00a0*/ 	.byte	0x02, 0x4c
        /*00a2*/ 	.byte	0x01
	.zero		1


	//----- nvinfo : EIATTR_MERCURY_ISA_VERSION
	.align		4
        /*00a4*/ 	.byte	0x03, 0x5f
        /*00a6*/ 	.short	0x0000


	//----- nvinfo : EIATTR_EXIT_INSTR_OFFSETS
	.align		4
        /*00a8*/ 	.byte	0x04, 0x1c
        /*00aa*/ 	.short	(.L_2783 - .L_2782)


	//   ....[0]....
.L_2782:
        /*00ac*/ 	.word	0x00002390


	//   ....[1]....
        /*00b0*/ 	.word	0x00002490


	//----- nvinfo : EIATTR_MAX_THREADS
	.align		4
.L_2783:
        /*00b4*/ 	.byte	0x04, 0x05
        /*00b6*/ 	.short	(.L_2785 - .L_2784)
.L_2784:
        /*00b8*/ 	.word	0x00000200
        /*00bc*/ 	.word	0x00000001
        /*00c0*/ 	.word	0x00000001


	//----- nvinfo : EIATTR_CRS_STACK_SIZE
	.align		4
.L_2785:
        /*00c4*/ 	.byte	0x04, 0x1e
        /*00c6*/ 	.short	(.L_2787 - .L_2786)
.L_2786:
        /*00c8*/ 	.word	0x00000000
.L_2787:


//--------------------- .nv.info._ZN2at4cuda17kernelHistogram1DIfhlLi1ELi2ELin1ELNS0_23CUDAHistogramMemoryTypeE1EZNS0_21CUDA_tensor_histogramIfhLb1EEEbNS_6TensorES4_S4_lNS_14AccumulateTypeIT0_Lb1EE4typeES8_NS0_13TensorArgTypeES9_S9_EUllE0_EEvNS0_6detail10TensorInfoIT_T1_EESF_NSC_IKS6_SE_EElS8_S8_SE_T6_ --------------------------
	.section	.nv.info._ZN2at4cuda17kernelHistogram1DIfhlLi1ELi2ELin1ELNS0_23CUDAHistogramMemoryTypeE1EZNS0_21CUDA_tensor_histogramIfhLb1EEEbNS_6TensorES4_S4_lNS_14AccumulateTypeIT0_Lb1EE4typeES8_NS0_13TensorArgTypeES9_S9_EUllE0_EEvNS0_6detail10TensorInfoIT_T1_EESF_NSC_IKS6_SE_EElS8_S8_SE_T6_,"",@"SHT_CUDA_INFO"
	.sectionflags	@""
	.align	4


	//----- nvinfo : EIATTR_CUDA_API_VERSION
	.align		4
        /*0000*/ 	.byte	0x04, 0x37
        /*0002*/ 	.short	(.L_2789 - .L_2788)
.L_2788:
        /*0004*/ 	.word	0x00000082


	//----- nvinfo : EIATTR_SW2861232_WAR
	.align		4
.L_2789:
        /*0008*/ 	.byte	0x01, 0x35
	.zero		2


	//----- nvinfo : EIATTR_PARAM_CBANK
	.align		4
        /*000c*/ 	.byte	0x04, 0x0a
        /*000e*/ 	.short	(.L_2791 - .L_2790)
	.align		4
.L_2790:
        /*0010*/ 	.word	index@(.nv.constant0._ZN2at4cuda17kernelHistogram1DIfhlLi1ELi2ELin1ELNS0_23CUDAHistogramMemoryTypeE1EZNS0_21CUDA_tensor_histogramIfhLb1EEEbNS_6TensorES4_S4_lNS_14AccumulateTypeIT0_Lb1EE4typeES8_NS0_13TensorArgTypeES9_S9_EUllE0_EEvNS0_6detail10TensorInfoIT_T1_EESF_NSC_IKS6_SE_EElS8_S8_SE_T6_)
        /*0014*/ 	.short	0x0160
        /*0016*/ 	.short	0x0501


	//----- nvinfo : EIATTR_CBANK_PARAM_SIZE
	.align		4
.L_2791:
        /*0018*/ 	.byte	0x03, 0x19
        /*001a*/ 	.short	0x0501


	//----- nvinfo : EIATTR_KPARAM_INFO
	.align		4
        /*001c*/ 	.byte	0x04, 0x17
        /*001e*/ 	.short	(.L_2793 - .L_2792)
.L_2792:
        /*0020*/ 	.word	0x00000000
        /*0024*/ 	.short	0x0007
        /*0026*/ 	.short	0x0500
        /*0028*/ 	.byte	0x00, 0xf0, 0x05, 0x00


	//----- nvinfo : EIATTR_KPARAM_INFO
	.align		4
.L_2793:
        /*002c*/ 	.byte	0x04, 0x17
        /*002e*/ 	.short	(.L_2795 - .L_2794)
.L_2794:
        /*0030*/ 	.word	0x00000000
        /*0034*/ 	.short	0x0006
        /*0036*/ 	.short	0x04f8
        /*0038*/ 	.byte	0x00, 0xf0, 0x21, 0x00


	//----- nvinfo : EIATTR_KPARAM_INFO
	.align		4
.L_2795:
        /*003c*/ 	.byte	0x04, 0x17
        /*003e*/ 	.short	(.L_2797 - .L_2796)
.L_2796:
        /*0040*/ 	.word	0x00000000
        /*0044*/ 	.short	0x0005
        /*0046*/ 	.short	0x04f0
        /*0048*/ 	.byte	0x00, 0xf0, 0x21, 0x00


	//----- nvinfo : EIATTR_KPARAM_INFO
	.align		4
.L_2797:
        /*004c*/ 	.byte	0x04, 0x17
        /*004e*/ 	.short	(.L_2799 - .L_2798)
.L_2798:
        /*0050*/ 	.word	0x00000000
        /*0054*/ 	.short	0x0004
        /*0056*/ 	.short	0x04e8
        /*0058*/ 	.byte	0x00, 0xf0, 0x21, 0x00


	//----- nvinfo : EIATTR_KPARAM_INFO
	.align		4
.L_2799:
        /*005c*/ 	.byte	0x04, 0x17
        /*005e*/ 	.short	(.L_2801 - .L_2800)
.L_2800:
        /*0060*/ 	.word	0x00000000
        /*0064*/ 	.short	0x0003
        /*0066*/ 	.short	0x04e0
        /*0068*/ 	.byte	0x00, 0xf0, 0x21, 0x00


	//----- nvinfo : EIATTR_KPARAM_INFO
	.align		4
.L_2801:
        /*006c*/ 	.byte	0x04, 0x17
        /*006e*/ 	.short	(.L_2803 - .L_2802)
.L_2802:
        /*0070*/ 	.word	0x00000000
        /*0074*/ 	.short	0x0002
        /*0076*/ 	.short	0x0340
        /*0078*/ 	.byte	0x00, 0xf0, 0x81, 0x06


	//----- nvinfo : EIATTR_KPARAM_INFO
	.align		4
.L_2803:
        /*007c*/ 	.byte	0x04, 0x17
        /*007e*/ 	.short	(.L_2805 - .L_2804)
.L_2804:
        /*0080*/ 	.word	0x00000000
        /*0084*/ 	.short	0x0001
        /*0086*/ 	.short	0x01a0
        /*0088*/ 	.byte	0x00, 0xf0, 0x81, 0x06


	//----- nvinfo : EIATTR_KPARAM_INFO
	.align		4
.L_2805:
        /*008c*/ 	.byte	0x04, 0x17
        /*008e*/ 	.short	(.L_2807 - .L_2806)
.L_2806:
        /*0090*/ 	.word	0x00000000
        /*0094*/ 	.short	0x0000
        /*0096*/ 	.short	0x0000
        /*0098*/ 	.byte	0x00, 0xf0, 0x81, 0x06


	//----- nvinfo : EIATTR_MAXREG_COUNT
	.align		4
.L_2807:
        /*009c*/ 	.byte	0x03, 0x1b
        /*009e*/ 	.short	0x0080


	//----- nvinfo : EIATTR_MERCURY_ISA_VERSION
	.align		4
        /*00a0*/ 	.byte	0x03, 0x5f
        /*00a2*/ 	.short	0x0000


	//----- nvinfo : EIATTR_EXIT_INSTR_OFFSETS
	.align		4
        /*00a4*/ 	.byte	0x04, 0x1c
        /*00a6*/ 	.short	(.L_2809 - .L_2808)


	//   ....[0]....
.L_2808:
        /*00a8*/ 	.word	0x00000060


	//   ....[1]....
        /*00ac*/ 	.word	0x00000560


	//   ....[2]....
        /*00b0*/ 	.word	0x000021e0


	//----- nvinfo : EIATTR_MAX_THREADS
	.align		4
.L_2809:
        /*00b4*/ 	.byte	0x04, 0x05
        /*00b6*/ 	.short	(.L_2811 - .L_2810)
.L_2810:
        /*00b8*/ 	.word	0x00000200
        /*00bc*/ 	.word	0x00000001
        /*00c0*/ 	.word	0x00000001


	//----- nvinfo : EIATTR_CRS_STACK_SIZE
	.align		4
.L_2811:
        /*00c4*/ 	.byte	0x04, 0x1e
        /*00c6*/ 	.short	(.L_2813 - .L_2812)
.L_2812:
        /*00c8*/ 	.word	0x00000000
.L_2813:


//--------------------- .nv.info._ZN2at4cuda17kernelHistogram1DIfhlLi1ELi2ELin1ELNS0_23CUDAHistogramMemoryTypeE0EZNS0_21CUDA_tensor_histogramIfhLb1EEEbNS_6TensorES4_S4_lNS_14AccumulateTypeIT0_Lb1EE4typeES8_NS0_13TensorArgTypeES9_S9_EUllE0_EEvNS0_6detail10TensorInfoIT_T1_EESF_NSC_IKS6_SE_EElS8_S8_SE_T6_ --------------------------
	.section	.nv.info._ZN2at4cuda17kernelHistogram1DIfhlLi1ELi2ELin1ELNS0_23CUDAHistogramMemoryTypeE0EZNS0_21CUDA_tensor_histogramIfhLb1EEEbNS_6TensorES4_S4_lNS_14AccumulateTypeIT0_Lb1EE4typeES8_NS0_13TensorArgTypeES9_S9_EUllE0_EEvNS0_6detail10TensorInfoIT_T1_EESF_NSC_IKS6_SE_EElS8_S8_SE_T6_,"",@"SHT_CUDA_INFO"
	.sectionflags	@""
	.align	4


	//----- nvinfo : EIATTR_CUDA_API_VERSION
	.align		4
        /*0000*/ 	.byte	0x04, 0x37
        /*0002*/ 	.short	(.L_2815 - .L_2814)
.L_2814:
        /*0004*/ 	.word	0x00000082


	//----- nvinfo : EIATTR_SW2861232_WAR
	.align		4
.L_2815:
        /*0008*/ 	.byte	0x01, 0x35
	.zero		2


	//----- nvinfo : EIATTR_PARAM_CBANK
	.align		4
        /*000c*/ 	.byte	0x04, 0x0a
        /*000e*/ 	.short	(.L_2817 - .L_2816)
	.align		4
.L_2816:
        /*0010*/ 	.word	index@(.nv.constant0._ZN2at4cuda17kernelHistogram1DIfhlLi1ELi2ELin1ELNS0_23CUDAHistogramMemoryTypeE0EZNS0_21CUDA_tensor_histogramIfhLb1EEEbNS_6TensorES4_S4_lNS_14AccumulateTypeIT0_Lb1EE4typeES8_NS0_13TensorArgTypeES9_S9_EUllE0_EEvNS0_6detail10TensorInfoIT_T1_EESF_NSC_IKS6_SE_EElS8_S8_SE_T6_)
        /*0014*/ 	.short	0x0160
        /*0016*/ 	.short	0x0501


	//----- nvinfo : EIATTR_CBANK_PARAM_SIZE
	.align		4
.L_2817:
        /*0018*/ 	.byte	0x03, 0x19
        /*001a*/ 	.short	0x0501


	//----- nvinfo : EIATTR_KPARAM_INFO
	.align		4
        /*001c*/ 	.byte	0x04, 0x17
        /*001e*/ 	.short	(.L_2819 - .L_2818)
.L_2818:
        /*0020*/ 	.word	0x00000000
        /*0024*/ 	.short	0x0007
        /*0026*/ 	.short	0x0500
        /*0028*/ 	.byte	0x00, 0xf0, 0x05, 0x00


	//----- nvinfo : EIATTR_KPARAM_INFO
	.align		4
.L_2819:
        /*002c*/ 	.byte	0x04, 0x17
        /*002e*/ 	.short	(.L_2821 - .L_2820)
.L_2820:
        /*0030*/ 	.word	0x00000000
        /*0034*/ 	.short	0x0006
        /*0036*/ 	.short	0x04f8
        /*0038*/ 	.byte	0x00, 0xf0, 0x21, 0x00


	//----- nvinfo : EIATTR_KPARAM_INFO
	.align		4
.L_2821:
        /*003c*/ 	.byte	0x04, 0x17
        /*003e*/ 	.short	(.L_2823 - .L_2822)
.L_2822:
        /*0040*/ 	.word	0x00000000
        /*0044*/ 	.short	0x0005
        /*0046*/ 	.short	0x04f0
        /*0048*/ 	.byte	0x00, 0xf0, 0x21, 0x00


	//----- nvinfo : EIATTR_KPARAM_INFO
	.align		4
.L_2823:
        /*004c*/ 	.byte	0x04, 0x17
        /*004e*/ 	.short	(.L_2825 - .L_2824)
.L_2824:
        /*0050*/ 	.word	0x00000000
        /*0054*/ 	.short	0x0004
        /*0056*/ 	.short	0x04e8
        /*0058*/ 	.byte	0x00, 0xf0, 0x21, 0x00


	//----- nvinfo : EIATTR_KPARAM_INFO
	.align		4
.L_2825:
        /*005c*/ 	.byte	0x04, 0x17
        /*005e*/ 	.short	(.L_2827 - .L_2826)
.L_2826:
        /*0060*/ 	.word	0x00000000
        /*0064*/ 	.short	0x0003
        /*0066*/ 	.short	0x04e0
        /*0068*/ 	.byte	0x00, 0xf0, 0x21, 0x00


	//----- nvinfo : EIATTR_KPARAM_INFO
	.align		4
.L_2827:
        /*006c*/ 	.byte	0x04, 0x17
        /*006e*/ 	.short	(.L_2829 - .L_2828)
.L_2828:
        /*0070*/ 	.word	0x00000000
        /*0074*/ 	.short	0x0002
        /*0076*/ 	.short	0x0340
        /*0078*/ 	.byte	0x00, 0xf0, 0x81, 0x06


	//----- nvinfo : EIATTR_KPARAM_INFO
	.align		4
.L_2829:
        /*007c*/ 	.byte	0x04, 0x17
        /*007e*/ 	.short	(.L_2831 - .L_2830)
.L_2830:
        /*0080*/ 	.word	0x00000000
        /*0084*/ 	.short	0x0001
        /*0086*/ 	.short	0x01a0
        /*0088*/ 	.byte	0x00, 0xf0, 0x81, 0x06


	//----- nvinfo : EIATTR_KPARAM_INFO
	.align		4
.L_2831:
        /*008c*/ 	.byte	0x04, 0x17
        /*008e*/ 	.short	(.L_2833 - .L_2832)
.L_2832:
        /*0090*/ 	.word	0x00000000
        /*0094*/ 	.short	0x0000
        /*0096*/ 	.short	0x0000
        /*0098*/ 	.byte	0x00, 0xf0, 0x81, 0x06


	//----- nvinfo : EIATTR_MAXREG_COUNT
	.align		4
.L_2833:
        /*009c*/ 	.byte	0x03, 0x1b
        /*009e*/ 	.short	0x0080


	//----- nvinfo : EIATTR_NUM_BARRIERS
	.align		4
        /*00a0*/ 	.byte	0x02, 0x4c
        /*00a2*/ 	.byte	0x01
	.zero		1


	//----- nvinfo : EIATTR_MERCURY_ISA_VERSION
	.align		4
        /*00a4*/ 	.byte	0x03, 0x5f
        /*00a6*/ 	.short	0x0000


	//----- nvinfo : EIATTR_EXIT_INSTR_OFFSETS
	.align		4
        /*00a8*/ 	.byte	0x04, 0x1c
        /*00aa*/ 	.short	(.L_2835 - .L_2834)


	//   ....[0]....
.L_2834:
        /*00ac*/ 	.word	0x00002290


	//   ....[1]....
        /*00b0*/ 	.word	0x00002390


	//----- nvinfo : EIATTR_MAX_THREADS
	.align		4
.L_2835:
        /*00b4*/ 	.byte	0x04, 0x05
        /*00b6*/ 	.short	(.L_2837 - .L_2836)
.L_2836:
        /*00b8*/ 	.word	0x00000200
        /*00bc*/ 	.word	0x00000001
        /*00c0*/ 	.word	0x00000001


	//----- nvinfo : EIATTR_CRS_STACK_SIZE
	.align		4
.L_2837:
        /*00c4*/ 	.byte	0x04, 0x1e
        /*00c6*/ 	.short	(.L_2839 - .L_2838)
.L_2838:
        /*00c8*/ 	.word	0x00000000
.L_2839:


//--------------------- .nv.info._ZN2at4cuda17kernelHistogram1DIfhlLi1ELi2ELin1ELNS0_23CUDAHistogramMemoryTypeE1EZNS0_21CUDA_tensor_histogramIfhLb1EEEbNS_6TensorES4_S4_lNS_14AccumulateTypeIT0_Lb1EE4typeES8_NS0_13TensorArgTypeES9_S9_EUllE_EEvNS0_6detail10TensorInfoIT_T1_EESF_NSC_IKS6_SE_EElS8_S8_SE_T6_ --------------------------
	.section	.nv.info._ZN2at4cuda17kernelHistogram1DIfhlLi1ELi2ELin1ELNS0_23CUDAHistogramMemoryTypeE1EZNS0_21CUDA_tensor_histogramIfhLb1EEEbNS_6TensorES4_S4_lNS_14AccumulateTypeIT0_Lb1EE4typeES8_NS0_13TensorArgTypeES9_S9_EUllE_EEvNS0_6detail10TensorInfoIT_T1_EESF_NSC_IKS6_SE_EElS8_S8_SE_T6_,"",@"SHT_CUDA_INFO"
	.sectionflags	@""
	.align	4


	//----- nvinfo : EIATTR_CUDA_API_VERSION
	.align		4
        /*0000*/ 	.byte	0x04, 0x37
        /*0002*/ 	.short	(.L_2841 - .L_2840)
.L_2840:
        /*0004*/ 	.word	0x00000082


	//----- nvinfo : EIATTR_SW2861232_WAR
	.align		4
.L_2841:
        /*0008*/ 	.byte	0x01, 0x35
	.zero		2


	//----- nvinfo : EIATTR_PARAM_CBANK
	.align		4
        /*000c*/ 	.byte	0x04, 0x0a
        /*000e*/ 	.short	(.L_2843 - .L_2842)
	.align		4
.L_2842:
        /*0010*/ 	.word	index@(.nv.constant0._ZN2at4cuda17kernelHistogram1DIfhlLi1ELi2ELin1ELNS0_23CUDAHistogramMemoryTypeE1EZNS0_21CUDA_tensor_histogramIfhLb1EEEbNS_6TensorES4_S4_lNS_14AccumulateTypeIT0_Lb1EE4typeES8_NS0_13TensorArgTypeES9_S9_EUllE_EEvNS0_6detail10TensorInfoIT_T1_EESF_NSC_IKS6_SE_EElS8_S8_SE_T6_)
        /*0014*/ 	.short	0x0160
        /*0016*/ 	.short	0x06a0


	//----- nvinfo : EIATTR_CBANK_PARAM_SIZE
	.align		4
.L_2843:
        /*0018*/ 	.byte	0x03, 0x19
        /*001a*/ 	.short	0x06a0


	//----- nvinfo : EIATTR_KPARAM_INFO
	.align		4
        /*001c*/ 	.byte	0x04, 0x17
        /*001e*/ 	.short	(.L_2845 - .L_2844)
.L_2844:
        /*0020*/ 	.word	0x00000000
        /*0024*/ 	.short	0x0007
        /*0026*/ 	.short	0x0500
        /*0028*/ 	.byte	0x00, 0xf0, 0x81, 0x06


	//----- nvinfo : EIATTR_KPARAM_INFO
	.align		4
.L_2845:
        /*002c*/ 	.byte	0x04, 0x17
        /*002e*/ 	.short	(.L_2847 - .L_2846)
.L_2846:
        /*0030*/ 	.word	0x00000000
        /*0034*/ 	.short	0x0006
        /*0036*/ 	.short	0x04f8
        /*0038*/ 	.byte	0x00, 0xf0, 0x21, 0x00


	//----- nvinfo : EIATTR_KPARAM_INFO
	.align		4
.L_2847:
        /*003c*/ 	.byte	0x04, 0x17
        /*003e*/ 	.short	(.L_2849 - .L_2848)
.L_2848:
        /*0040*/ 	.word	0x00000000
        /*0044*/ 	.short	0x0005
        /*0046*/ 	.short	0x04f0
        /*0048*/ 	.byte	0x00, 0xf0, 0x21, 0x00


	//----- nvinfo : EIATTR_KPARAM_INFO
	.align		4
.L_2849:
        /*004c*/ 	.byte	0x04, 0x17
        /*004e*/ 	.short	(.L_2851 - .L_2850)
.L_2850:
        /*0050*/ 	.word	0x00000000
        /*0054*/ 	.short	0x0004
        /*0056*/ 	.short	0x04e8
        /*0058*/ 	.byte	0x00, 0xf0, 0x21, 0x00


	//----- nvinfo : EIATTR_KPARAM_INFO
	.align		4
.L_2851:
        /*005c*/ 	.byte	0x04, 0x17
        /*005e*/ 	.short	(.L_2853 - .L_2852)
.L_2852:
        /*0060*/ 	.word	0x00000000
        /*0064*/ 	.short	0x0003
        /*0066*/ 	.short	0x04e0
        /*0068*/ 	.byte	0x00, 0xf0, 0x21, 0x00


	//----- nvinfo : EIATTR_KPARAM_INFO
	.align		4
.L_2853:
        /*006c*/ 	.byte	0x04, 0x17
        /*006e*/ 	.short	(.L_2855 - .L_2854)
.L_2854:
        /*0070*/ 	.word	0x00000000
        /*0074*/ 	.short	0x0002
        /*0076*/ 	.short	0x0340
        /*0078*/ 	.byte	0x00, 0xf0, 0x81, 0x06


	//----- nvinfo : EIATTR_KPARAM_INFO
	.align		4
.L_2855:
        /*007c*/ 	.byte	0x04, 0x17
        /*007e*/ 	.short	(.L_2857 - .L_2856)
.L_2856:
        /*0080*/ 	.word	0x00000000
        /*0084*/ 	.short	0x0001
        /*0086*/ 	.short	0x01a0
        /*0088*/ 	.byte	0x00, 0xf0, 0x81, 0x06


	//----- nvinfo : EIATTR_KPARAM_INFO
	.align		4
.L_2857:
        /*008c*/ 	.byte	0x04, 0x17
        /*008e*/ 	.short	(.L_2859 - .L_2858)
.L_2858:
        /*0090*/ 	.word	0x00000000
        /*0094*/ 	.short	0x0000
        /*0096*/ 	.short	0x0000
        /*0098*/ 	.byte	0x00, 0xf0, 0x81, 0x06


	//----- nvinfo : EIATTR_MAXREG_COUNT
	.align		4
.L_2859:
        /*009c*/ 	.byte	0x03, 0x1b
        /*009e*/ 	.short	0x0080


	//----- nvinfo : EIATTR_MERCURY_ISA_VERSION
	.align		4
        /*00a0*/ 	.byte	0x03, 0x5f
        /*00a2*/ 	.short	0x0000


	//----- nvinfo : EIATTR_EXIT_INSTR_OFFSETS
	.align		4
        /*00a4*/ 	.byte	0x04, 0x1c
        /*00a6*/ 	.short	(.L_2861 - .L_2860)


	//   ....[0]....
.L_2860:
        /*00a8*/ 	.word	0x00000060


	//   ....[1]....
        /*00ac*/ 	.word	0x000005c0


	//   ....[2]....
        /*00b0*/ 	.word	0x000022a0


	//----- nvinfo : EIATTR_MAX_THREADS
	.align		4
.L_2861:
        /*00b4*/ 	.byte	0x04, 0x05
        /*00b6*/ 	.short	(.L_2863 - .L_2862)
.L_2862:
        /*00b8*/ 	.word	0x00000200
        /*00bc*/ 	.word	0x00000001
        /*00c0*/ 	.word	0x00000001


	//----- nvinfo : EIATTR_CRS_STACK_SIZE
	.align		4
.L_2863:
        /*00c4*/ 	.byte	0x04, 0x1e
        /*00c6*/ 	.short	(.L_2865 - .L_2864)
.L_2864:
        /*00c8*/ 	.word	0x00000000
.L_2865:


//--------------------- .nv.info._ZN2at4cuda17kernelHistogram1DIfhlLi1ELi2ELin1ELNS0_23CUDAHistogramMemoryTypeE0EZNS0_21CUDA_tensor_histogramIfhLb1EEEbNS_6TensorES4_S4_lNS_14AccumulateTypeIT0_Lb1EE4typeES8_NS0_13TensorArgTypeES9_S9_EUllE_EEvNS0_6detail10TensorInfoIT_T1_EESF_NSC_IKS6_SE_EElS8_S8_SE_T6_ --------------------------
	.section	.nv.info._ZN2at4cuda17kernelHistogram1DIfhlLi1ELi2ELin1ELNS0_23CUDAHistogramMemoryTypeE0EZNS0_21CUDA_tensor_histogramIfhLb1EEEbNS_6TensorES4_S4_lNS_14AccumulateTypeIT0_Lb1EE4typeES8_NS0_13TensorArgTypeES9_S9_EUllE_EEvNS0_6detail10TensorInfoIT_T1_EESF_NSC_IKS6_SE_EElS8_S8_SE_T6_,"",@"SHT_CUDA_INFO"
	.sectionflags	@""
	.align	4


	//----- nvinfo : EIATTR_CUDA_API_VERSION
	.align		4
        /*0000*/ 	.byte	0x04, 0x37
        /*0002*/ 	.short	(.L_2867 - .L_2866)
.L_2866:
        /*0004*/ 	.word	0x00000082


	//----- nvinfo : EIATTR_SW2861232_WAR
	.align		4
.L_2867:
        /*0008*/ 	.byte	0x01, 0x35
	.zero		2


	//----- nvinfo : EIATTR_PARAM_CBANK
	.align		4
        /*000c*/ 	.byte	0x04, 0x0a
        /*000e*/ 	.short	(.L_2869 - .L_2868)
	.align		4
.L_2868:
        /*0010*/ 	.word	index@(.nv.constant0._ZN2at4cuda17kernelHistogram1DIfhlLi1ELi2ELin1ELNS0_23CUDAHistogramMemoryTypeE0EZNS0_21CUDA_tensor_histogramIfhLb1EEEbNS_6TensorES4_S4_lNS_14AccumulateTypeIT0_Lb1EE4typeES8_NS0_13TensorArgTypeES9_S9_EUllE_EEvNS0_6detail10TensorInfoIT_T1_EESF_NSC_IKS6_SE_EElS8_S8_SE_T6_)
        /*0014*/ 	.short	0x0160
        /*0016*/ 	.short	0x06a0


	//----- nvinfo : EIATTR_CBANK_PARAM_SIZE
	.align		4
.L_2869:
        /*0018*/ 	.byte	0x03, 0x19
        /*001a*/ 	.short	0x06a0


	//----- nvinfo : EIATTR_KPARAM_INFO
	.align		4
        /*001c*/ 	.byte	0x04, 0x17
        /*001e*/ 	.short	(.L_2871 - .L_2870)
.L_2870:
        /*0020*/ 	.word	0x00000000
        /*0024*/ 	.short	0x0007
        /*0026*/ 	.short	0x0500
        /*0028*/ 	.byte	0x00, 0xf0, 0x81, 0x06


	//----- nvinfo : EIATTR_KPARAM_INFO
	.align		4
.L_2871:
        /*002c*/ 	.byte	0x04, 0x17
        /*002e*/ 	.short	(.L_2873 - .L_2872)
.L_2872:
        /*0030*/ 	.word	0x00000000
        /*0034*/ 	.short	0x0006
        /*0036*/ 	.short	0x04f8
        /*0038*/ 	.byte	0x00, 0xf0, 0x21, 0x00


	//----- nvinfo : EIATTR_KPARAM_INFO
	.align		4
.L_2873:
        /*003c*/ 	.byte	0x04, 0x17
        /*003e*/ 	.short	(.L_2875 - .L_2874)
.L_2874:
        /*0040*/ 	.word	0x00000000
        /*0044*/ 	.short	0x0005
        /*0046*/ 	.short	0x04f0
        /*0048*/ 	.byte	0x00, 0xf0, 0x21, 0x00


	//----- nvinfo : EIATTR_KPARAM_INFO
	.align		4
.L_2875:
        /*004c*/ 	.byte	0x04, 0x17
        /*004e*/ 	.short	(.L_2877 - .L_2876)
.L_2876:
        /*0050*/ 	.word	0x00000000
        /*0054*/ 	.short	0x0004
        /*0056*/ 	.short	0x04e8
        /*0058*/ 	.byte	0x00, 0xf0, 0x21, 0x00


	//----- nvinfo : EIATTR_KPARAM_INFO
	.align		4
.L_2877:
        /*005c*/ 	.byte	0x04, 0x17
        /*005e*/ 	.short	(.L_2879 - .L_2878)
.L_2878:
        /*0060*/ 	.word	0x00000000
        /*0064*/ 	.short	0x0003
        /*0066*/ 	.short	0x04e0
        /*0068*/ 	.byte	0x00, 0xf0, 0x21, 0x00


	//----- nvinfo : EIATTR_KPARAM_INFO
	.align		4
.L_2879:
        /*006c*/ 	.byte	0x04, 0x17
        /*006e*/ 	.short	(.L_2881 - .L_2880)
.L_2880:
        /*0070*/ 	.word	0x00000000
        /*0074*/ 	.short	0x0002
        /*0076*/ 	.short	0x0340
        /*0078*/ 	.byte	0x00, 0xf0, 0x81, 0x06


	//----- nvinfo : EIATTR_KPARAM_INFO
	.align		4
.L_2881:
        /*007c*/ 	.byte	0x04, 0x17
        /*007e*/ 	.short	(.L_2883 - .L_2882)
.L_2882:
        /*0080*/ 	.word	0x00000000
        /*0084*/ 	.short	0x0001
        /*0086*/ 	.short	0x01a0
        /*0088*/ 	.byte	0x00, 0xf0, 0x81, 0x06


	//----- nvinfo : EIATTR_KPARAM_INFO
	.align		4
.L_2883:
        /*008c*/ 	.byte	0x04, 0x17
        /*008e*/ 	.short	(.L_2885 - .L_2884)
.L_2884:
        /*0090*/ 	.word	0x00000000
        /*0094*/ 	.short	0x0000
        /*0096*/ 	.short	0x0000
        /*0098*/ 	.byte	0x00, 0xf0, 0x81, 0x06


	//----- nvinfo : EIATTR_MAXREG_COUNT
	.align		4
.L_2885:
        /*009c*/ 	.byte	0x03, 0x1b
        /*009e*/ 	.short	0x0080


	//----- nvinfo : EIATTR_NUM_BARRIERS
	.align		4
        /*00a0*/ 	.byte	0x02, 0x4c
        /*00a2*/ 	.byte	0x01
	.zero		1


	//----- nvinfo : EIATTR_MERCURY_ISA_VERSION
	.align		4
        /*00a4*/ 	.byte	0x03, 0x5f
        /*00a6*/ 	.short	0x0000


	//----- nvinfo : EIATTR_EXIT_INSTR_OFFSETS
	.align		4
        /*00a8*/ 	.byte	0x04, 0x1c
        /*00aa*/ 	.short	(.L_2887 - .L_2886)


	//   ....[0]....
.L_2886:
        /*00ac*/ 	.word	0x00002360


	//   ....[1]....
        /*00b0*/ 	.word	0x00002460


	//----- nvinfo : EIATTR_MAX_THREADS
	.align		4
.L_2887:
        /*00b4*/ 	.byte	0x04, 0x05
        /*00b6*/ 	.short	(.L_2889 - .L_2888)
.L_2888:
        /*00b8*/ 	.word	0x00000200
        /*00bc*/ 	.word	0x00000001
        /*00c0*/ 	.word	0x00000001


	//----- nvinfo : EIATTR_CRS_STACK_SIZE
	.align		4
.L_2889:
        /*00c4*/ 	.byte	0x04, 0x1e
        /*00c6*/ 	.short	(.L_2891 - .L_2890)
.L_2890:
        /*00c8*/ 	.word	0x00000000
.L_2891:


//--------------------- .nv.callgraph             --------------------------
	.section	.nv.callgraph,"",@"SHT_CUDA_CALLGRAPH"
	.align	4
	.sectionentsize	8
	.align		4
        /*0000*/ 	.word	0x00000000
	.align		4
        /*0004*/ 	.word	0xffffffff
	.align		4
        /*0008*/ 	.word	0x00000000
	.align		4
        /*000c*/ 	.word	0xfffffffe
	.align		4
        /*0010*/ 	.word	0x00000000
	.align		4
        /*0014*/ 	.word	0xfffffffd
	.align		4
        /*0018*/ 	.word	0x00000000
	.align		4
        /*001c*/ 	.word	0xfffffffc


//--------------------- .nv.rel.action            --------------------------
	.section	.nv.rel.action,"",@"SHT_CUDA_RELOCINFO"
	.align	8
	.sectionentsize	8
        /*0000*/ 	.byte	0x73, 0x00, 0x00, 0x00, 0x00, 0x00, 0x00, 0x00, 0x00, 0x00, 0x00, 0x11, 0x25, 0x00, 0x05, 0x36


//--------------------- .nv.constant4             --------------------------
	.section	.nv.constant4,"a",@progbits
	.align	8
	.align		8
.nv.constant4:
        /*0000*/ 	.dword	_ZN44_INTERNAL_5a08d5d2_13_SummaryOps_cu_68b272b84cuda3std3__45__cpo5beginE
	.align		8
        /*0008*/ 	.dword	_ZN44_INTERNAL_5a08d5d2_13_SummaryOps_cu_68b272b84cuda3std3__45__cpo3endE
	.align		8
        /*0010*/ 	.dword	_ZN44_INTERNAL_5a08d5d2_13_SummaryOps_cu_68b272b84cuda3std3__45__cpo6cbeginE
	.align		8
        /*0018*/ 	.dword	_ZN44_INTERNAL_5a08d5d2_13_SummaryOps_cu_68b272b84cuda3std3__45__cpo4cendE
	.align		8
        /*0020*/ 	.dword	_ZN44_INTERNAL_5a08d5d2_13_SummaryOps_cu_68b272b84cuda3std3__45__cpo6rbeginE
	.align		8
        /*0028*/ 	.dword	_ZN44_INTERNAL_5a08d5d2_13_SummaryOps_cu_68b272b84cuda3std3__45__cpo4rendE
	.align		8
        /*0030*/ 	.dword	_ZN44_INTERNAL_5a08d5d2_13_SummaryOps_cu_68b272b84cuda3std3__45__cpo7crbeginE
	.align		8
        /*0038*/ 	.dword	_ZN44_INTERNAL_5a08d5d2_13_SummaryOps_cu_68b272b84cuda3std3__45__cpo5crendE
	.align		8
        /*0040*/ 	.dword	_ZN44_INTERNAL_5a08d5d2_13_SummaryOps_cu_68b272b84cuda3std3__446_GLOBAL__N__5a08d5d2_13_SummaryOps_cu_68b272b86ignoreE
	.align		8
        /*0048*/ 	.dword	_ZN44_INTERNAL_5a08d5d2_13_SummaryOps_cu_68b272b84cuda3std3__419piecewise_constructE
	.align		8
        /*0050*/ 	.dword	_ZN44_INTERNAL_5a08d5d2_13_SummaryOps_cu_68b272b84cuda3std3__48in_placeE
	.align		8
        /*0058*/ 	.dword	_ZN44_INTERNAL_5a08d5d2_13_SummaryOps_cu_68b272b84cuda3std3__420unreachable_sentinelE
	.align		8
        /*0060*/ 	.dword	_ZN44_INTERNAL_5a08d5d2_13_SummaryOps_cu_68b272b84cuda3std6ranges3__45__cpo4swapE
	.align		8
        /*0068*/ 	.dword	_ZN44_INTERNAL_5a08d5d2_13_SummaryOps_cu_68b272b84cuda3std6ranges3__45__cpo9iter_moveE
	.align		8
        /*0070*/ 	.dword	_ZN44_INTERNAL_5a08d5d2_13_SummaryOps_cu_68b272b84cuda3std6ranges3__45__cpo5beginE
	.align		8
        /*0078*/ 	.dword	_ZN44_INTERNAL_5a08d5d2_13_SummaryOps_cu_68b272b84cuda3std6ranges3__45__cpo3endE
	.align		8
        /*0080*/ 	.dword	_ZN44_INTERNAL_5a08d5d2_13_SummaryOps_cu_68b272b84cuda3std6ranges3__45__cpo6cbeginE
	.align		8
        /*0088*/ 	.dword	_ZN44_INTERNAL_5a08d5d2_13_SummaryOps_cu_68b272b84cuda3std6ranges3__45__cpo4cendE
	.align		8
        /*0090*/ 	.dword	_ZN44_INTERNAL_5a08d5d2_13_SummaryOps_cu_68b272b84cuda3std6ranges3__45__cpo7advanceE
	.align		8
        /*0098*/ 	.dword	_ZN44_INTERNAL_5a08d5d2_13_SummaryOps_cu_68b272b84cuda3std6ranges3__45__cpo9iter_swapE
	.align		8
        /*00a0*/ 	.dword	_ZN44_INTERNAL_5a08d5d2_13_SummaryOps_cu_68b272b84cuda3std6ranges3__45__cpo4nextE
	.align		8
        /*00a8*/ 	.dword	_ZN44_INTERNAL_5a08d5d2_13_SummaryOps_cu_68b272b84cuda3std6ranges3__45__cpo4prevE
	.align		8
        /*00b0*/ 	.dword	_ZN44_INTERNAL_5a08d5d2_13_SummaryOps_cu_68b272b84cuda3std6ranges3__45__cpo4dataE
	.align		8
        /*00b8*/ 	.dword	_ZN44_INTERNAL_5a08d5d2_13_SummaryOps_cu_68b272b84cuda3std6ranges3__45__cpo5cdataE
	.align		8
        /*00c0*/ 	.dword	_ZN44_INTERNAL_5a08d5d2_13_SummaryOps_cu_68b272b84cuda3std6ranges3__45__cpo4sizeE
	.align		8
        /*00c8*/ 	.dword	_ZN44_INTERNAL_5a08d5d2_13_SummaryOps_cu_68b272b84cuda3std6ranges3__45__cpo5ssizeE
	.align		8
        /*00d0*/ 	.dword	_ZN44_INTERNAL_5a08d5d2_13_SummaryOps_cu_68b272b84cuda3std6ranges3__45__cpo8distanceE
	.align		8
        /*00d8*/ 	.dword	_ZN44_INTERNAL_5a08d5d2_13_SummaryOps_cu_68b272b86thrust23THRUST_300001_SM_800_NS6system6detail10sequential3seqE


//--------------------- .nv.constant2._ZN2at4cuda17kernelHistogram1DIfflLi1ELi2ELin1ELNS0_23CUDAHistogramMemoryTypeE1EZNS0_21CUDA_tensor_histogramIffLb0EEEbNS_6TensorES4_S4_lNS_14AccumulateTypeIT0_Lb1EE4typeES8_NS0_13TensorArgTypeES9_S9_EUllE0_EEvNS0_6detail10TensorInfoIT_T1_EESF_NSC_IKS6_SE_EElS8_S8_SE_T6_ --------------------------
	.section	.nv.constant2._ZN2at4cuda17kernelHistogram1DIfflLi1ELi2ELin1ELNS0_23CUDAHistogramMemoryTypeE1EZNS0_21CUDA_tensor_histogramIffLb0EEEbNS_6TensorES4_S4_lNS_14AccumulateTypeIT0_Lb1EE4typeES8_NS0_13TensorArgTypeES9_S9_EUllE0_EEvNS0_6detail10TensorInfoIT_T1_EESF_NSC_IKS6_SE_EElS8_S8_SE_T6_,"a",@progbits
	.sectionflags	@""
	.align	4
.nv.constant2._ZN2at4cuda17kernelHistogram1DIfflLi1ELi2ELin1ELNS0_23CUDAHistogramMemoryTypeE1EZNS0_21CUDA_tensor_histogramIffLb0EEEbNS_6TensorES4_S4_lNS_14AccumulateTypeIT0_Lb1EE4typeES8_NS0_13TensorArgTypeES9_S9_EUllE0_EEvNS0_6detail10TensorInfoIT_T1_EESF_NSC_IKS6_SE_EElS8_S8_SE_T6_:
        /*0000*/ 	.byte	0x40, 0x03, 0x00, 0x00, 0x00, 0x00, 0x00, 0x00


//--------------------- .nv.constant0._ZN2at4cuda17kernelHistogram1DIfflLi1ELi2ELin1ELNS0_23CUDAHistogramMemoryTypeE1EZNS0_21CUDA_tensor_histogramIffLb0EEEbNS_6TensorES4_S4_lNS_14AccumulateTypeIT0_Lb1EE4typeES8_NS0_13TensorArgTypeES9_S9_EUllE0_EEvNS0_6detail10TensorInfoIT_T1_EESF_NSC_IKS6_SE_EElS8_S8_SE_T6_ --------------------------
	.section	.nv.constant0._ZN2at4cuda17kernelHistogram1DIfflLi1ELi2ELin1ELNS0_23CUDAHistogramMemoryTypeE1EZNS0_21CUDA_tensor_histogramIffLb0EEEbNS_6TensorES4_S4_lNS_14AccumulateTypeIT0_Lb1EE4typeES8_NS0_13TensorArgTypeES9_S9_EUllE0_EEvNS0_6detail10TensorInfoIT_T1_EESF_NSC_IKS6_SE_EElS8_S8_SE_T6_,"a",@progbits
	.sectionflags	@""
	.align	4
.nv.constant0._ZN2at4cuda17kernelHistogram1DIfflLi1ELi2ELin1ELNS0_23CUDAHistogramMemoryTypeE1EZNS0_21CUDA_tensor_histogramIffLb0EEEbNS_6TensorES4_S4_lNS_14AccumulateTypeIT0_Lb1EE4typeES8_NS0_13TensorArgTypeES9_S9_EUllE0_EEvNS0_6detail10TensorInfoIT_T1_EESF_NSC_IKS6_SE_EElS8_S8_SE_T6_:
	.zero		1625


//--------------------- .nv.constant2._ZN2at4cuda17kernelHistogram1DIfflLi1ELi2ELin1ELNS0_23CUDAHistogramMemoryTypeE0EZNS0_21CUDA_tensor_histogramIffLb0EEEbNS_6TensorES4_S4_lNS_14AccumulateTypeIT0_Lb1EE4typeES8_NS0_13TensorArgTypeES9_S9_EUllE0_EEvNS0_6detail10TensorInfoIT_T1_EESF_NSC_IKS6_SE_EElS8_S8_SE_T6_ --------------------------
	.section	.nv.constant2._ZN2at4cuda17kernelHistogram1DIfflLi1ELi2ELin1ELNS0_23CUDAHistogramMemoryTypeE0EZNS0_21CUDA_tensor_histogramIffLb0EEEbNS_6TensorES4_S4_lNS_14AccumulateTypeIT0_Lb1EE4typeES8_NS0_13TensorArgTypeES9_S9_EUllE0_EEvNS0_6detail10TensorInfoIT_T1_EESF_NSC_IKS6_SE_EElS8_S8_SE_T6_,"a",@progbits
	.sectionflags	@""
	.align	4
.nv.constant2._ZN2at4cuda17kernelHistogram1DIfflLi1ELi2ELin1ELNS0_23CUDAHistogramMemoryTypeE0EZNS0_21CUDA_tensor_histogramIffLb0EEEbNS_6TensorES4_S4_lNS_14AccumulateTypeIT0_Lb1EE4typeES8_NS0_13TensorArgTypeES9_S9_EUllE0_EEvNS0_6detail10TensorInfoIT_T1_EESF_NSC_IKS6_SE_EElS8_S8_SE_T6_:
        /*0000*/ 	.byte	0x40, 0x03, 0x00, 0x00, 0x00, 0x00, 0x00, 0x00


//--------------------- .nv.constant0._ZN2at4cuda17kernelHistogram1DIfflLi1ELi2ELin1ELNS0_23CUDAHistogramMemoryTypeE0EZNS0_21CUDA_tensor_histogramIffLb0EEEbNS_6TensorES4_S4_lNS_14AccumulateTypeIT0_Lb1EE4typeES8_NS0_13TensorArgTypeES9_S9_EUllE0_EEvNS0_6detail10TensorInfoIT_T1_EESF_NSC_IKS6_SE_EElS8_S8_SE_T6_ --------------------------
	.section	.nv.constant0._ZN2at4cuda17kernelHistogram1DIfflLi1ELi2ELin1ELNS0_23CUDAHistogramMemoryTypeE0EZNS0_21CUDA_tensor_histogramIffLb0EEEbNS_6TensorES4_S4_lNS_14AccumulateTypeIT0_Lb1EE4typeES8_NS0_13TensorArgTypeES9_S9_EUllE0_EEvNS0_6detail10TensorInfoIT_T1_EESF_NSC_IKS6_SE_EElS8_S8_SE_T6_,"a",@progbits
	.sectionflags	@""
	.align	4
.nv.constant0._ZN2at4cuda17kernelHistogram1DIfflLi1ELi2ELin1ELNS0_23CUDAHistogramMemoryTypeE0EZNS0_21CUDA_tensor_histogramIffLb0EEEbNS_6TensorES4_S4_lNS_14AccumulateTypeIT0_Lb1EE4typeES8_NS0_13TensorArgTypeES9_S9_EUllE0_EEvNS0_6detail10TensorInfoIT_T1_EESF_NSC_IKS6_SE_EElS8_S8_SE_T6_:
	.zero		1625


//--------------------- .nv.constant2._ZN2at4cuda17kernelHistogram1DIfflLi1ELi2ELin1ELNS0_23CUDAHistogramMemoryTypeE1EZNS0_21CUDA_tensor_histogramIffLb0EEEbNS_6TensorES4_S4_lNS_14AccumulateTypeIT0_Lb1EE4typeES8_NS0_13TensorArgTypeES9_S9_EUllE_EEvNS0_6detail10TensorInfoIT_T1_EESF_NSC_IKS6_SE_EElS8_S8_SE_T6_ --------------------------
	.section	.nv.constant2._ZN2at4cuda17kernelHistogram1DIfflLi1ELi2ELin1ELNS0_23CUDAHistogramMemoryTypeE1EZNS0_21CUDA_tensor_histogramIffLb0EEEbNS_6TensorES4_S4_lNS_14AccumulateTypeIT0_Lb1EE4typeES8_NS0_13TensorArgTypeES9_S9_EUllE_EEvNS0_6detail10TensorInfoIT_T1_EESF_NSC_IKS6_SE_EElS8_S8_SE_T6_,"a",@progbits
	.sectionflags	@""
	.align	4
.nv.constant2._ZN2at4cuda17kernelHistogram1DIfflLi1ELi2ELin1ELNS0_23CUDAHistogramMemoryTypeE1EZNS0_21CUDA_tensor_histogramIffLb0EEEbNS_6TensorES4_S4_lNS_14AccumulateTypeIT0_Lb1EE4typeES8_NS0_13TensorArgTypeES9_S9_EUllE_EEvNS0_6detail10TensorInfoIT_T1_EESF_NSC_IKS6_SE_EElS8_S8_SE_T6_:
        /*0000*/ 	.byte	0x40, 0x03, 0x00, 0x00, 0x00, 0x00, 0x00, 0x00


//--------------------- .nv.constant0._ZN2at4cuda17kernelHistogram1DIfflLi1ELi2ELin1ELNS0_23CUDAHistogramMemoryTypeE1EZNS0_21CUDA_tensor_histogramIffLb0EEEbNS_6TensorES4_S4_lNS_14AccumulateTypeIT0_Lb1EE4typeES8_NS0_13TensorArgTypeES9_S9_EUllE_EEvNS0_6detail10TensorInfoIT_T1_EESF_NSC_IKS6_SE_EElS8_S8_SE_T6_ --------------------------
	.section	.nv.constant0._ZN2at4cuda17kernelHistogram1DIfflLi1ELi2ELin1ELNS0_23CUDAHistogramMemoryTypeE1EZNS0_21CUDA_tensor_histogramIffLb0EEEbNS_6TensorES4_S4_lNS_14AccumulateTypeIT0_Lb1EE4typeES8_NS0_13TensorArgTypeES9_S9_EUllE_EEvNS0_6detail10TensorInfoIT_T1_EESF_NSC_IKS6_SE_EElS8_S8_SE_T6_,"a",@progbits
	.sectionflags	@""
	.align	4
.nv.constant0._ZN2at4cuda17kernelHistogram1DIfflLi1ELi2ELin1ELNS0_23CUDAHistogramMemoryTypeE1EZNS0_21CUDA_tensor_histogramIffLb0EEEbNS_6TensorES4_S4_lNS_14AccumulateTypeIT0_Lb1EE4typeES8_NS0_13TensorArgTypeES9_S9_EUllE_EEvNS0_6detail10TensorInfoIT_T1_EESF_NSC_IKS6_SE_EElS8_S8_SE_T6_:
	.zero		2040


//--------------------- .nv.constant2._ZN2at4cuda17kernelHistogram1DIfflLi1ELi2ELin1ELNS0_23CUDAHistogramMemoryTypeE0EZNS0_21CUDA_tensor_histogramIffLb0EEEbNS_6TensorES4_S4_lNS_14AccumulateTypeIT0_Lb1EE4typeES8_NS0_13TensorArgTypeES9_S9_EUllE_EEvNS0_6detail10TensorInfoIT_T1_EESF_NSC_IKS6_SE_EElS8_S8_SE_T6_ --------------------------
	.section	.nv.constant2._ZN2at4cuda17kernelHistogram1DIfflLi1ELi2ELin1ELNS0_23CUDAHistogramMemoryTypeE0EZNS0_21CUDA_tensor_histogramIffLb0EEEbNS_6TensorES4_S4_lNS_14AccumulateTypeIT0_Lb1EE4typeES8_NS0_13TensorArgTypeES9_S9_EUllE_EEvNS0_6detail10TensorInfoIT_T1_EESF_NSC_IKS6_SE_EElS8_S8_SE_T6_,"a",@progbits
	.sectionflags	@""
	.align	4
.nv.constant2._ZN2at4cuda17kernelHistogram1DIfflLi1ELi2ELin1ELNS0_23CUDAHistogramMemoryTypeE0EZNS0_21CUDA_tensor_histogramIffLb0EEEbNS_6TensorES4_S4_lNS_14AccumulateTypeIT0_Lb1EE4typeES8_NS0_13TensorArgTypeES9_S9_EUllE_EEvNS0_6detail10TensorInfoIT_T1_EESF_NSC_IKS6_SE_EElS8_S8_SE_T6_:
        /*0000*/ 	.byte	0x40, 0x03, 0x00, 0x00, 0x00, 0x00, 0x00, 0x00


//--------------------- .nv.constant0._ZN2at4cuda17kernelHistogram1DIfflLi1ELi2ELin1ELNS0_23CUDAHistogramMemoryTypeE0EZNS0_21CUDA_tensor_histogramIffLb0EEEbNS_6TensorES4_S4_lNS_14AccumulateTypeIT0_Lb1EE4typeES8_NS0_13TensorArgTypeES9_S9_EUllE_EEvNS0_6detail10TensorInfoIT_T1_EESF_NSC_IKS6_SE_EElS8_S8_SE_T6_ --------------------------
	.section	.nv.constant0._ZN2at4cuda17kernelHistogram1DIfflLi1ELi2ELin1ELNS0_23CUDAHistogramMemoryTypeE0EZNS0_21CUDA_tensor_histogramIffLb0EEEbNS_6TensorES4_S4_lNS_14AccumulateTypeIT0_Lb1EE4typeES8_NS0_13TensorArgTypeES9_S9_EUllE_EEvNS0_6detail10TensorInfoIT_T1_EESF_NSC_IKS6_SE_EElS8_S8_SE_T6_,"a",@progbits
	.sectionflags	@""
	.align	4
.nv.constant0._ZN2at4cuda17kernelHistogram1DIfflLi1ELi2ELin1ELNS0_23CUDAHistogramMemoryTypeE0EZNS0_21CUDA_tensor_histogramIffLb0EEEbNS_6TensorES4_S4_lNS_14AccumulateTypeIT0_Lb1EE4typeES8_NS0_13TensorArgTypeES9_S9_EUllE_EEvNS0_6detail10TensorInfoIT_T1_EESF_NSC_IKS6_SE_EElS8_S8_SE_T6_:
	.zero		2040


//--------------------- .nv.constant2._ZN2at4cuda17kernelHistogram1DIddlLi1ELi2ELin1ELNS0_23CUDAHistogramMemoryTypeE1EZNS0_21CUDA_tensor_histogramIddLb0EEEbNS_6TensorES4_S4_lNS_14AccumulateTypeIT0_Lb1EE4typeES8_NS0_13TensorArgTypeES9_S9_EUllE0_EEvNS0_6detail10TensorInfoIT_T1_EESF_NSC_IKS6_SE_EElS8_S8_SE_T6_ --------------------------
	.section	.nv.constant2._ZN2at4cuda17kernelHistogram1DIddlLi1ELi2ELin1ELNS0_23CUDAHistogramMemoryTypeE1EZNS0_21CUDA_tensor_histogramIddLb0EEEbNS_6TensorES4_S4_lNS_14AccumulateTypeIT0_Lb1EE4typeES8_NS0_13TensorArgTypeES9_S9_EUllE0_EEvNS0_6detail10TensorInfoIT_T1_EESF_NSC_IKS6_SE_EElS8_S8_SE_T6_,"a",@progbits
	.sectionflags	@""
	.align	4
.nv.constant2._ZN2at4cuda17kernelHistogram1DIddlLi1ELi2ELin1ELNS0_23CUDAHistogramMemoryTypeE1EZNS0_21CUDA_tensor_histogramIddLb0EEEbNS_6TensorES4_S4_lNS_14AccumulateTypeIT0_Lb1EE4typeES8_NS0_13TensorArgTypeES9_S9_EUllE0_EEvNS0_6detail10TensorInfoIT_T1_EESF_NSC_IKS6_SE_EElS8_S8_SE_T6_:
        /*0000*/ 	.byte	0x40, 0x03, 0x00, 0x00, 0x00, 0x00, 0x00, 0x00


//--------------------- .nv.constant0._ZN2at4cuda17kernelHistogram1DIddlLi1ELi2ELin1ELNS0_23CUDAHistogramMemoryTypeE1EZNS0_21CUDA_tensor_histogramIddLb0EEEbNS_6TensorES4_S4_lNS_14AccumulateTypeIT0_Lb1EE4typeES8_NS0_13TensorArgTypeES9_S9_EUllE0_EEvNS0_6detail10TensorInfoIT_T1_EESF_NSC_IKS6_SE_EElS8_S8_SE_T6_ --------------------------
	.section	.nv.constant0._ZN2at4cuda17kernelHistogram1DIddlLi1ELi2ELin1ELNS0_23CUDAHistogramMemoryTypeE1EZNS0_21CUDA_tensor_histogramIddLb0EEEbNS_6TensorES4_S4_lNS_14AccumulateTypeIT0_Lb1EE4typeES8_NS0_13TensorArgTypeES9_S9_EUllE0_EEvNS0_6detail10TensorInfoIT_T1_EESF_NSC_IKS6_SE_EElS8_S8_SE_T6_,"a",@progbits
	.sectionflags	@""
	.align	4
.nv.constant0._ZN2at4cuda17kernelHistogram1DIddlLi1ELi2ELin1ELNS0_23CUDAHistogramMemoryTypeE1EZNS0_21CUDA_tensor_histogramIddLb0EEEbNS_6TensorES4_S4_lNS_14AccumulateTypeIT0_Lb1EE4typeES8_NS0_13TensorArgTypeES9_S9_EUllE0_EEvNS0_6detail10TensorInfoIT_T1_EESF_NSC_IKS6_SE_EElS8_S8_SE_T6_:
	.zero		1633


//--------------------- .nv.constant2._ZN2at4cuda17kernelHistogram1DIddlLi1ELi2ELin1ELNS0_23CUDAHistogramMemoryTypeE0EZNS0_21CUDA_tensor_histogramIddLb0EEEbNS_6TensorES4_S4_lNS_14AccumulateTypeIT0_Lb1EE4typeES8_NS0_13TensorArgTypeES9_S9_EUllE0_EEvNS0_6detail10TensorInfoIT_T1_EESF_NSC_IKS6_SE_EElS8_S8_SE_T6_ --------------------------
	.section	.nv.constant2._ZN2at4cuda17kernelHistogram1DIddlLi1ELi2ELin1ELNS0_23CUDAHistogramMemoryTypeE0EZNS0_21CUDA_tensor_histogramIddLb0EEEbNS_6TensorES4_S4_lNS_14AccumulateTypeIT0_Lb1EE4typeES8_NS0_13TensorArgTypeES9_S9_EUllE0_EEvNS0_6detail10TensorInfoIT_T1_EESF_NSC_IKS6_SE_EElS8_S8_SE_T6_,"a",@progbits
	.sectionflags	@""
	.align	4
.nv.constant2._ZN2at4cuda17kernelHistogram1DIddlLi1ELi2ELin1ELNS0_23CUDAHistogramMemoryTypeE0EZNS0_21CUDA_tensor_histogramIddLb0EEEbNS_6TensorES4_S4_lNS_14AccumulateTypeIT0_Lb1EE4typeES8_NS0_13TensorArgTypeES9_S9_EUllE0_EEvNS0_6detail10TensorInfoIT_T1_EESF_NSC_IKS6_SE_EElS8_S8_SE_T6_:
        /*0000*/ 	.byte	0x40, 0x03, 0x00, 0x00, 0x00, 0x00, 0x00, 0x00


//--------------------- .nv.constant0._ZN2at4cuda17kernelHistogram1DIddlLi1ELi2ELin1ELNS0_23CUDAHistogramMemoryTypeE0EZNS0_21CUDA_tensor_histogramIddLb0EEEbNS_6TensorES4_S4_lNS_14AccumulateTypeIT0_Lb1EE4typeES8_NS0_13TensorArgTypeES9_S9_EUllE0_EEvNS0_6detail10TensorInfoIT_T1_EESF_NSC_IKS6_SE_EElS8_S8_SE_T6_ --------------------------
	.section	.nv.constant0._ZN2at4cuda17kernelHistogram1DIddlLi1ELi2ELin1ELNS0_23CUDAHistogramMemoryTypeE0EZNS0_21CUDA_tensor_histogramIddLb0EEEbNS_6TensorES4_S4_lNS_14AccumulateTypeIT0_Lb1EE4typeES8_NS0_13TensorArgTypeES9_S9_EUllE0_EEvNS0_6detail10TensorInfoIT_T1_EESF_NSC_IKS6_SE_EElS8_S8_SE_T6_,"a",@progbits
	.sectionflags	@""
	.align	4
.nv.constant0._ZN2at4cuda17kernelHistogram1DIddlLi1ELi2ELin1ELNS0_23CUDAHistogramMemoryTypeE0EZNS0_21CUDA_tensor_histogramIddLb0EEEbNS_6TensorES4_S4_lNS_14AccumulateTypeIT0_Lb1EE4typeES8_NS0_13TensorArgTypeES9_S9_EUllE0_EEvNS0_6detail10TensorInfoIT_T1_EESF_NSC_IKS6_SE_EElS8_S8_SE_T6_:
	.zero		1633


//--------------------- .nv.constant2._ZN2at4cuda17kernelHistogram1DIddlLi1ELi2ELin1ELNS0_23CUDAHistogramMemoryTypeE1EZNS0_21CUDA_tensor_histogramIddLb0EEEbNS_6TensorES4_S4_lNS_14AccumulateTypeIT0_Lb1EE4typeES8_NS0_13TensorArgTypeES9_S9_EUllE_EEvNS0_6detail10TensorInfoIT_T1_EESF_NSC_IKS6_SE_EElS8_S8_SE_T6_ --------------------------
	.section	.nv.constant2._ZN2at4cuda17kernelHistogram1DIddlLi1ELi2ELin1ELNS0_23CUDAHistogramMemoryTypeE1EZNS0_21CUDA_tensor_histogramIddLb0EEEbNS_6TensorES4_S4_lNS_14AccumulateTypeIT0_Lb1EE4typeES8_NS0_13TensorArgTypeES9_S9_EUllE_EEvNS0_6detail10TensorInfoIT_T1_EESF_NSC_IKS6_SE_EElS8_S8_SE_T6_,"a",@progbits
	.sectionflags	@""
	.align	4
.nv.constant2._ZN2at4cuda17kernelHistogram1DIddlLi1ELi2ELin1ELNS0_23CUDAHistogramMemoryTypeE1EZNS0_21CUDA_tensor_histogramIddLb0EEEbNS_6TensorES4_S4_lNS_14AccumulateTypeIT0_Lb1EE4typeES8_NS0_13TensorArgTypeES9_S9_EUllE_EEvNS0_6detail10TensorInfoIT_T1_EESF_NSC_IKS6_SE_EElS8_S8_SE_T6_:
        /*0000*/ 	.byte	0x40, 0x03, 0x00, 0x00, 0x00, 0x00, 0x00, 0x00


//--------------------- .nv.constant0._ZN2at4cuda17kernelHistogram1DIddlLi1ELi2ELin1ELNS0_23CUDAHistogramMemoryTypeE1EZNS0_21CUDA_tensor_histogramIddLb0EEEbNS_6TensorES4_S4_lNS_14AccumulateTypeIT0_Lb1EE4typeES8_NS0_13TensorArgTypeES9_S9_EUllE_EEvNS0_6detail10TensorInfoIT_T1_EESF_NSC_IKS6_SE_EElS8_S8_SE_T6_ --------------------------
	.section	.nv.constant0._ZN2at4cuda17kernelHistogram1DIddlLi1ELi2ELin1ELNS0_23CUDAHistogramMemoryTypeE1EZNS0_21CUDA_tensor_histogramIddLb0EEEbNS_6TensorES4_S4_lNS_14AccumulateTypeIT0_Lb1EE4typeES8_NS0_13TensorArgTypeES9_S9_EUllE_EEvNS0_6detail10TensorInfoIT_T1_EESF_NSC_IKS6_SE_EElS8_S8_SE_T6_,"a",@progbits
	.sectionflags	@""
	.align	4
.nv.constant0._ZN2at4cuda17kernelHistogram1DIddlLi1ELi2ELin1ELNS0_23CUDAHistogramMemoryTypeE1EZNS0_21CUDA_tensor_histogramIddLb0EEEbNS_6TensorES4_S4_lNS_14AccumulateTypeIT0_Lb1EE4typeES8_NS0_13TensorArgTypeES9_S9_EUllE_EEvNS0_6detail10TensorInfoIT_T1_EESF_NSC_IKS6_SE_EElS8_S8_SE_T6_:
	.zero		2048


//--------------------- .nv.constant2._ZN2at4cuda17kernelHistogram1DIddlLi1ELi2ELin1ELNS0_23CUDAHistogramMemoryTypeE0EZNS0_21CUDA_tensor_histogramIddLb0EEEbNS_6TensorES4_S4_lNS_14AccumulateTypeIT0_Lb1EE4typeES8_NS0_13TensorArgTypeES9_S9_EUllE_EEvNS0_6detail10TensorInfoIT_T1_EESF_NSC_IKS6_SE_EElS8_S8_SE_T6_ --------------------------
	.section	.nv.constant2._ZN2at4cuda17kernelHistogram1DIddlLi1ELi2ELin1ELNS0_23CUDAHistogramMemoryTypeE0EZNS0_21CUDA_tensor_histogramIddLb0EEEbNS_6TensorES4_S4_lNS_14AccumulateTypeIT0_Lb1EE4typeES8_NS0_13TensorArgTypeES9_S9_EUllE_EEvNS0_6detail10TensorInfoIT_T1_EESF_NSC_IKS6_SE_EElS8_S8_SE_T6_,"a",@progbits
	.sectionflags	@""
	.align	4
.nv.constant2._ZN2at4cuda17kernelHistogram1DIddlLi1ELi2ELin1ELNS0_23CUDAHistogramMemoryTypeE0EZNS0_21CUDA_tensor_histogramIddLb0EEEbNS_6TensorES4_S4_lNS_14AccumulateTypeIT0_Lb1EE4typeES8_NS0_13TensorArgTypeES9_S9_EUllE_EEvNS0_6detail10TensorInfoIT_T1_EESF_NSC_IKS6_SE_EElS8_S8_SE_T6_:
        /*0000*/ 	.byte	0x40, 0x03, 0x00, 0x00, 0x00, 0x00, 0x00, 0x00


//--------------------- .nv.constant0._ZN2at4cuda17kernelHistogram1DIddlLi1ELi2ELin1ELNS0_23CUDAHistogramMemoryTypeE0EZNS0_21CUDA_tensor_histogramIddLb0EEEbNS_6TensorES4_S4_lNS_14AccumulateTypeIT0_Lb1EE4typeES8_NS0_13TensorArgTypeES9_S9_EUllE_EEvNS0_6detail10TensorInfoIT_T1_EESF_NSC_IKS6_SE_EElS8_S8_SE_T6_ --------------------------
	.section	.nv.constant0._ZN2at4cuda17kernelHistogram1DIddlLi1ELi2ELin1ELNS0_23CUDAHistogramMemoryTypeE0EZNS0_21CUDA_tensor_histogramIddLb0EEEbNS_6TensorES4_S4_lNS_14AccumulateTypeIT0_Lb1EE4typeES8_NS0_13TensorArgTypeES9_S9_EUllE_EEvNS0_6detail10TensorInfoIT_T1_EESF_NSC_IKS6_SE_EElS8_S8_SE_T6_,"a",@progbits
	.sectionflags	@""
	.align	4
.nv.constant0._ZN2at4cuda17kernelHistogram1DIddlLi1ELi2ELin1ELNS0_23CUDAHistogramMemoryTypeE0EZNS0_21CUDA_tensor_histogramIddLb0EEEbNS_6TensorES4_S4_lNS_14AccumulateTypeIT0_Lb1EE4typeES8_NS0_13TensorArgTypeES9_S9_EUllE_EEvNS0_6detail10TensorInfoIT_T1_EESF_NSC_IKS6_SE_EElS8_S8_SE_T6_:
	.zero		2048


//--------------------- .nv.constant2._ZN2at4cuda17kernelHistogram1DIsslLi1ELi2ELin1ELNS0_23CUDAHistogramMemoryTypeE1EZNS0_21CUDA_tensor_histogramIssLb0EEEbNS_6TensorES4_S4_lNS_14AccumulateTypeIT0_Lb1EE4typeES8_NS0_13TensorArgTypeES9_S9_EUllE0_EEvNS0_6detail10TensorInfoIT_T1_EESF_NSC_IKS6_SE_EElS8_S8_SE_T6_ --------------------------
	.section	.nv.constant2._ZN2at4cuda17kernelHistogram1DIsslLi1ELi2ELin1ELNS0_23CUDAHistogramMemoryTypeE1EZNS0_21CUDA_tensor_histogramIssLb0EEEbNS_6TensorES4_S4_lNS_14AccumulateTypeIT0_Lb1EE4typeES8_NS0_13TensorArgTypeES9_S9_EUllE0_EEvNS0_6detail10TensorInfoIT_T1_EESF_NSC_IKS6_SE_EElS8_S8_SE_T6_,"a",@progbits
	.sectionflags	@""
	.align	4
.nv.constant2._ZN2at4cuda17kernelHistogram1DIsslLi1ELi2ELin1ELNS0_23CUDAHistogramMemoryTypeE1EZNS0_21CUDA_tensor_histogramIssLb0EEEbNS_6TensorES4_S4_lNS_14AccumulateTypeIT0_Lb1EE4typeES8_NS0_13TensorArgTypeES9_S9_EUllE0_EEvNS0_6detail10TensorInfoIT_T1_EESF_NSC_IKS6_SE_EElS8_S8_SE_T6_:
        /*0000*/ 	.byte	0x40, 0x03, 0x00, 0x00, 0x00, 0x00, 0x00, 0x00


//--------------------- .nv.constant0._ZN2at4cuda17kernelHistogram1DIsslLi1ELi2ELin1ELNS0_23CUDAHistogramMemoryTypeE1EZNS0_21CUDA_tensor_histogramIssLb0EEEbNS_6TensorES4_S4_lNS_14AccumulateTypeIT0_Lb1EE4typeES8_NS0_13TensorArgTypeES9_S9_EUllE0_EEvNS0_6detail10TensorInfoIT_T1_EESF_NSC_IKS6_SE_EElS8_S8_SE_T6_ --------------------------
	.section	.nv.constant0._ZN2at4cuda17kernelHistogram1DIsslLi1ELi2ELin1ELNS0_23CUDAHistogramMemoryTypeE1EZNS0_21CUDA_tensor_histogramIssLb0EEEbNS_6TensorES4_S4_lNS_14AccumulateTypeIT0_Lb1EE4typeES8_NS0_13TensorArgTypeES9_S9_EUllE0_EEvNS0_6detail10TensorInfoIT_T1_EESF_NSC_IKS6_SE_EElS8_S8_SE_T6_,"a",@progbits
	.sectionflags	@""
	.align	4
.nv.constant0._ZN2at4cuda17kernelHistogram1DIsslLi1ELi2ELin1ELNS0_23CUDAHistogramMemoryTypeE1EZNS0_21CUDA_tensor_histogramIssLb0EEEbNS_6TensorES4_S4_lNS_14AccumulateTypeIT0_Lb1EE4typeES8_NS0_13TensorArgTypeES9_S9_EUllE0_EEvNS0_6detail10TensorInfoIT_T1_EESF_NSC_IKS6_SE_EElS8_S8_SE_T6_:
	.zero		1633


//--------------------- .nv.constant2._ZN2at4cuda17kernelHistogram1DIsslLi1ELi2ELin1ELNS0_23CUDAHistogramMemoryTypeE0EZNS0_21CUDA_tensor_histogramIssLb0EEEbNS_6TensorES4_S4_lNS_14AccumulateTypeIT0_Lb1EE4typeES8_NS0_13TensorArgTypeES9_S9_EUllE0_EEvNS0_6detail10TensorInfoIT_T1_EESF_NSC_IKS6_SE_EElS8_S8_SE_T6_ --------------------------
	.section	.nv.constant2._ZN2at4cuda17kernelHistogram1DIsslLi1ELi2ELin1ELNS0_23CUDAHistogramMemoryTypeE0EZNS0_21CUDA_tensor_histogramIssLb0EEEbNS_6TensorES4_S4_lNS_14AccumulateTypeIT0_Lb1EE4typeES8_NS0_13TensorArgTypeES9_S9_EUllE0_EEvNS0_6detail10TensorInfoIT_T1_EESF_NSC_IKS6_SE_EElS8_S8_SE_T6_,"a",@progbits
	.sectionflags	@""
	.align	4
.nv.constant2._ZN2at4cuda17kernelHistogram1DIsslLi1ELi2ELin1ELNS0_23CUDAHistogramMemoryTypeE0EZNS0_21CUDA_tensor_histogramIssLb0EEEbNS_6TensorES4_S4_lNS_14AccumulateTypeIT0_Lb1EE4typeES8_NS0_13TensorArgTypeES9_S9_EUllE0_EEvNS0_6detail10TensorInfoIT_T1_EESF_NSC_IKS6_SE_EElS8_S8_SE_T6_:
        /*0000*/ 	.byte	0x40, 0x03, 0x00, 0x00, 0x00, 0x00, 0x00, 0x00


//--------------------- .nv.constant0._ZN2at4cuda17kernelHistogram1DIsslLi1ELi2ELin1ELNS0_23CUDAHistogramMemoryTypeE0EZNS0_21CUDA_tensor_histogramIssLb0EEEbNS_6TensorES4_S4_lNS_14AccumulateTypeIT0_Lb1EE4typeES8_NS0_13TensorArgTypeES9_S9_EUllE0_EEvNS0_6detail10TensorInfoIT_T1_EESF_NSC_IKS6_SE_EElS8_S8_SE_T6_ --------------------------
	.section	.nv.constant0._ZN2at4cuda17kernelHistogram1DIsslLi1ELi2ELin1ELNS0_23CUDAHistogramMemoryTypeE0EZNS0_21CUDA_tensor_histogramIssLb0EEEbNS_6TensorES4_S4_lNS_14AccumulateTypeIT0_Lb1EE4typeES8_NS0_13TensorArgTypeES9_S9_EUllE0_EEvNS0_6detail10TensorInfoIT_T1_EESF_NSC_IKS6_SE_EElS8_S8_SE_T6_,"a",@progbits
	.sectionflags	@""
	.align	4
.nv.constant0._ZN2at4cuda17kernelHistogram1DIsslLi1ELi2ELin1ELNS0_23CUDAHistogramMemoryTypeE0EZNS0_21CUDA_tensor_histogramIssLb0EEEbNS_6TensorES4_S4_lNS_14AccumulateTypeIT0_Lb1EE4typeES8_NS0_13TensorArgTypeES9_S9_EUllE0_EEvNS0_6detail10TensorInfoIT_T1_EESF_NSC_IKS6_SE_EElS8_S8_SE_T6_:
	.zero		1633


//--------------------- .nv.constant2._ZN2at4cuda17kernelHistogram1DIsslLi1ELi2ELin1ELNS0_23CUDAHistogramMemoryTypeE1EZNS0_21CUDA_tensor_histogramIssLb0EEEbNS_6TensorES4_S4_lNS_14AccumulateTypeIT0_Lb1EE4typeES8_NS0_13TensorArgTypeES9_S9_EUllE_EEvNS0_6detail10TensorInfoIT_T1_EESF_NSC_IKS6_SE_EElS8_S8_SE_T6_ --------------------------
	.section	.nv.constant2._ZN2at4cuda17kernelHistogram1DIsslLi1ELi2ELin1ELNS0_23CUDAHistogramMemoryTypeE1EZNS0_21CUDA_tensor_histogramIssLb0EEEbNS_6TensorES4_S4_lNS_14AccumulateTypeIT0_Lb1EE4typeES8_NS0_13TensorArgTypeES9_S9_EUllE_EEvNS0_6detail10TensorInfoIT_T1_EESF_NSC_IKS6_SE_EElS8_S8_SE_T6_,"a",@progbits
	.sectionflags	@""
	.align	4
.nv.constant2._ZN2at4cuda17kernelHistogram1DIsslLi1ELi2ELin1ELNS0_23CUDAHistogramMemoryTypeE1EZNS0_21CUDA_tensor_histogramIssLb0EEEbNS_6TensorES4_S4_lNS_14AccumulateTypeIT0_Lb1EE4typeES8_NS0_13TensorArgTypeES9_S9_EUllE_EEvNS0_6detail10TensorInfoIT_T1_EESF_NSC_IKS6_SE_EElS8_S8_SE_T6_:
        /*0000*/ 	.byte	0x40, 0x03, 0x00, 0x00, 0x00, 0x00, 0x00, 0x00


//--------------------- .nv.constant0._ZN2at4cuda17kernelHistogram1DIsslLi1ELi2ELin1ELNS0_23CUDAHistogramMemoryTypeE1EZNS0_21CUDA_tensor_histogramIssLb0EEEbNS_6TensorES4_S4_lNS_14AccumulateTypeIT0_Lb1EE4typeES8_NS0_13TensorArgTypeES9_S9_EUllE_EEvNS0_6detail10TensorInfoIT_T1_EESF_NSC_IKS6_SE_EElS8_S8_SE_T6_ --------------------------
	.section	.nv.constant0._ZN2at4cuda17kernelHistogram1DIsslLi1ELi2ELin1ELNS0_23CUDAHistogramMemoryTypeE1EZNS0_21CUDA_tensor_histogramIssLb0EEEbNS_6TensorES4_S4_lNS_14AccumulateTypeIT0_Lb1EE4typeES8_NS0_13TensorArgTypeES9_S9_EUllE_EEvNS0_6detail10TensorInfoIT_T1_EESF_NSC_IKS6_SE_EElS8_S8_SE_T6_,"a",@progbits
	.sectionflags	@""
	.align	4
.nv.constant0._ZN2at4cuda17kernelHistogram1DIsslLi1ELi2ELin1ELNS0_23CUDAHistogramMemoryTypeE1EZNS0_21CUDA_tensor_histogramIssLb0EEEbNS_6TensorES4_S4_lNS_14AccumulateTypeIT0_Lb1EE4typeES8_NS0_13TensorArgTypeES9_S9_EUllE_EEvNS0_6detail10TensorInfoIT_T1_EESF_NSC_IKS6_SE_EElS8_S8_SE_T6_:
	.zero		2048


//--------------------- .nv.constant2._ZN2at4cuda17kernelHistogram1DIsslLi1ELi2ELin1ELNS0_23CUDAHistogramMemoryTypeE0EZNS0_21CUDA_tensor_histogramIssLb0EEEbNS_6TensorES4_S4_lNS_14AccumulateTypeIT0_Lb1EE4typeES8_NS0_13TensorArgTypeES9_S9_EUllE_EEvNS0_6detail10TensorInfoIT_T1_EESF_NSC_IKS6_SE_EElS8_S8_SE_T6_ --------------------------
	.section	.nv.constant2._ZN2at4cuda17kernelHistogram1DIsslLi1ELi2ELin1ELNS0_23CUDAHistogramMemoryTypeE0EZNS0_21CUDA_tensor_histogramIssLb0EEEbNS_6TensorES4_S4_lNS_14AccumulateTypeIT0_Lb1EE4typeES8_NS0_13TensorArgTypeES9_S9_EUllE_EEvNS0_6detail10TensorInfoIT_T1_EESF_NSC_IKS6_SE_EElS8_S8_SE_T6_,"a",@progbits
	.sectionflags	@""
	.align	4
.nv.constant2._ZN2at4cuda17kernelHistogram1DIsslLi1ELi2ELin1ELNS0_23CUDAHistogramMemoryTypeE0EZNS0_21CUDA_tensor_histogramIssLb0EEEbNS_6TensorES4_S4_lNS_14AccumulateTypeIT0_Lb1EE4typeES8_NS0_13TensorArgTypeES9_S9_EUllE_EEvNS0_6detail10TensorInfoIT_T1_EESF_NSC_IKS6_SE_EElS8_S8_SE_T6_:
        /*0000*/ 	.byte	0x40, 0x03, 0x00, 0x00, 0x00, 0x00, 0x00, 0x00


//--------------------- .nv.constant0._ZN2at4cuda17kernelHistogram1DIsslLi1ELi2ELin1ELNS0_23CUDAHistogramMemoryTypeE0EZNS0_21CUDA_tensor_histogramIssLb0EEEbNS_6TensorES4_S4_lNS_14AccumulateTypeIT0_Lb1EE4typeES8_NS0_13TensorArgTypeES9_S9_EUllE_EEvNS0_6detail10TensorInfoIT_T1_EESF_NSC_IKS6_SE_EElS8_S8_SE_T6_ --------------------------
	.section	.nv.constant0._ZN2at4cuda17kernelHistogram1DIsslLi1ELi2ELin1ELNS0_23CUDAHistogramMemoryTypeE0EZNS0_21CUDA_tensor_histogramIssLb0EEEbNS_6TensorES4_S4_lNS_14AccumulateTypeIT0_Lb1EE4typeES8_NS0_13TensorArgTypeES9_S9_EUllE_EEvNS0_6detail10TensorInfoIT_T1_EESF_NSC_IKS6_SE_EElS8_S8_SE_T6_,"a",@progbits
	.sectionflags	@""
	.align	4
.nv.constant0._ZN2at4cuda17kernelHistogram1DIsslLi1ELi2ELin1ELNS0_23CUDAHistogramMemoryTypeE0EZNS0_21CUDA_tensor_histogramIssLb0EEEbNS_6TensorES4_S4_lNS_14AccumulateTypeIT0_Lb1EE4typeES8_NS0_13TensorArgTypeES9_S9_EUllE_EEvNS0_6detail10TensorInfoIT_T1_EESF_NSC_IKS6_SE_EElS8_S8_SE_T6_:
	.zero		2048


//--------------------- .nv.constant2._ZN2at4cuda17kernelHistogram1DIiilLi1ELi2ELin1ELNS0_23CUDAHistogramMemoryTypeE1EZNS0_21CUDA_tensor_histogramIiiLb0EEEbNS_6TensorES4_S4_lNS_14AccumulateTypeIT0_Lb1EE4typeES8_NS0_13TensorArgTypeES9_S9_EUllE0_EEvNS0_6detail10TensorInfoIT_T1_EESF_NSC_IKS6_SE_EElS8_S8_SE_T6_ --------------------------
	.section	.nv.constant2._ZN2at4cuda17kernelHistogram1DIiilLi1ELi2ELin1ELNS0_23CUDAHistogramMemoryTypeE1EZNS0_21CUDA_tensor_histogramIiiLb0EEEbNS_6TensorES4_S4_lNS_14AccumulateTypeIT0_Lb1EE4typeES8_NS0_13TensorArgTypeES9_S9_EUllE0_EEvNS0_6detail10TensorInfoIT_T1_EESF_NSC_IKS6_SE_EElS8_S8_SE_T6_,"a",@progbits
	.sectionflags	@""
	.align	4
.nv.constant2._ZN2at4cuda17kernelHistogram1DIiilLi1ELi2ELin1ELNS0_23CUDAHistogramMemoryTypeE1EZNS0_21CUDA_tensor_histogramIiiLb0EEEbNS_6TensorES4_S4_lNS_14AccumulateTypeIT0_Lb1EE4typeES8_NS0_13TensorArgTypeES9_S9_EUllE0_EEvNS0_6detail10TensorInfoIT_T1_EESF_NSC_IKS6_SE_EElS8_S8_SE_T6_:
        /*0000*/ 	.byte	0x40, 0x03, 0x00, 0x00, 0x00, 0x00, 0x00, 0x00


//--------------------- .nv.constant0._ZN2at4cuda17kernelHistogram1DIiilLi1ELi2ELin1ELNS0_23CUDAHistogramMemoryTypeE1EZNS0_21CUDA_tensor_histogramIiiLb0EEEbNS_6TensorES4_S4_lNS_14AccumulateTypeIT0_Lb1EE4typeES8_NS0_13TensorArgTypeES9_S9_EUllE0_EEvNS0_6detail10TensorInfoIT_T1_EESF_NSC_IKS6_SE_EElS8_S8_SE_T6_ --------------------------
	.section	.nv.constant0._ZN2at4cuda17kernelHistogram1DIiilLi1ELi2ELin1ELNS0_23CUDAHistogramMemoryTypeE1EZNS0_21CUDA_tensor_histogramIiiLb0EEEbNS_6TensorES4_S4_lNS_14AccumulateTypeIT0_Lb1EE4typeES8_NS0_13TensorArgTypeES9_S9_EUllE0_EEvNS0_6detail10TensorInfoIT_T1_EESF_NSC_IKS6_SE_EElS8_S8_SE_T6_,"a",@progbits
	.sectionflags	@""
	.align	4
.nv.constant0._ZN2at4cuda17kernelHistogram1DIiilLi1ELi2ELin1ELNS0_23CUDAHistogramMemoryTypeE1EZNS0_21CUDA_tensor_histogramIiiLb0EEEbNS_6TensorES4_S4_lNS_14AccumulateTypeIT0_Lb1EE4typeES8_NS0_13TensorArgTypeES9_S9_EUllE0_EEvNS0_6detail10TensorInfoIT_T1_EESF_NSC_IKS6_SE_EElS8_S8_SE_T6_:
	.zero		1633


//--------------------- .nv.constant2._ZN2at4cuda17kernelHistogram1DIiilLi1ELi2ELin1ELNS0_23CUDAHistogramMemoryTypeE0EZNS0_21CUDA_tensor_histogramIiiLb0EEEbNS_6TensorES4_S4_lNS_14AccumulateTypeIT0_Lb1EE4typeES8_NS0_13TensorArgTypeES9_S9_EUllE0_EEvNS0_6detail10TensorInfoIT_T1_EESF_NSC_IKS6_SE_EElS8_S8_SE_T6_ --------------------------
	.section	.nv.constant2._ZN2at4cuda17kernelHistogram1DIiilLi1ELi2ELin1ELNS0_23CUDAHistogramMemoryTypeE0EZNS0_21CUDA_tensor_histogramIiiLb0EEEbNS_6TensorES4_S4_lNS_14AccumulateTypeIT0_Lb1EE4typeES8_NS0_13TensorArgTypeES9_S9_EUllE0_EEvNS0_6detail10TensorInfoIT_T1_EESF_NSC_IKS6_SE_EElS8_S8_SE_T6_,"a",@progbits
	.sectionflags	@""
	.align	4
.nv.constant2._ZN2at4cuda17kernelHistogram1DIiilLi1ELi2ELin1ELNS0_23CUDAHistogramMemoryTypeE0EZNS0_21CUDA_tensor_histogramIiiLb0EEEbNS_6TensorES4_S4_lNS_14AccumulateTypeIT0_Lb1EE4typeES8_NS0_13TensorArgTypeES9_S9_EUllE0_EEvNS0_6detail10TensorInfoIT_T1_EESF_NSC_IKS6_SE_EElS8_S8_SE_T6_:
        /*0000*/ 	.byte	0x40, 0x03, 0x00, 0x00, 0x00, 0x00, 0x00, 0x00


//--------------------- .nv.constant0._ZN2at4cuda17kernelHistogram1DIiilLi1ELi2ELin1ELNS0_23CUDAHistogramMemoryTypeE0EZNS0_21CUDA_tensor_histogramIiiLb0EEEbNS_6TensorES4_S4_lNS_14AccumulateTypeIT0_Lb1EE4typeES8_NS0_13TensorArgTypeES9_S9_EUllE0_EEvNS0_6detail10TensorInfoIT_T1_EESF_NSC_IKS6_SE_EElS8_S8_SE_T6_ --------------------------
	.section	.nv.constant0._ZN2at4cuda17kernelHistogram1DIiilLi1ELi2ELin1ELNS0_23CUDAHistogramMemoryTypeE0EZNS0_21CUDA_tensor_histogramIiiLb0EEEbNS_6TensorES4_S4_lNS_14AccumulateTypeIT0_Lb1EE4typeES8_NS0_13TensorArgTypeES9_S9_EUllE0_EEvNS0_6detail10TensorInfoIT_T1_EESF_NSC_IKS6_SE_EElS8_S8_SE_T6_,"a",@progbits
	.sectionflags	@""
	.align	4
.nv.constant0._ZN2at4cuda17kernelHistogram1DIiilLi1ELi2ELin1ELNS0_23CUDAHistogramMemoryTypeE0EZNS0_21CUDA_tensor_histogramIiiLb0EEEbNS_6TensorES4_S4_lNS_14AccumulateTypeIT0_Lb1EE4typeES8_NS0_13TensorArgTypeES9_S9_EUllE0_EEvNS0_6detail10TensorInfoIT_T1_EESF_NSC_IKS6_SE_EElS8_S8_SE_T6_:
	.zero		1633


//--------------------- .nv.constant2._ZN2at4cuda17kernelHistogram1DIiilLi1ELi2ELin1ELNS0_23CUDAHistogramMemoryTypeE1EZNS0_21CUDA_tensor_histogramIiiLb0EEEbNS_6TensorES4_S4_lNS_14AccumulateTypeIT0_Lb1EE4typeES8_NS0_13TensorArgTypeES9_S9_EUllE_EEvNS0_6detail10TensorInfoIT_T1_EESF_NSC_IKS6_SE_EElS8_S8_SE_T6_ --------------------------
	.section	.nv.constant2._ZN2at4cuda17kernelHistogram1DIiilLi1ELi2ELin1ELNS0_23CUDAHistogramMemoryTypeE1EZNS0_21CUDA_tensor_histogramIiiLb0EEEbNS_6TensorES4_S4_lNS_14AccumulateTypeIT0_Lb1EE4typeES8_NS0_13TensorArgTypeES9_S9_EUllE_EEvNS0_6detail10TensorInfoIT_T1_EESF_NSC_IKS6_SE_EElS8_S8_SE_T6_,"a",@progbits
	.sectionflags	@""
	.align	4
.nv.constant2._ZN2at4cuda17kernelHistogram1DIiilLi1ELi2ELin1ELNS0_23CUDAHistogramMemoryTypeE1EZNS0_21CUDA_tensor_histogramIiiLb0EEEbNS_6TensorES4_S4_lNS_14AccumulateTypeIT0_Lb1EE4typeES8_NS0_13TensorArgTypeES9_S9_EUllE_EEvNS0_6detail10TensorInfoIT_T1_EESF_NSC_IKS6_SE_EElS8_S8_SE_T6_:
        /*0000*/ 	.byte	0x40, 0x03, 0x00, 0x00, 0x00, 0x00, 0x00, 0x00


//--------------------- .nv.constant0._ZN2at4cuda17kernelHistogram1DIiilLi1ELi2ELin1ELNS0_23CUDAHistogramMemoryTypeE1EZNS0_21CUDA_tensor_histogramIiiLb0EEEbNS_6TensorES4_S4_lNS_14AccumulateTypeIT0_Lb1EE4typeES8_NS0_13TensorArgTypeES9_S9_EUllE_EEvNS0_6detail10TensorInfoIT_T1_EESF_NSC_IKS6_SE_EElS8_S8_SE_T6_ --------------------------
	.section	.nv.constant0._ZN2at4cuda17kernelHistogram1DIiilLi1ELi2ELin1ELNS0_23CUDAHistogramMemoryTypeE1EZNS0_21CUDA_tensor_histogramIiiLb0EEEbNS_6TensorES4_S4_lNS_14AccumulateTypeIT0_Lb1EE4typeES8_NS0_13TensorArgTypeES9_S9_EUllE_EEvNS0_6detail10TensorInfoIT_T1_EESF_NSC_IKS6_SE_EElS8_S8_SE_T6_,"a",@progbits
	.sectionflags	@""
	.align	4
.nv.constant0._ZN2at4cuda17kernelHistogram1DIiilLi1ELi2ELin1ELNS0_23CUDAHistogramMemoryTypeE1EZNS0_21CUDA_tensor_histogramIiiLb0EEEbNS_6TensorES4_S4_lNS_14AccumulateTypeIT0_Lb1EE4typeES8_NS0_13TensorArgTypeES9_S9_EUllE_EEvNS0_6detail10TensorInfoIT_T1_EESF_NSC_IKS6_SE_EElS8_S8_SE_T6_:
	.zero		2048


//--------------------- .nv.constant2._ZN2at4cuda17kernelHistogram1DIiilLi1ELi2ELin1ELNS0_23CUDAHistogramMemoryTypeE0EZNS0_21CUDA_tensor_histogramIiiLb0EEEbNS_6TensorES4_S4_lNS_14AccumulateTypeIT0_Lb1EE4typeES8_NS0_13TensorArgTypeES9_S9_EUllE_EEvNS0_6detail10TensorInfoIT_T1_EESF_NSC_IKS6_SE_EElS8_S8_SE_T6_ --------------------------
	.section	.nv.constant2._ZN2at4cuda17kernelHistogram1DIiilLi1ELi2ELin1ELNS0_23CUDAHistogramMemoryTypeE0EZNS0_21CUDA_tensor_histogramIiiLb0EEEbNS_6TensorES4_S4_lNS_14AccumulateTypeIT0_Lb1EE4typeES8_NS0_13TensorArgTypeES9_S9_EUllE_EEvNS0_6detail10TensorInfoIT_T1_EESF_NSC_IKS6_SE_EElS8_S8_SE_T6_,"a",@progbits
	.sectionflags	@""
	.align	4
.nv.constant2._ZN2at4cuda17kernelHistogram1DIiilLi1ELi2ELin1ELNS0_23CUDAHistogramMemoryTypeE0EZNS0_21CUDA_tensor_histogramIiiLb0EEEbNS_6TensorES4_S4_lNS_14AccumulateTypeIT0_Lb1EE4typeES8_NS0_13TensorArgTypeES9_S9_EUllE_EEvNS0_6detail10TensorInfoIT_T1_EESF_NSC_IKS6_SE_EElS8_S8_SE_T6_:
        /*0000*/ 	.byte	0x40, 0x03, 0x00, 0x00, 0x00, 0x00, 0x00, 0x00


//--------------------- .nv.constant0._ZN2at4cuda17kernelHistogram1DIiilLi1ELi2ELin1ELNS0_23CUDAHistogramMemoryTypeE0EZNS0_21CUDA_tensor_histogramIiiLb0EEEbNS_6TensorES4_S4_lNS_14AccumulateTypeIT0_Lb1EE4typeES8_NS0_13TensorArgTypeES9_S9_EUllE_EEvNS0_6detail10TensorInfoIT_T1_EESF_NSC_IKS6_SE_EElS8_S8_SE_T6_ --------------------------
	.section	.nv.constant0._ZN2at4cuda17kernelHistogram1DIiilLi1ELi2ELin1ELNS0_23CUDAHistogramMemoryTypeE0EZNS0_21CUDA_tensor_histogramIiiLb0EEEbNS_6TensorES4_S4_lNS_14AccumulateTypeIT0_Lb1EE4typeES8_NS0_13TensorArgTypeES9_S9_EUllE_EEvNS0_6detail10TensorInfoIT_T1_EESF_NSC_IKS6_SE_EElS8_S8_SE_T6_,"a",@progbits
	.sectionflags	@""
	.align	4
.nv.constant0._ZN2at4cuda17kernelHistogram1DIiilLi1ELi2ELin1ELNS0_23CUDAHistogramMemoryTypeE0EZNS0_21CUDA_tensor_histogramIiiLb0EEEbNS_6TensorES4_S4_lNS_14AccumulateTypeIT0_Lb1EE4typeES8_NS0_13TensorArgTypeES9_S9_EUllE_EEvNS0_6detail10TensorInfoIT_T1_EESF_NSC_IKS6_SE_EElS8_S8_SE_T6_:
	.zero		2048


//--------------------- .nv.constant2._ZN2at4cuda17kernelHistogram1DIaalLi1ELi2ELin1ELNS0_23CUDAHistogramMemoryTypeE1EZNS0_21CUDA_tensor_histogramIaaLb0EEEbNS_6TensorES4_S4_lNS_14AccumulateTypeIT0_Lb1EE4typeES8_NS0_13TensorArgTypeES9_S9_EUllE0_EEvNS0_6detail10TensorInfoIT_T1_EESF_NSC_IKS6_SE_EElS8_S8_SE_T6_ --------------------------
	.section	.nv.constant2._ZN2at4cuda17kernelHistogram1DIaalLi1ELi2ELin1ELNS0_23CUDAHistogramMemoryTypeE1EZNS0_21CUDA_tensor_histogramIaaLb0EEEbNS_6TensorES4_S4_lNS_14AccumulateTypeIT0_Lb1EE4typeES8_NS0_13TensorArgTypeES9_S9_EUllE0_EEvNS0_6detail10TensorInfoIT_T1_EESF_NSC_IKS6_SE_EElS8_S8_SE_T6_,"a",@progbits
	.sectionflags	@""
	.align	4
.nv.constant2._ZN2at4cuda17kernelHistogram1DIaalLi1ELi2ELin1ELNS0_23CUDAHistogramMemoryTypeE1EZNS0_21CUDA_tensor_histogramIaaLb0EEEbNS_6TensorES4_S4_lNS_14AccumulateTypeIT0_Lb1EE4typeES8_NS0_13TensorArgTypeES9_S9_EUllE0_EEvNS0_6detail10TensorInfoIT_T1_EESF_NSC_IKS6_SE_EElS8_S8_SE_T6_:
        /*0000*/ 	.byte	0x40, 0x03, 0x00, 0x00, 0x00, 0x00, 0x00, 0x00


//--------------------- .nv.constant0._ZN2at4cuda17kernelHistogram1DIaalLi1ELi2ELin1ELNS0_23CUDAHistogramMemoryTypeE1EZNS0_21CUDA_tensor_histogramIaaLb0EEEbNS_6TensorES4_S4_lNS_14AccumulateTypeIT0_Lb1EE4typeES8_NS0_13TensorArgTypeES9_S9_EUllE0_EEvNS0_6detail10TensorInfoIT_T1_EESF_NSC_IKS6_SE_EElS8_S8_SE_T6_ --------------------------
	.section	.nv.constant0._ZN2at4cuda17kernelHistogram1DIaalLi1ELi2ELin1ELNS0_23CUDAHistogramMemoryTypeE1EZNS0_21CUDA_tensor_histogramIaaLb0EEEbNS_6TensorES4_S4_lNS_14AccumulateTypeIT0_Lb1EE4typeES8_NS0_13TensorArgTypeES9_S9_EUllE0_EEvNS0_6detail10TensorInfoIT_T1_EESF_NSC_IKS6_SE_EElS8_S8_SE_T6_,"a",@progbits
	.sectionflags	@""
	.align	4
.nv.constant0._ZN2at4cuda17kernelHistogram1DIaalLi1ELi2ELin1ELNS0_23CUDAHistogramMemoryTypeE1EZNS0_21CUDA_tensor_histogramIaaLb0EEEbNS_6TensorES4_S4_lNS_14AccumulateTypeIT0_Lb1EE4typeES8_NS0_13TensorArgTypeES9_S9_EUllE0_EEvNS0_6detail10TensorInfoIT_T1_EESF_NSC_IKS6_SE_EElS8_S8_SE_T6_:
	.zero		1633


//--------------------- .nv.constant2._ZN2at4cuda17kernelHistogram1DIaalLi1ELi2ELin1ELNS0_23CUDAHistogramMemoryTypeE0EZNS0_21CUDA_tensor_histogramIaaLb0EEEbNS_6TensorES4_S4_lNS_14AccumulateTypeIT0_Lb1EE4typeES8_NS0_13TensorArgTypeES9_S9_EUllE0_EEvNS0_6detail10TensorInfoIT_T1_EESF_NSC_IKS6_SE_EElS8_S8_SE_T6_ --------------------------
	.section	.nv.constant2._ZN2at4cuda17kernelHistogram1DIaalLi1ELi2ELin1ELNS0_23CUDAHistogramMemoryTypeE0EZNS0_21CUDA_tensor_histogramIaaLb0EEEbNS_6TensorES4_S4_lNS_14AccumulateTypeIT0_Lb1EE4typeES8_NS0_13TensorArgTypeES9_S9_EUllE0_EEvNS0_6detail10TensorInfoIT_T1_EESF_NSC_IKS6_SE_EElS8_S8_SE_T6_,"a",@progbits
	.sectionflags	@""
	.align	4
.nv.constant2._ZN2at4cuda17kernelHistogram1DIaalLi1ELi2ELin1ELNS0_23CUDAHistogramMemoryTypeE0EZNS0_21CUDA_tensor_histogramIaaLb0EEEbNS_6TensorES4_S4_lNS_14AccumulateTypeIT0_Lb1EE4typeES8_NS0_13TensorArgTypeES9_S9_EUllE0_EEvNS0_6detail10TensorInfoIT_T1_EESF_NSC_IKS6_SE_EElS8_S8_SE_T6_:
        /*0000*/ 	.byte	0x40, 0x03, 0x00, 0x00, 0x00, 0x00, 0x00, 0x00


//--------------------- .nv.constant0._ZN2at4cuda17kernelHistogram1DIaalLi1ELi2ELin1ELNS0_23CUDAHistogramMemoryTypeE0EZNS0_21CUDA_tensor_histogramIaaLb0EEEbNS_6TensorES4_S4_lNS_14AccumulateTypeIT0_Lb1EE4typeES8_NS0_13TensorArgTypeES9_S9_EUllE0_EEvNS0_6detail10TensorInfoIT_T1_EESF_NSC_IKS6_SE_EElS8_S8_SE_T6_ --------------------------
	.section	.nv.constant0._ZN2at4cuda17kernelHistogram1DIaalLi1ELi2ELin1ELNS0_23CUDAHistogramMemoryTypeE0EZNS0_21CUDA_tensor_histogramIaaLb0EEEbNS_6TensorES4_S4_lNS_14AccumulateTypeIT0_Lb1EE4typeES8_NS0_13TensorArgTypeES9_S9_EUllE0_EEvNS0_6detail10TensorInfoIT_T1_EESF_NSC_IKS6_SE_EElS8_S8_SE_T6_,"a",@progbits
	.sectionflags	@""
	.align	4
.nv.constant0._ZN2at4cuda17kernelHistogram1DIaalLi1ELi2ELin1ELNS0_23CUDAHistogramMemoryTypeE0EZNS0_21CUDA_tensor_histogramIaaLb0EEEbNS_6TensorES4_S4_lNS_14AccumulateTypeIT0_Lb1EE4typeES8_NS0_13TensorArgTypeES9_S9_EUllE0_EEvNS0_6detail10TensorInfoIT_T1_EESF_NSC_IKS6_SE_EElS8_S8_SE_T6_:
	.zero		1633


//--------------------- .nv.constant2._ZN2at4cuda17kernelHistogram1DIaalLi1ELi2ELin1ELNS0_23CUDAHistogramMemoryTypeE1EZNS0_21CUDA_tensor_histogramIaaLb0EEEbNS_6TensorES4_S4_lNS_14AccumulateTypeIT0_Lb1EE4typeES8_NS0_13TensorArgTypeES9_S9_EUllE_EEvNS0_6detail10TensorInfoIT_T1_EESF_NSC_IKS6_SE_EElS8_S8_SE_T6_ --------------------------
	.section	.nv.constant2._ZN2at4cuda17kernelHistogram1DIaalLi1ELi2ELin1ELNS0_23CUDAHistogramMemoryTypeE1EZNS0_21CUDA_tensor_histogramIaaLb0EEEbNS_6TensorES4_S4_lNS_14AccumulateTypeIT0_Lb1EE4typeES8_NS0_13TensorArgTypeES9_S9_EUllE_EEvNS0_6detail10TensorInfoIT_T1_EESF_NSC_IKS6_SE_EElS8_S8_SE_T6_,"a",@progbits
	.sectionflags	@""
	.align	4
.nv.constant2._ZN2at4cuda17kernelHistogram1DIaalLi1ELi2ELin1ELNS0_23CUDAHistogramMemoryTypeE1EZNS0_21CUDA_tensor_histogramIaaLb0EEEbNS_6TensorES4_S4_lNS_14AccumulateTypeIT0_Lb1EE4typeES8_NS0_13TensorArgTypeES9_S9_EUllE_EEvNS0_6detail10TensorInfoIT_T1_EESF_NSC_IKS6_SE_EElS8_S8_SE_T6_:
        /*0000*/ 	.byte	0x40, 0x03, 0x00, 0x00, 0x00, 0x00, 0x00, 0x00


//--------------------- .nv.constant0._ZN2at4cuda17kernelHistogram1DIaalLi1ELi2ELin1ELNS0_23CUDAHistogramMemoryTypeE1EZNS0_21CUDA_tensor_histogramIaaLb0EEEbNS_6TensorES4_S4_lNS_14AccumulateTypeIT0_Lb1EE4typeES8_NS0_13TensorArgTypeES9_S9_EUllE_EEvNS0_6detail10TensorInfoIT_T1_EESF_NSC_IKS6_SE_EElS8_S8_SE_T6_ --------------------------
	.section	.nv.constant0._ZN2at4cuda17kernelHistogram1DIaalLi1ELi2ELin1ELNS0_23CUDAHistogramMemoryTypeE1EZNS0_21CUDA_tensor_histogramIaaLb0EEEbNS_6TensorES4_S4_lNS_14AccumulateTypeIT0_Lb1EE4typeES8_NS0_13TensorArgTypeES9_S9_EUllE_EEvNS0_6detail10TensorInfoIT_T1_EESF_NSC_IKS6_SE_EElS8_S8_SE_T6_,"a",@progbits
	.sectionflags	@""
	.align	4
.nv.constant0._ZN2at4cuda17kernelHistogram1DIaalLi1ELi2ELin1ELNS0_23CUDAHistogramMemoryTypeE1EZNS0_21CUDA_tensor_histogramIaaLb0EEEbNS_6TensorES4_S4_lNS_14AccumulateTypeIT0_Lb1EE4typeES8_NS0_13TensorArgTypeES9_S9_EUllE_EEvNS0_6detail10TensorInfoIT_T1_EESF_NSC_IKS6_SE_EElS8_S8_SE_T6_:
	.zero		2048


//--------------------- .nv.constant2._ZN2at4cuda17kernelHistogram1DIaalLi1ELi2ELin1ELNS0_23CUDAHistogramMemoryTypeE0EZNS0_21CUDA_tensor_histogramIaaLb0EEEbNS_6TensorES4_S4_lNS_14AccumulateTypeIT0_Lb1EE4typeES8_NS0_13TensorArgTypeES9_S9_EUllE_EEvNS0_6detail10TensorInfoIT_T1_EESF_NSC_IKS6_SE_EElS8_S8_SE_T6_ --------------------------
	.section	.nv.constant2._ZN2at4cuda17kernelHistogram1DIaalLi1ELi2ELin1ELNS0_23CUDAHistogramMemoryTypeE0EZNS0_21CUDA_tensor_histogramIaaLb0EEEbNS_6TensorES4_S4_lNS_14AccumulateTypeIT0_Lb1EE4typeES8_NS0_13TensorArgTypeES9_S9_EUllE_EEvNS0_6detail10TensorInfoIT_T1_EESF_NSC_IKS6_SE_EElS8_S8_SE_T6_,"a",@progbits
	.sectionflags	@""
	.align	4
.nv.constant2._ZN2at4cuda17kernelHistogram1DIaalLi1ELi2ELin1ELNS0_23CUDAHistogramMemoryTypeE0EZNS0_21CUDA_tensor_histogramIaaLb0EEEbNS_6TensorES4_S4_lNS_14AccumulateTypeIT0_Lb1EE4typeES8_NS0_13TensorArgTypeES9_S9_EUllE_EEvNS0_6detail10TensorInfoIT_T1_EESF_NSC_IKS6_SE_EElS8_S8_SE_T6_:
        /*0000*/ 	.byte	0x40, 0x03, 0x00, 0x00, 0x00, 0x00, 0x00, 0x00


//--------------------- .nv.constant0._ZN2at4cuda17kernelHistogram1DIaalLi1ELi2ELin1ELNS0_23CUDAHistogramMemoryTypeE0EZNS0_21CUDA_tensor_histogramIaaLb0EEEbNS_6TensorES4_S4_lNS_14AccumulateTypeIT0_Lb1EE4typeES8_NS0_13TensorArgTypeES9_S9_EUllE_EEvNS0_6detail10TensorInfoIT_T1_EESF_NSC_IKS6_SE_EElS8_S8_SE_T6_ --------------------------
	.section	.nv.constant0._ZN2at4cuda17kernelHistogram1DIaalLi1ELi2ELin1ELNS0_23CUDAHistogramMemoryTypeE0EZNS0_21CUDA_tensor_histogramIaaLb0EEEbNS_6TensorES4_S4_lNS_14AccumulateTypeIT0_Lb1EE4typeES8_NS0_13TensorArgTypeES9_S9_EUllE_EEvNS0_6detail10TensorInfoIT_T1_EESF_NSC_IKS6_SE_EElS8_S8_SE_T6_,"a",@progbits
	.sectionflags	@""
	.align	4
.nv.constant0._ZN2at4cuda17kernelHistogram1DIaalLi1ELi2ELin1ELNS0_23CUDAHistogramMemoryTypeE0EZNS0_21CUDA_tensor_histogramIaaLb0EEEbNS_6TensorES4_S4_lNS_14AccumulateTypeIT0_Lb1EE4typeES8_NS0_13TensorArgTypeES9_S9_EUllE_EEvNS0_6detail10TensorInfoIT_T1_EESF_NSC_IKS6_SE_EElS8_S8_SE_T6_:
	.zero		2048


//--------------------- .nv.constant2._ZN2at4cuda17kernelHistogram1DIhhlLi1ELi2ELin1ELNS0_23CUDAHistogramMemoryTypeE1EZNS0_21CUDA_tensor_histogramIhhLb0EEEbNS_6TensorES4_S4_lNS_14AccumulateTypeIT0_Lb1EE4typeES8_NS0_13TensorArgTypeES9_S9_EUllE0_EEvNS0_6detail10TensorInfoIT_T1_EESF_NSC_IKS6_SE_EElS8_S8_SE_T6_ --------------------------
	.section	.nv.constant2._ZN2at4cuda17kernelHistogram1DIhhlLi1ELi2ELin1ELNS0_23CUDAHistogramMemoryTypeE1EZNS0_21CUDA_tensor_histogramIhhLb0EEEbNS_6TensorES4_S4_lNS_14AccumulateTypeIT0_Lb1EE4typeES8_NS0_13TensorArgTypeES9_S9_EUllE0_EEvNS0_6detail10TensorInfoIT_T1_EESF_NSC_IKS6_SE_EElS8_S8_SE_T6_,"a",@progbits
	.sectionflags	@""
	.align	4
.nv.constant2._ZN2at4cuda17kernelHistogram1DIhhlLi1ELi2ELin1ELNS0_23CUDAHistogramMemoryTypeE1EZNS0_21CUDA_tensor_histogramIhhLb0EEEbNS_6TensorES4_S4_lNS_14AccumulateTypeIT0_Lb1EE4typeES8_NS0_13TensorArgTypeES9_S9_EUllE0_EEvNS0_6detail10TensorInfoIT_T1_EESF_NSC_IKS6_SE_EElS8_S8_SE_T6_:
        /*0000*/ 	.byte	0x40, 0x03, 0x00, 0x00, 0x00, 0x00, 0x00, 0x00


//--------------------- .nv.constant0._ZN2at4cuda17kernelHistogram1DIhhlLi1ELi2ELin1ELNS0_23CUDAHistogramMemoryTypeE1EZNS0_21CUDA_tensor_histogramIhhLb0EEEbNS_6TensorES4_S4_lNS_14AccumulateTypeIT0_Lb1EE4typeES8_NS0_13TensorArgTypeES9_S9_EUllE0_EEvNS0_6detail10TensorInfoIT_T1_EESF_NSC_IKS6_SE_EElS8_S8_SE_T6_ --------------------------
	.section	.nv.constant0._ZN2at4cuda17kernelHistogram1DIhhlLi1ELi2ELin1ELNS0_23CUDAHistogramMemoryTypeE1EZNS0_21CUDA_tensor_histogramIhhLb0EEEbNS_6TensorES4_S4_lNS_14AccumulateTypeIT0_Lb1EE4typeES8_NS0_13TensorArgTypeES9_S9_EUllE0_EEvNS0_6detail10TensorInfoIT_T1_EESF_NSC_IKS6_SE_EElS8_S8_SE_T6_,"a",@progbits
	.sectionflags	@""
	.align	4
.nv.constant0._ZN2at4cuda17kernelHistogram1DIhhlLi1ELi2ELin1ELNS0_23CUDAHistogramMemoryTypeE1EZNS0_21CUDA_tensor_histogramIhhLb0EEEbNS_6TensorES4_S4_lNS_14AccumulateTypeIT0_Lb1EE4typeES8_NS0_13TensorArgTypeES9_S9_EUllE0_EEvNS0_6detail10TensorInfoIT_T1_EESF_NSC_IKS6_SE_EElS8_S8_SE_T6_:
	.zero		1633


//--------------------- .nv.constant2._ZN2at4cuda17kernelHistogram1DIhhlLi1ELi2ELin1ELNS0_23CUDAHistogramMemoryTypeE0EZNS0_21CUDA_tensor_histogramIhhLb0EEEbNS_6TensorES4_S4_lNS_14AccumulateTypeIT0_Lb1EE4typeES8_NS0_13TensorArgTypeES9_S9_EUllE0_EEvNS0_6detail10TensorInfoIT_T1_EESF_NSC_IKS6_SE_EElS8_S8_SE_T6_ --------------------------
	.section	.nv.constant2._ZN2at4cuda17kernelHistogram1DIhhlLi1ELi2ELin1ELNS0_23CUDAHistogramMemoryTypeE0EZNS0_21CUDA_tensor_histogramIhhLb0EEEbNS_6TensorES4_S4_lNS_14AccumulateTypeIT0_Lb1EE4typeES8_NS0_13TensorArgTypeES9_S9_EUllE0_EEvNS0_6detail10TensorInfoIT_T1_EESF_NSC_IKS6_SE_EElS8_S8_SE_T6_,"a",@progbits
	.sectionflags	@""
	.align	4
.nv.constant2._ZN2at4cuda17kernelHistogram1DIhhlLi1ELi2ELin1ELNS0_23CUDAHistogramMemoryTypeE0EZNS0_21CUDA_tensor_histogramIhhLb0EEEbNS_6TensorES4_S4_lNS_14AccumulateTypeIT0_Lb1EE4typeES8_NS0_13TensorArgTypeES9_S9_EUllE0_EEvNS0_6detail10TensorInfoIT_T1_EESF_NSC_IKS6_SE_EElS8_S8_SE_T6_:
        /*0000*/ 	.byte	0x40, 0x03, 0x00, 0x00, 0x00, 0x00, 0x00, 0x00


//--------------------- .nv.constant0._ZN2at4cuda17kernelHistogram1DIhhlLi1ELi2ELin1ELNS0_23CUDAHistogramMemoryTypeE0EZNS0_21CUDA_tensor_histogramIhhLb0EEEbNS_6TensorES4_S4_lNS_14AccumulateTypeIT0_Lb1EE4typeES8_NS0_13TensorArgTypeES9_S9_EUllE0_EEvNS0_6detail10TensorInfoIT_T1_EESF_NSC_IKS6_SE_EElS8_S8_SE_T6_ --------------------------
	.section	.nv.constant0._ZN2at4cuda17kernelHistogram1DIhhlLi1ELi2ELin1ELNS0_23CUDAHistogramMemoryTypeE0EZNS0_21CUDA_tensor_histogramIhhLb0EEEbNS_6TensorES4_S4_lNS_14AccumulateTypeIT0_Lb1EE4typeES8_NS0_13TensorArgTypeES9_S9_EUllE0_EEvNS0_6detail10TensorInfoIT_T1_EESF_NSC_IKS6_SE_EElS8_S8_SE_T6_,"a",@progbits
	.sectionflags	@""
	.align	4
.nv.constant0._ZN2at4cuda17kernelHistogram1DIhhlLi1ELi2ELin1ELNS0_23CUDAHistogramMemoryTypeE0EZNS0_21CUDA_tensor_histogramIhhLb0EEEbNS_6TensorES4_S4_lNS_14AccumulateTypeIT0_Lb1EE4typeES8_NS0_13TensorArgTypeES9_S9_EUllE0_EEvNS0_6detail10TensorInfoIT_T1_EESF_NSC_IKS6_SE_EElS8_S8_SE_T6_:
	.zero		1633


//--------------------- .nv.constant2._ZN2at4cuda17kernelHistogram1DIhhlLi1ELi2ELin1ELNS0_23CUDAHistogramMemoryTypeE1EZNS0_21CUDA_tensor_histogramIhhLb0EEEbNS_6TensorES4_S4_lNS_14AccumulateTypeIT0_Lb1EE4typeES8_NS0_13TensorArgTypeES9_S9_EUllE_EEvNS0_6detail10TensorInfoIT_T1_EESF_NSC_IKS6_SE_EElS8_S8_SE_T6_ --------------------------
	.section	.nv.constant2._ZN2at4cuda17kernelHistogram1DIhhlLi1ELi2ELin1ELNS0_23CUDAHistogramMemoryTypeE1EZNS0_21CUDA_tensor_histogramIhhLb0EEEbNS_6TensorES4_S4_lNS_14AccumulateTypeIT0_Lb1EE4typeES8_NS0_13TensorArgTypeES9_S9_EUllE_EEvNS0_6detail10TensorInfoIT_T1_EESF_NSC_IKS6_SE_EElS8_S8_SE_T6_,"a",@progbits
	.sectionflags	@""
	.align	4
.nv.constant2._ZN2at4cuda17kernelHistogram1DIhhlLi1ELi2ELin1ELNS0_23CUDAHistogramMemoryTypeE1EZNS0_21CUDA_tensor_histogramIhhLb0EEEbNS_6TensorES4_S4_lNS_14AccumulateTypeIT0_Lb1EE4typeES8_NS0_13TensorArgTypeES9_S9_EUllE_EEvNS0_6detail10TensorInfoIT_T1_EESF_NSC_IKS6_SE_EElS8_S8_SE_T6_:
        /*0000*/ 	.byte	0x40, 0x03, 0x00, 0x00, 0x00, 0x00, 0x00, 0x00


//--------------------- .nv.constant0._ZN2at4cuda17kernelHistogram1DIhhlLi1ELi2ELin1ELNS0_23CUDAHistogramMemoryTypeE1EZNS0_21CUDA_tensor_histogramIhhLb0EEEbNS_6TensorES4_S4_lNS_14AccumulateTypeIT0_Lb1EE4typeES8_NS0_13TensorArgTypeES9_S9_EUllE_EEvNS0_6detail10TensorInfoIT_T1_EESF_NSC_IKS6_SE_EElS8_S8_SE_T6_ --------------------------
	.section	.nv.constant0._ZN2at4cuda17kernelHistogram1DIhhlLi1ELi2ELin1ELNS0_23CUDAHistogramMemoryTypeE1EZNS0_21CUDA_tensor_histogramIhhLb0EEEbNS_6TensorES4_S4_lNS_14AccumulateTypeIT0_Lb1EE4typeES8_NS0_13TensorArgTypeES9_S9_EUllE_EEvNS0_6detail10TensorInfoIT_T1_EESF_NSC_IKS6_SE_EElS8_S8_SE_T6_,"a",@progbits
	.sectionflags	@""
	.align	4
.nv.constant0._ZN2at4cuda17kernelHistogram1DIhhlLi1ELi2ELin1ELNS0_23CUDAHistogramMemoryTypeE1EZNS0_21CUDA_tensor_histogramIhhLb0EEEbNS_6TensorES4_S4_lNS_14AccumulateTypeIT0_Lb1EE4typeES8_NS0_13TensorArgTypeES9_S9_EUllE_EEvNS0_6detail10TensorInfoIT_T1_EESF_NSC_IKS6_SE_EElS8_S8_SE_T6_:
	.zero		2048


//--------------------- .nv.constant2._ZN2at4cuda17kernelHistogram1DIhhlLi1ELi2ELin1ELNS0_23CUDAHistogramMemoryTypeE0EZNS0_21CUDA_tensor_histogramIhhLb0EEEbNS_6TensorES4_S4_lNS_14AccumulateTypeIT0_Lb1EE4typeES8_NS0_13TensorArgTypeES9_S9_EUllE_EEvNS0_6detail10TensorInfoIT_T1_EESF_NSC_IKS6_SE_EElS8_S8_SE_T6_ --------------------------
	.section	.nv.constant2._ZN2at4cuda17kernelHistogram1DIhhlLi1ELi2ELin1ELNS0_23CUDAHistogramMemoryTypeE0EZNS0_21CUDA_tensor_histogramIhhLb0EEEbNS_6TensorES4_S4_lNS_14AccumulateTypeIT0_Lb1EE4typeES8_NS0_13TensorArgTypeES9_S9_EUllE_EEvNS0_6detail10TensorInfoIT_T1_EESF_NSC_IKS6_SE_EElS8_S8_SE_T6_,"a",@progbits
	.sectionflags	@""
	.align	4
.nv.constant2._ZN2at4cuda17kernelHistogram1DIhhlLi1ELi2ELin1ELNS0_23CUDAHistogramMemoryTypeE0EZNS0_21CUDA_tensor_histogramIhhLb0EEEbNS_6TensorES4_S4_lNS_14AccumulateTypeIT0_Lb1EE4typeES8_NS0_13TensorArgTypeES9_S9_EUllE_EEvNS0_6detail10TensorInfoIT_T1_EESF_NSC_IKS6_SE_EElS8_S8_SE_T6_:
        /*0000*/ 	.byte	0x40, 0x03, 0x00, 0x00, 0x00, 0x00, 0x00, 0x00


//--------------------- .nv.constant0._ZN2at4cuda17kernelHistogram1DIhhlLi1ELi2ELin1ELNS0_23CUDAHistogramMemoryTypeE0EZNS0_21CUDA_tensor_histogramIhhLb0EEEbNS_6TensorES4_S4_lNS_14AccumulateTypeIT0_Lb1EE4typeES8_NS0_13TensorArgTypeES9_S9_EUllE_EEvNS0_6detail10TensorInfoIT_T1_EESF_NSC_IKS6_SE_EElS8_S8_SE_T6_ --------------------------
	.section	.nv.constant0._ZN2at4cuda17kernelHistogram1DIhhlLi1ELi2ELin1ELNS0_23CUDAHistogramMemoryTypeE0EZNS0_21CUDA_tensor_histogramIhhLb0EEEbNS_6TensorES4_S4_lNS_14AccumulateTypeIT0_Lb1EE4typeES8_NS0_13TensorArgTypeES9_S9_EUllE_EEvNS0_6detail10TensorInfoIT_T1_EESF_NSC_IKS6_SE_EElS8_S8_SE_T6_,"a",@progbits
	.sectionflags	@""
	.align	4
.nv.constant0._ZN2at4cuda17kernelHistogram1DIhhlLi1ELi2ELin1ELNS0_23CUDAHistogramMemoryTypeE0EZNS0_21CUDA_tensor_histogramIhhLb0EEEbNS_6TensorES4_S4_lNS_14AccumulateTypeIT0_Lb1EE4typeES8_NS0_13TensorArgTypeES9_S9_EUllE_EEvNS0_6detail10TensorInfoIT_T1_EESF_NSC_IKS6_SE_EElS8_S8_SE_T6_:
	.zero		2048


//--------------------- .nv.constant2._ZN2at4cuda17kernelHistogram1DIdslLi1ELi2ELin1ELNS0_23CUDAHistogramMemoryTypeE1EZNS0_21CUDA_tensor_histogramIdsLb1EEEbNS_6TensorES4_S4_lNS_14AccumulateTypeIT0_Lb1EE4typeES8_NS0_13TensorArgTypeES9_S9_EUllE0_EEvNS0_6detail10TensorInfoIT_T1_EESF_NSC_IKS6_SE_EElS8_S8_SE_T6_ --------------------------
	.section	.nv.constant2._ZN2at4cuda17kernelHistogram1DIdslLi1ELi2ELin1ELNS0_23CUDAHistogramMemoryTypeE1EZNS0_21CUDA_tensor_histogramIdsLb1EEEbNS_6TensorES4_S4_lNS_14AccumulateTypeIT0_Lb1EE4typeES8_NS0_13TensorArgTypeES9_S9_EUllE0_EEvNS0_6detail10TensorInfoIT_T1_EESF_NSC_IKS6_SE_EElS8_S8_SE_T6_,"a",@progbits
	.sectionflags	@""
	.align	4
.nv.constant2._ZN2at4cuda17kernelHistogram1DIdslLi1ELi2ELin1ELNS0_23CUDAHistogramMemoryTypeE1EZNS0_21CUDA_tensor_histogramIdsLb1EEEbNS_6TensorES4_S4_lNS_14AccumulateTypeIT0_Lb1EE4typeES8_NS0_13TensorArgTypeES9_S9_EUllE0_EEvNS0_6detail10TensorInfoIT_T1_EESF_NSC_IKS6_SE_EElS8_S8_SE_T6_:
        /*0000*/ 	.byte	0x40, 0x03, 0x00, 0x00, 0x00, 0x00, 0x00, 0x00


//--------------------- .nv.constant0._ZN2at4cuda17kernelHistogram1DIdslLi1ELi2ELin1ELNS0_23CUDAHistogramMemoryTypeE1EZNS0_21CUDA_tensor_histogramIdsLb1EEEbNS_6TensorES4_S4_lNS_14AccumulateTypeIT0_Lb1EE4typeES8_NS0_13TensorArgTypeES9_S9_EUllE0_EEvNS0_6detail10TensorInfoIT_T1_EESF_NSC_IKS6_SE_EElS8_S8_SE_T6_ --------------------------
	.section	.nv.constant0._ZN2at4cuda17kernelHistogram1DIdslLi1ELi2ELin1ELNS0_23CUDAHistogramMemoryTypeE1EZNS0_21CUDA_tensor_histogramIdsLb1EEEbNS_6TensorES4_S4_lNS_14AccumulateTypeIT0_Lb1EE4typeES8_NS0_13TensorArgTypeES9_S9_EUllE0_EEvNS0_6detail10TensorInfoIT_T1_EESF_NSC_IKS6_SE_EElS8_S8_SE_T6_,"a",@progbits
	.sectionflags	@""
	.align	4
.nv.constant0._ZN2at4cuda17kernelHistogram1DIdslLi1ELi2ELin1ELNS0_23CUDAHistogramMemoryTypeE1EZNS0_21CUDA_tensor_histogramIdsLb1EEEbNS_6TensorES4_S4_lNS_14AccumulateTypeIT0_Lb1EE4typeES8_NS0_13TensorArgTypeES9_S9_EUllE0_EEvNS0_6detail10TensorInfoIT_T1_EESF_NSC_IKS6_SE_EElS8_S8_SE_T6_:
	.zero		1633


//--------------------- .nv.constant2._ZN2at4cuda17kernelHistogram1DIdslLi1ELi2ELin1ELNS0_23CUDAHistogramMemoryTypeE0EZNS0_21CUDA_tensor_histogramIdsLb1EEEbNS_6TensorES4_S4_lNS_14AccumulateTypeIT0_Lb1EE4typeES8_NS0_13TensorArgTypeES9_S9_EUllE0_EEvNS0_6detail10TensorInfoIT_T1_EESF_NSC_IKS6_SE_EElS8_S8_SE_T6_ --------------------------
	.section	.nv.constant2._ZN2at4cuda17kernelHistogram1DIdslLi1ELi2ELin1ELNS0_23CUDAHistogramMemoryTypeE0EZNS0_21CUDA_tensor_histogramIdsLb1EEEbNS_6TensorES4_S4_lNS_14AccumulateTypeIT0_Lb1EE4typeES8_NS0_13TensorArgTypeES9_S9_EUllE0_EEvNS0_6detail10TensorInfoIT_T1_EESF_NSC_IKS6_SE_EElS8_S8_SE_T6_,"a",@progbits
	.sectionflags	@""
	.align	4
.nv.constant2._ZN2at4cuda17kernelHistogram1DIdslLi1ELi2ELin1ELNS0_23CUDAHistogramMemoryTypeE0EZNS0_21CUDA_tensor_histogramIdsLb1EEEbNS_6TensorES4_S4_lNS_14AccumulateTypeIT0_Lb1EE4typeES8_NS0_13TensorArgTypeES9_S9_EUllE0_EEvNS0_6detail10TensorInfoIT_T1_EESF_NSC_IKS6_SE_EElS8_S8_SE_T6_:
        /*0000*/ 	.byte	0x40, 0x03, 0x00, 0x00, 0x00, 0x00, 0x00, 0x00


//--------------------- .nv.constant0._ZN2at4cuda17kernelHistogram1DIdslLi1ELi2ELin1ELNS0_23CUDAHistogramMemoryTypeE0EZNS0_21CUDA_tensor_histogramIdsLb1EEEbNS_6TensorES4_S4_lNS_14AccumulateTypeIT0_Lb1EE4typeES8_NS0_13TensorArgTypeES9_S9_EUllE0_EEvNS0_6detail10TensorInfoIT_T1_EESF_NSC_IKS6_SE_EElS8_S8_SE_T6_ --------------------------
	.section	.nv.constant0._ZN2at4cuda17kernelHistogram1DIdslLi1ELi2ELin1ELNS0_23CUDAHistogramMemoryTypeE0EZNS0_21CUDA_tensor_histogramIdsLb1EEEbNS_6TensorES4_S4_lNS_14AccumulateTypeIT0_Lb1EE4typeES8_NS0_13TensorArgTypeES9_S9_EUllE0_EEvNS0_6detail10TensorInfoIT_T1_EESF_NSC_IKS6_SE_EElS8_S8_SE_T6_,"a",@progbits
	.sectionflags	@""
	.align	4
.nv.constant0._ZN2at4cuda17kernelHistogram1DIdslLi1ELi2ELin1ELNS0_23CUDAHistogramMemoryTypeE0EZNS0_21CUDA_tensor_histogramIdsLb1EEEbNS_6TensorES4_S4_lNS_14AccumulateTypeIT0_Lb1EE4typeES8_NS0_13TensorArgTypeES9_S9_EUllE0_EEvNS0_6detail10TensorInfoIT_T1_EESF_NSC_IKS6_SE_EElS8_S8_SE_T6_:
	.zero		1633


//--------------------- .nv.constant2._ZN2at4cuda17kernelHistogram1DIdslLi1ELi2ELin1ELNS0_23CUDAHistogramMemoryTypeE1EZNS0_21CUDA_tensor_histogramIdsLb1EEEbNS_6TensorES4_S4_lNS_14AccumulateTypeIT0_Lb1EE4typeES8_NS0_13TensorArgTypeES9_S9_EUllE_EEvNS0_6detail10TensorInfoIT_T1_EESF_NSC_IKS6_SE_EElS8_S8_SE_T6_ --------------------------
	.section	.nv.constant2._ZN2at4cuda17kernelHistogram1DIdslLi1ELi2ELin1ELNS0_23CUDAHistogramMemoryTypeE1EZNS0_21CUDA_tensor_histogramIdsLb1EEEbNS_6TensorES4_S4_lNS_14AccumulateTypeIT0_Lb1EE4typeES8_NS0_13TensorArgTypeES9_S9_EUllE_EEvNS0_6detail10TensorInfoIT_T1_EESF_NSC_IKS6_SE_EElS8_S8_SE_T6_,"a",@progbits
	.sectionflags	@""
	.align	4
.nv.constant2._ZN2at4cuda17kernelHistogram1DIdslLi1ELi2ELin1ELNS0_23CUDAHistogramMemoryTypeE1EZNS0_21CUDA_tensor_histogramIdsLb1EEEbNS_6TensorES4_S4_lNS_14AccumulateTypeIT0_Lb1EE4typeES8_NS0_13TensorArgTypeES9_S9_EUllE_EEvNS0_6detail10TensorInfoIT_T1_EESF_NSC_IKS6_SE_EElS8_S8_SE_T6_:
        /*0000*/ 	.byte	0x40, 0x03, 0x00, 0x00, 0x00, 0x00, 0x00, 0x00


//--------------------- .nv.constant0._ZN2at4cuda17kernelHistogram1DIdslLi1ELi2ELin1ELNS0_23CUDAHistogramMemoryTypeE1EZNS0_21CUDA_tensor_histogramIdsLb1EEEbNS_6TensorES4_S4_lNS_14AccumulateTypeIT0_Lb1EE4typeES8_NS0_13TensorArgTypeES9_S9_EUllE_EEvNS0_6detail10TensorInfoIT_T1_EESF_NSC_IKS6_SE_EElS8_S8_SE_T6_ --------------------------
	.section	.nv.constant0._ZN2at4cuda17kernelHistogram1DIdslLi1ELi2ELin1ELNS0_23CUDAHistogramMemoryTypeE1EZNS0_21CUDA_tensor_histogramIdsLb1EEEbNS_6TensorES4_S4_lNS_14AccumulateTypeIT0_Lb1EE4typeES8_NS0_13TensorArgTypeES9_S9_EUllE_EEvNS0_6detail10TensorInfoIT_T1_EESF_NSC_IKS6_SE_EElS8_S8_SE_T6_,"a",@progbits
	.sectionflags	@""
	.align	4
.nv.constant0._ZN2at4cuda17kernelHistogram1DIdslLi1ELi2ELin1ELNS0_23CUDAHistogramMemoryTypeE1EZNS0_21CUDA_tensor_histogramIdsLb1EEEbNS_6TensorES4_S4_lNS_14AccumulateTypeIT0_Lb1EE4typeES8_NS0_13TensorArgTypeES9_S9_EUllE_EEvNS0_6detail10TensorInfoIT_T1_EESF_NSC_IKS6_SE_EElS8_S8_SE_T6_:
	.zero		2048


//--------------------- .nv.constant2._ZN2at4cuda17kernelHistogram1DIdslLi1ELi2ELin1ELNS0_23CUDAHistogramMemoryTypeE0EZNS0_21CUDA_tensor_histogramIdsLb1EEEbNS_6TensorES4_S4_lNS_14AccumulateTypeIT0_Lb1EE4typeES8_NS0_13TensorArgTypeES9_S9_EUllE_EEvNS0_6detail10TensorInfoIT_T1_EESF_NSC_IKS6_SE_EElS8_S8_SE_T6_ --------------------------
	.section	.nv.constant2._ZN2at4cuda17kernelHistogram1DIdslLi1ELi2ELin1ELNS0_23CUDAHistogramMemoryTypeE0EZNS0_21CUDA_tensor_histogramIdsLb1EEEbNS_6TensorES4_S4_lNS_14AccumulateTypeIT0_Lb1EE4typeES8_NS0_13TensorArgTypeES9_S9_EUllE_EEvNS0_6detail10TensorInfoIT_T1_EESF_NSC_IKS6_SE_EElS8_S8_SE_T6_,"a",@progbits
	.sectionflags	@""
	.align	4
.nv.constant2._ZN2at4cuda17kernelHistogram1DIdslLi1ELi2ELin1ELNS0_23CUDAHistogramMemoryTypeE0EZNS0_21CUDA_tensor_histogramIdsLb1EEEbNS_6TensorES4_S4_lNS_14AccumulateTypeIT0_Lb1EE4typeES8_NS0_13TensorArgTypeES9_S9_EUllE_EEvNS0_6detail10TensorInfoIT_T1_EESF_NSC_IKS6_SE_EElS8_S8_SE_T6_:
        /*0000*/ 	.byte	0x40, 0x03, 0x00, 0x00, 0x00, 0x00, 0x00, 0x00


//--------------------- .nv.constant0._ZN2at4cuda17kernelHistogram1DIdslLi1ELi2ELin1ELNS0_23CUDAHistogramMemoryTypeE0EZNS0_21CUDA_tensor_histogramIdsLb1EEEbNS_6TensorES4_S4_lNS_14AccumulateTypeIT0_Lb1EE4typeES8_NS0_13TensorArgTypeES9_S9_EUllE_EEvNS0_6detail10TensorInfoIT_T1_EESF_NSC_IKS6_SE_EElS8_S8_SE_T6_ --------------------------
	.section	.nv.constant0._ZN2at4cuda17kernelHistogram1DIdslLi1ELi2ELin1ELNS0_23CUDAHistogramMemoryTypeE0EZNS0_21CUDA_tensor_histogramIdsLb1EEEbNS_6TensorES4_S4_lNS_14AccumulateTypeIT0_Lb1EE4typeES8_NS0_13TensorArgTypeES9_S9_EUllE_EEvNS0_6detail10TensorInfoIT_T1_EESF_NSC_IKS6_SE_EElS8_S8_SE_T6_,"a",@progbits
	.sectionflags	@""
	.align	4
.nv.constant0._ZN2at4cuda17kernelHistogram1DIdslLi1ELi2ELin1ELNS0_23CUDAHistogramMemoryTypeE0EZNS0_21CUDA_tensor_histogramIdsLb1EEEbNS_6TensorES4_S4_lNS_14AccumulateTypeIT0_Lb1EE4typeES8_NS0_13TensorArgTypeES9_S9_EUllE_EEvNS0_6detail10TensorInfoIT_T1_EESF_NSC_IKS6_SE_EElS8_S8_SE_T6_:
	.zero		2048


//--------------------- .nv.constant2._ZN2at4cuda17kernelHistogram1DIlslLi1ELi2ELin1ELNS0_23CUDAHistogramMemoryTypeE1EZNS0_21CUDA_tensor_histogramIlsLb0EEEbNS_6TensorES4_S4_lNS_14AccumulateTypeIT0_Lb1EE4typeES8_NS0_13TensorArgTypeES9_S9_EUllE0_EEvNS0_6detail10TensorInfoIT_T1_EESF_NSC_IKS6_SE_EElS8_S8_SE_T6_ --------------------------
	.section	.nv.constant2._ZN2at4cuda17kernelHistogram1DIlslLi1ELi2ELin1ELNS0_23CUDAHistogramMemoryTypeE1EZNS0_21CUDA_tensor_histogramIlsLb0EEEbNS_6TensorES4_S4_lNS_14AccumulateTypeIT0_Lb1EE4typeES8_NS0_13TensorArgTypeES9_S9_EUllE0_EEvNS0_6detail10TensorInfoIT_T1_EESF_NSC_IKS6_SE_EElS8_S8_SE_T6_,"a",@progbits
	.sectionflags	@""
	.align	4
.nv.constant2._ZN2at4cuda17kernelHistogram1DIlslLi1ELi2ELin1ELNS0_23CUDAHistogramMemoryTypeE1EZNS0_21CUDA_tensor_histogramIlsLb0EEEbNS_6TensorES4_S4_lNS_14AccumulateTypeIT0_Lb1EE4typeES8_NS0_13TensorArgTypeES9_S9_EUllE0_EEvNS0_6detail10TensorInfoIT_T1_EESF_NSC_IKS6_SE_EElS8_S8_SE_T6_:
        /*0000*/ 	.byte	0x40, 0x03, 0x00, 0x00, 0x00, 0x00, 0x00, 0x00


//--------------------- .nv.constant0._ZN2at4cuda17kernelHistogram1DIlslLi1ELi2ELin1ELNS0_23CUDAHistogramMemoryTypeE1EZNS0_21CUDA_tensor_histogramIlsLb0EEEbNS_6TensorES4_S4_lNS_14AccumulateTypeIT0_Lb1EE4typeES8_NS0_13TensorArgTypeES9_S9_EUllE0_EEvNS0_6detail10TensorInfoIT_T1_EESF_NSC_IKS6_SE_EElS8_S8_SE_T6_ --------------------------
	.section	.nv.constant0._ZN2at4cuda17kernelHistogram1DIlslLi1ELi2ELin1ELNS0_23CUDAHistogramMemoryTypeE1EZNS0_21CUDA_tensor_histogramIlsLb0EEEbNS_6TensorES4_S4_lNS_14AccumulateTypeIT0_Lb1EE4typeES8_NS0_13TensorArgTypeES9_S9_EUllE0_EEvNS0_6detail10TensorInfoIT_T1_EESF_NSC_IKS6_SE_EElS8_S8_SE_T6_,"a",@progbits
	.sectionflags	@""
	.align	4
.nv.constant0._ZN2at4cuda17kernelHistogram1DIlslLi1ELi2ELin1ELNS0_23CUDAHistogramMemoryTypeE1EZNS0_21CUDA_tensor_histogramIlsLb0EEEbNS_6TensorES4_S4_lNS_14AccumulateTypeIT0_Lb1EE4typeES8_NS0_13TensorArgTypeES9_S9_EUllE0_EEvNS0_6detail10TensorInfoIT_T1_EESF_NSC_IKS6_SE_EElS8_S8_SE_T6_:
	.zero		1633


//--------------------- .nv.constant2._ZN2at4cuda17kernelHistogram1DIlslLi1ELi2ELin1ELNS0_23CUDAHistogramMemoryTypeE0EZNS0_21CUDA_tensor_histogramIlsLb0EEEbNS_6TensorES4_S4_lNS_14AccumulateTypeIT0_Lb1EE4typeES8_NS0_13TensorArgTypeES9_S9_EUllE0_EEvNS0_6detail10TensorInfoIT_T1_EESF_NSC_IKS6_SE_EElS8_S8_SE_T6_ --------------------------
	.section	.nv.constant2._ZN2at4cuda17kernelHistogram1DIlslLi1ELi2ELin1ELNS0_23CUDAHistogramMemoryTypeE0EZNS0_21CUDA_tensor_histogramIlsLb0EEEbNS_6TensorES4_S4_lNS_14AccumulateTypeIT0_Lb1EE4typeES8_NS0_13TensorArgTypeES9_S9_EUllE0_EEvNS0_6detail10TensorInfoIT_T1_EESF_NSC_IKS6_SE_EElS8_S8_SE_T6_,"a",@progbits
	.sectionflags	@""
	.align	4
.nv.constant2._ZN2at4cuda17kernelHistogram1DIlslLi1ELi2ELin1ELNS0_23CUDAHistogramMemoryTypeE0EZNS0_21CUDA_tensor_histogramIlsLb0EEEbNS_6TensorES4_S4_lNS_14AccumulateTypeIT0_Lb1EE4typeES8_NS0_13TensorArgTypeES9_S9_EUllE0_EEvNS0_6detail10TensorInfoIT_T1_EESF_NSC_IKS6_SE_EElS8_S8_SE_T6_:
        /*0000*/ 	.byte	0x40, 0x03, 0x00, 0x00, 0x00, 0x00, 0x00, 0x00


//--------------------- .nv.constant0._ZN2at4cuda17kernelHistogram1DIlslLi1ELi2ELin1ELNS0_23CUDAHistogramMemoryTypeE0EZNS0_21CUDA_tensor_histogramIlsLb0EEEbNS_6TensorES4_S4_lNS_14AccumulateTypeIT0_Lb1EE4typeES8_NS0_13TensorArgTypeES9_S9_EUllE0_EEvNS0_6detail10TensorInfoIT_T1_EESF_NSC_IKS6_SE_EElS8_S8_SE_T6_ --------------------------
	.section	.nv.constant0._ZN2at4cuda17kernelHistogram1DIlslLi1ELi2ELin1ELNS0_23CUDAHistogramMemoryTypeE0EZNS0_21CUDA_tensor_histogramIlsLb0EEEbNS_6TensorES4_S4_lNS_14AccumulateTypeIT0_Lb1EE4typeES8_NS0_13TensorArgTypeES9_S9_EUllE0_EEvNS0_6detail10TensorInfoIT_T1_EESF_NSC_IKS6_SE_EElS8_S8_SE_T6_,"a",@progbits
	.sectionflags	@""
	.align	4
.nv.constant0._ZN2at4cuda17kernelHistogram1DIlslLi1ELi2ELin1ELNS0_23CUDAHistogramMemoryTypeE0EZNS0_21CUDA_tensor_histogramIlsLb0EEEbNS_6TensorES4_S4_lNS_14AccumulateTypeIT0_Lb1EE4typeES8_NS0_13TensorArgTypeES9_S9_EUllE0_EEvNS0_6detail10TensorInfoIT_T1_EESF_NSC_IKS6_SE_EElS8_S8_SE_T6_:
	.zero		1633


//--------------------- .nv.constant2._ZN2at4cuda17kernelHistogram1DIlslLi1ELi2ELin1ELNS0_23CUDAHistogramMemoryTypeE1EZNS0_21CUDA_tensor_histogramIlsLb0EEEbNS_6TensorES4_S4_lNS_14AccumulateTypeIT0_Lb1EE4typeES8_NS0_13TensorArgTypeES9_S9_EUllE_EEvNS0_6detail10TensorInfoIT_T1_EESF_NSC_IKS6_SE_EElS8_S8_SE_T6_ --------------------------
	.section	.nv.constant2._ZN2at4cuda17kernelHistogram1DIlslLi1ELi2ELin1ELNS0_23CUDAHistogramMemoryTypeE1EZNS0_21CUDA_tensor_histogramIlsLb0EEEbNS_6TensorES4_S4_lNS_14AccumulateTypeIT0_Lb1EE4typeES8_NS0_13TensorArgTypeES9_S9_EUllE_EEvNS0_6detail10TensorInfoIT_T1_EESF_NSC_IKS6_SE_EElS8_S8_SE_T6_,"a",@progbits
	.sectionflags	@""
	.align	4
.nv.constant2._ZN2at4cuda17kernelHistogram1DIlslLi1ELi2ELin1ELNS0_23CUDAHistogramMemoryTypeE1EZNS0_21CUDA_tensor_histogramIlsLb0EEEbNS_6TensorES4_S4_lNS_14AccumulateTypeIT0_Lb1EE4typeES8_NS0_13TensorArgTypeES9_S9_EUllE_EEvNS0_6detail10TensorInfoIT_T1_EESF_NSC_IKS6_SE_EElS8_S8_SE_T6_:
        /*0000*/ 	.byte	0x40, 0x03, 0x00, 0x00, 0x00, 0x00, 0x00, 0x00


//--------------------- .nv.constant0._ZN2at4cuda17kernelHistogram1DIlslLi1ELi2ELin1ELNS0_23CUDAHistogramMemoryTypeE1EZNS0_21CUDA_tensor_histogramIlsLb0EEEbNS_6TensorES4_S4_lNS_14AccumulateTypeIT0_Lb1EE4typeES8_NS0_13TensorArgTypeES9_S9_EUllE_EEvNS0_6detail10TensorInfoIT_T1_EESF_NSC_IKS6_SE_EElS8_S8_SE_T6_ --------------------------
	.section	.nv.constant0._ZN2at4cuda17kernelHistogram1DIlslLi1ELi2ELin1ELNS0_23CUDAHistogramMemoryTypeE1EZNS0_21CUDA_tensor_histogramIlsLb0EEEbNS_6TensorES4_S4_lNS_14AccumulateTypeIT0_Lb1EE4typeES8_NS0_13TensorArgTypeES9_S9_EUllE_EEvNS0_6detail10TensorInfoIT_T1_EESF_NSC_IKS6_SE_EElS8_S8_SE_T6_,"a",@progbits
	.sectionflags	@""
	.align	4
.nv.constant0._ZN2at4cuda17kernelHistogram1DIlslLi1ELi2ELin1ELNS0_23CUDAHistogramMemoryTypeE1EZNS0_21CUDA_tensor_histogramIlsLb0EEEbNS_6TensorES4_S4_lNS_14AccumulateTypeIT0_Lb1EE4typeES8_NS0_13TensorArgTypeES9_S9_EUllE_EEvNS0_6detail10TensorInfoIT_T1_EESF_NSC_IKS6_SE_EElS8_S8_SE_T6_:
	.zero		2048


//--------------------- .nv.constant2._ZN2at4cuda17kernelHistogram1DIlslLi1ELi2ELin1ELNS0_23CUDAHistogramMemoryTypeE0EZNS0_21CUDA_tensor_histogramIlsLb0EEEbNS_6TensorES4_S4_lNS_14AccumulateTypeIT0_Lb1EE4typeES8_NS0_13TensorArgTypeES9_S9_EUllE_EEvNS0_6detail10TensorInfoIT_T1_EESF_NSC_IKS6_SE_EElS8_S8_SE_T6_ --------------------------
	.section	.nv.constant2._ZN2at4cuda17kernelHistogram1DIlslLi1ELi2ELin1ELNS0_23CUDAHistogramMemoryTypeE0EZNS0_21CUDA_tensor_histogramIlsLb0EEEbNS_6TensorES4_S4_lNS_14AccumulateTypeIT0_Lb1EE4typeES8_NS0_13TensorArgTypeES9_S9_EUllE_EEvNS0_6detail10TensorInfoIT_T1_EESF_NSC_IKS6_SE_EElS8_S8_SE_T6_,"a",@progbits
	.sectionflags	@""
	.align	4
.nv.constant2._ZN2at4cuda17kernelHistogram1DIlslLi1ELi2ELin1ELNS0_23CUDAHistogramMemoryTypeE0EZNS0_21CUDA_tensor_histogramIlsLb0EEEbNS_6TensorES4_S4_lNS_14AccumulateTypeIT0_Lb1EE4typeES8_NS0_13TensorArgTypeES9_S9_EUllE_EEvNS0_6detail10TensorInfoIT_T1_EESF_NSC_IKS6_SE_EElS8_S8_SE_T6_:
        /*0000*/ 	.byte	0x40, 0x03, 0x00, 0x00, 0x00, 0x00, 0x00, 0x00


//--------------------- .nv.constant0._ZN2at4cuda17kernelHistogram1DIlslLi1ELi2ELin1ELNS0_23CUDAHistogramMemoryTypeE0EZNS0_21CUDA_tensor_histogramIlsLb0EEEbNS_6TensorES4_S4_lNS_14AccumulateTypeIT0_Lb1EE4typeES8_NS0_13TensorArgTypeES9_S9_EUllE_EEvNS0_6detail10TensorInfoIT_T1_EESF_NSC_IKS6_SE_EElS8_S8_SE_T6_ --------------------------
	.section	.nv.constant0._ZN2at4cuda17kernelHistogram1DIlslLi1ELi2ELin1ELNS0_23CUDAHistogramMemoryTypeE0EZNS0_21CUDA_tensor_histogramIlsLb0EEEbNS_6TensorES4_S4_lNS_14AccumulateTypeIT0_Lb1EE4typeES8_NS0_13TensorArgTypeES9_S9_EUllE_EEvNS0_6detail10TensorInfoIT_T1_EESF_NSC_IKS6_SE_EElS8_S8_SE_T6_,"a",@progbits
	.sectionflags	@""
	.align	4
.nv.constant0._ZN2at4cuda17kernelHistogram1DIlslLi1ELi2ELin1ELNS0_23CUDAHistogramMemoryTypeE0EZNS0_21CUDA_tensor_histogramIlsLb0EEEbNS_6TensorES4_S4_lNS_14AccumulateTypeIT0_Lb1EE4typeES8_NS0_13TensorArgTypeES9_S9_EUllE_EEvNS0_6detail10TensorInfoIT_T1_EESF_NSC_IKS6_SE_EElS8_S8_SE_T6_:
	.zero		2048


//--------------------- .nv.constant2._ZN2at4cuda17kernelHistogram1DIfslLi1ELi2ELin1ELNS0_23CUDAHistogramMemoryTypeE1EZNS0_21CUDA_tensor_histogramIfsLb1EEEbNS_6TensorES4_S4_lNS_14AccumulateTypeIT0_Lb1EE4typeES8_NS0_13TensorArgTypeES9_S9_EUllE0_EEvNS0_6detail10TensorInfoIT_T1_EESF_NSC_IKS6_SE_EElS8_S8_SE_T6_ --------------------------
	.section	.nv.constant2._ZN2at4cuda17kernelHistogram1DIfslLi1ELi2ELin1ELNS0_23CUDAHistogramMemoryTypeE1EZNS0_21CUDA_tensor_histogramIfsLb1EEEbNS_6TensorES4_S4_lNS_14AccumulateTypeIT0_Lb1EE4typeES8_NS0_13TensorArgTypeES9_S9_EUllE0_EEvNS0_6detail10TensorInfoIT_T1_EESF_NSC_IKS6_SE_EElS8_S8_SE_T6_,"a",@progbits
	.sectionflags	@""
	.align	4
.nv.constant2._ZN2at4cuda17kernelHistogram1DIfslLi1ELi2ELin1ELNS0_23CUDAHistogramMemoryTypeE1EZNS0_21CUDA_tensor_histogramIfsLb1EEEbNS_6TensorES4_S4_lNS_14AccumulateTypeIT0_Lb1EE4typeES8_NS0_13TensorArgTypeES9_S9_EUllE0_EEvNS0_6detail10TensorInfoIT_T1_EESF_NSC_IKS6_SE_EElS8_S8_SE_T6_:
        /*0000*/ 	.byte	0x40, 0x03, 0x00, 0x00, 0x00, 0x00, 0x00, 0x00


//--------------------- .nv.constant0._ZN2at4cuda17kernelHistogram1DIfslLi1ELi2ELin1ELNS0_23CUDAHistogramMemoryTypeE1EZNS0_21CUDA_tensor_histogramIfsLb1EEEbNS_6TensorES4_S4_lNS_14AccumulateTypeIT0_Lb1EE4typeES8_NS0_13TensorArgTypeES9_S9_EUllE0_EEvNS0_6detail10TensorInfoIT_T1_EESF_NSC_IKS6_SE_EElS8_S8_SE_T6_ --------------------------
	.section	.nv.constant0._ZN2at4cuda17kernelHistogram1DIfslLi1ELi2ELin1ELNS0_23CUDAHistogramMemoryTypeE1EZNS0_21CUDA_tensor_histogramIfsLb1EEEbNS_6TensorES4_S4_lNS_14AccumulateTypeIT0_Lb1EE4typeES8_NS0_13TensorArgTypeES9_S9_EUllE0_EEvNS0_6detail10TensorInfoIT_T1_EESF_NSC_IKS6_SE_EElS8_S8_SE_T6_,"a",@progbits
	.sectionflags	@""
	.align	4
.nv.constant0._ZN2at4cuda17kernelHistogram1DIfslLi1ELi2ELin1ELNS0_23CUDAHistogramMemoryTypeE1EZNS0_21CUDA_tensor_histogramIfsLb1EEEbNS_6TensorES4_S4_lNS_14AccumulateTypeIT0_Lb1EE4typeES8_NS0_13TensorArgTypeES9_S9_EUllE0_EEvNS0_6detail10TensorInfoIT_T1_EESF_NSC_IKS6_SE_EElS8_S8_SE_T6_:
	.zero		1633


//--------------------- .nv.constant2._ZN2at4cuda17kernelHistogram1DIfslLi1ELi2ELin1ELNS0_23CUDAHistogramMemoryTypeE0EZNS0_21CUDA_tensor_histogramIfsLb1EEEbNS_6TensorES4_S4_lNS_14AccumulateTypeIT0_Lb1EE4typeES8_NS0_13TensorArgTypeES9_S9_EUllE0_EEvNS0_6detail10TensorInfoIT_T1_EESF_NSC_IKS6_SE_EElS8_S8_SE_T6_ --------------------------
	.section	.nv.constant2._ZN2at4cuda17kernelHistogram1DIfslLi1ELi2ELin1ELNS0_23CUDAHistogramMemoryTypeE0EZNS0_21CUDA_tensor_histogramIfsLb1EEEbNS_6TensorES4_S4_lNS_14AccumulateTypeIT0_Lb1EE4typeES8_NS0_13TensorArgTypeES9_S9_EUllE0_EEvNS0_6detail10TensorInfoIT_T1_EESF_NSC_IKS6_SE_EElS8_S8_SE_T6_,"a",@progbits
	.sectionflags	@""
	.align	4
.nv.constant2._ZN2at4cuda17kernelHistogram1DIfslLi1ELi2ELin1ELNS0_23CUDAHistogramMemoryTypeE0EZNS0_21CUDA_tensor_histogramIfsLb1EEEbNS_6TensorES4_S4_lNS_14AccumulateTypeIT0_Lb1EE4typeES8_NS0_13TensorArgTypeES9_S9_EUllE0_EEvNS0_6detail10TensorInfoIT_T1_EESF_NSC_IKS6_SE_EElS8_S8_SE_T6_:
        /*0000*/ 	.byte	0x40, 0x03, 0x00, 0x00, 0x00, 0x00, 0x00, 0x00


//--------------------- .nv.constant0._ZN2at4cuda17kernelHistogram1DIfslLi1ELi2ELin1ELNS0_23CUDAHistogramMemoryTypeE0EZNS0_21CUDA_tensor_histogramIfsLb1EEEbNS_6TensorES4_S4_lNS_14AccumulateTypeIT0_Lb1EE4typeES8_NS0_13TensorArgTypeES9_S9_EUllE0_EEvNS0_6detail10TensorInfoIT_T1_EESF_NSC_IKS6_SE_EElS8_S8_SE_T6_ --------------------------
	.section	.nv.constant0._ZN2at4cuda17kernelHistogram1DIfslLi1ELi2ELin1ELNS0_23CUDAHistogramMemoryTypeE0EZNS0_21CUDA_tensor_histogramIfsLb1EEEbNS_6TensorES4_S4_lNS_14AccumulateTypeIT0_Lb1EE4typeES8_NS0_13TensorArgTypeES9_S9_EUllE0_EEvNS0_6detail10TensorInfoIT_T1_EESF_NSC_IKS6_SE_EElS8_S8_SE_T6_,"a",@progbits
	.sectionflags	@""
	.align	4
.nv.constant0._ZN2at4cuda17kernelHistogram1DIfslLi1ELi2ELin1ELNS0_23CUDAHistogramMemoryTypeE0EZNS0_21CUDA_tensor_histogramIfsLb1EEEbNS_6TensorES4_S4_lNS_14AccumulateTypeIT0_Lb1EE4typeES8_NS0_13TensorArgTypeES9_S9_EUllE0_EEvNS0_6detail10TensorInfoIT_T1_EESF_NSC_IKS6_SE_EElS8_S8_SE_T6_:
	.zero		1633


//--------------------- .nv.constant2._ZN2at4cuda17kernelHistogram1DIfslLi1ELi2ELin1ELNS0_23CUDAHistogramMemoryTypeE1EZNS0_21CUDA_tensor_histogramIfsLb1EEEbNS_6TensorES4_S4_lNS_14AccumulateTypeIT0_Lb1EE4typeES8_NS0_13TensorArgTypeES9_S9_EUllE_EEvNS0_6detail10TensorInfoIT_T1_EESF_NSC_IKS6_SE_EElS8_S8_SE_T6_ --------------------------
	.section	.nv.constant2._ZN2at4cuda17kernelHistogram1DIfslLi1ELi2ELin1ELNS0_23CUDAHistogramMemoryTypeE1EZNS0_21CUDA_tensor_histogramIfsLb1EEEbNS_6TensorES4_S4_lNS_14AccumulateTypeIT0_Lb1EE4typeES8_NS0_13TensorArgTypeES9_S9_EUllE_EEvNS0_6detail10TensorInfoIT_T1_EESF_NSC_IKS6_SE_EElS8_S8_SE_T6_,"a",@progbits
	.sectionflags	@""
	.align	4
.nv.constant2._ZN2at4cuda17kernelHistogram1DIfslLi1ELi2ELin1ELNS0_23CUDAHistogramMemoryTypeE1EZNS0_21CUDA_tensor_histogramIfsLb1EEEbNS_6TensorES4_S4_lNS_14AccumulateTypeIT0_Lb1EE4typeES8_NS0_13TensorArgTypeES9_S9_EUllE_EEvNS0_6detail10TensorInfoIT_T1_EESF_NSC_IKS6_SE_EElS8_S8_SE_T6_:
        /*0000*/ 	.byte	0x40, 0x03, 0x00, 0x00, 0x00, 0x00, 0x00, 0x00


//--------------------- .nv.constant0._ZN2at4cuda17kernelHistogram1DIfslLi1ELi2ELin1ELNS0_23CUDAHistogramMemoryTypeE1EZNS0_21CUDA_tensor_histogramIfsLb1EEEbNS_6TensorES4_S4_lNS_14AccumulateTypeIT0_Lb1EE4typeES8_NS0_13TensorArgTypeES9_S9_EUllE_EEvNS0_6detail10TensorInfoIT_T1_EESF_NSC_IKS6_SE_EElS8_S8_SE_T6_ --------------------------
	.section	.nv.constant0._ZN2at4cuda17kernelHistogram1DIfslLi1ELi2ELin1ELNS0_23CUDAHistogramMemoryTypeE1EZNS0_21CUDA_tensor_histogramIfsLb1EEEbNS_6TensorES4_S4_lNS_14AccumulateTypeIT0_Lb1EE4typeES8_NS0_13TensorArgTypeES9_S9_EUllE_EEvNS0_6detail10TensorInfoIT_T1_EESF_NSC_IKS6_SE_EElS8_S8_SE_T6_,"a",@progbits
	.sectionflags	@""
	.align	4
.nv.constant0._ZN2at4cuda17kernelHistogram1DIfslLi1ELi2ELin1ELNS0_23CUDAHistogramMemoryTypeE1EZNS0_21CUDA_tensor_histogramIfsLb1EEEbNS_6TensorES4_S4_lNS_14AccumulateTypeIT0_Lb1EE4typeES8_NS0_13TensorArgTypeES9_S9_EUllE_EEvNS0_6detail10TensorInfoIT_T1_EESF_NSC_IKS6_SE_EElS8_S8_SE_T6_:
	.zero		2048


//--------------------- .nv.constant2._ZN2at4cuda17kernelHistogram1DIfslLi1ELi2ELin1ELNS0_23CUDAHistogramMemoryTypeE0EZNS0_21CUDA_tensor_histogramIfsLb1EEEbNS_6TensorES4_S4_lNS_14AccumulateTypeIT0_Lb1EE4typeES8_NS0_13TensorArgTypeES9_S9_EUllE_EEvNS0_6detail10TensorInfoIT_T1_EESF_NSC_IKS6_SE_EElS8_S8_SE_T6_ --------------------------
	.section	.nv.constant2._ZN2at4cuda17kernelHistogram1DIfslLi1ELi2ELin1ELNS0_23CUDAHistogramMemoryTypeE0EZNS0_21CUDA_tensor_histogramIfsLb1EEEbNS_6TensorES4_S4_lNS_14AccumulateTypeIT0_Lb1EE4typeES8_NS0_13TensorArgTypeES9_S9_EUllE_EEvNS0_6detail10TensorInfoIT_T1_EESF_NSC_IKS6_SE_EElS8_S8_SE_T6_,"a",@progbits
	.sectionflags	@""
	.align	4
.nv.constant2._ZN2at4cuda17kernelHistogram1DIfslLi1ELi2ELin1ELNS0_23CUDAHistogramMemoryTypeE0EZNS0_21CUDA_tensor_histogramIfsLb1EEEbNS_6TensorES4_S4_lNS_14AccumulateTypeIT0_Lb1EE4typeES8_NS0_13TensorArgTypeES9_S9_EUllE_EEvNS0_6detail10TensorInfoIT_T1_EESF_NSC_IKS6_SE_EElS8_S8_SE_T6_:
        /*0000*/ 	.byte	0x40, 0x03, 0x00, 0x00, 0x00, 0x00, 0x00, 0x00


//--------------------- .nv.constant0._ZN2at4cuda17kernelHistogram1DIfslLi1ELi2ELin1ELNS0_23CUDAHistogramMemoryTypeE0EZNS0_21CUDA_tensor_histogramIfsLb1EEEbNS_6TensorES4_S4_lNS_14AccumulateTypeIT0_Lb1EE4typeES8_NS0_13TensorArgTypeES9_S9_EUllE_EEvNS0_6detail10TensorInfoIT_T1_EESF_NSC_IKS6_SE_EElS8_S8_SE_T6_ --------------------------
	.section	.nv.constant0._ZN2at4cuda17kernelHistogram1DIfslLi1ELi2ELin1ELNS0_23CUDAHistogramMemoryTypeE0EZNS0_21CUDA_tensor_histogramIfsLb1EEEbNS_6TensorES4_S4_lNS_14AccumulateTypeIT0_Lb1EE4typeES8_NS0_13TensorArgTypeES9_S9_EUllE_EEvNS0_6detail10TensorInfoIT_T1_EESF_NSC_IKS6_SE_EElS8_S8_SE_T6_,"a",@progbits
	.sectionflags	@""
	.align	4
.nv.constant0._ZN2at4cuda17kernelHistogram1DIfslLi1ELi2ELin1ELNS0_23CUDAHistogramMemoryTypeE0EZNS0_21CUDA_tensor_histogramIfsLb1EEEbNS_6TensorES4_S4_lNS_14AccumulateTypeIT0_Lb1EE4typeES8_NS0_13TensorArgTypeES9_S9_EUllE_EEvNS0_6detail10TensorInfoIT_T1_EESF_NSC_IKS6_SE_EElS8_S8_SE_T6_:
	.zero		2048


//--------------------- .nv.constant2._ZN2at4cuda17kernelHistogram1DIdllLi1ELi2ELin1ELNS0_23CUDAHistogramMemoryTypeE1EZNS0_21CUDA_tensor_histogramIdlLb1EEEbNS_6TensorES4_S4_lNS_14AccumulateTypeIT0_Lb1EE4typeES8_NS0_13TensorArgTypeES9_S9_EUllE0_EEvNS0_6detail10TensorInfoIT_T1_EESF_NSC_IKS6_SE_EElS8_S8_SE_T6_ --------------------------
	.section	.nv.constant2._ZN2at4cuda17kernelHistogram1DIdllLi1ELi2ELin1ELNS0_23CUDAHistogramMemoryTypeE1EZNS0_21CUDA_tensor_histogramIdlLb1EEEbNS_6TensorES4_S4_lNS_14AccumulateTypeIT0_Lb1EE4typeES8_NS0_13TensorArgTypeES9_S9_EUllE0_EEvNS0_6detail10TensorInfoIT_T1_EESF_NSC_IKS6_SE_EElS8_S8_SE_T6_,"a",@progbits
	.sectionflags	@""
	.align	4
.nv.constant2._ZN2at4cuda17kernelHistogram1DIdllLi1ELi2ELin1ELNS0_23CUDAHistogramMemoryTypeE1EZNS0_21CUDA_tensor_histogramIdlLb1EEEbNS_6TensorES4_S4_lNS_14AccumulateTypeIT0_Lb1EE4typeES8_NS0_13TensorArgTypeES9_S9_EUllE0_EEvNS0_6detail10TensorInfoIT_T1_EESF_NSC_IKS6_SE_EElS8_S8_SE_T6_:
        /*0000*/ 	.byte	0x40, 0x03, 0x00, 0x00, 0x00, 0x00, 0x00, 0x00


//--------------------- .nv.constant0._ZN2at4cuda17kernelHistogram1DIdllLi1ELi2ELin1ELNS0_23CUDAHistogramMemoryTypeE1EZNS0_21CUDA_tensor_histogramIdlLb1EEEbNS_6TensorES4_S4_lNS_14AccumulateTypeIT0_Lb1EE4typeES8_NS0_13TensorArgTypeES9_S9_EUllE0_EEvNS0_6detail10TensorInfoIT_T1_EESF_NSC_IKS6_SE_EElS8_S8_SE_T6_ --------------------------
	.section	.nv.constant0._ZN2at4cuda17kernelHistogram1DIdllLi1ELi2ELin1ELNS0_23CUDAHistogramMemoryTypeE1EZNS0_21CUDA_tensor_histogramIdlLb1EEEbNS_6TensorES4_S4_lNS_14AccumulateTypeIT0_Lb1EE4typeES8_NS0_13TensorArgTypeES9_S9_EUllE0_EEvNS0_6detail10TensorInfoIT_T1_EESF_NSC_IKS6_SE_EElS8_S8_SE_T6_,"a",@progbits
	.sectionflags	@""
	.align	4
.nv.constant0._ZN2at4cuda17kernelHistogram1DIdllLi1ELi2ELin1ELNS0_23CUDAHistogramMemoryTypeE1EZNS0_21CUDA_tensor_histogramIdlLb1EEEbNS_6TensorES4_S4_lNS_14AccumulateTypeIT0_Lb1EE4typeES8_NS0_13TensorArgTypeES9_S9_EUllE0_EEvNS0_6detail10TensorInfoIT_T1_EESF_NSC_IKS6_SE_EElS8_S8_SE_T6_:
	.zero		1633


//--------------------- .nv.constant2._ZN2at4cuda17kernelHistogram1DIdllLi1ELi2ELin1ELNS0_23CUDAHistogramMemoryTypeE0EZNS0_21CUDA_tensor_histogramIdlLb1EEEbNS_6TensorES4_S4_lNS_14AccumulateTypeIT0_Lb1EE4typeES8_NS0_13TensorArgTypeES9_S9_EUllE0_EEvNS0_6detail10TensorInfoIT_T1_EESF_NSC_IKS6_SE_EElS8_S8_SE_T6_ --------------------------
	.section	.nv.constant2._ZN2at4cuda17kernelHistogram1DIdllLi1ELi2ELin1ELNS0_23CUDAHistogramMemoryTypeE0EZNS0_21CUDA_tensor_histogramIdlLb1EEEbNS_6TensorES4_S4_lNS_14AccumulateTypeIT0_Lb1EE4typeES8_NS0_13TensorArgTypeES9_S9_EUllE0_EEvNS0_6detail10TensorInfoIT_T1_EESF_NSC_IKS6_SE_EElS8_S8_SE_T6_,"a",@progbits
	.sectionflags	@""
	.align	4
.nv.constant2._ZN2at4cuda17kernelHistogram1DIdllLi1ELi2ELin1ELNS0_23CUDAHistogramMemoryTypeE0EZNS0_21CUDA_tensor_histogramIdlLb1EEEbNS_6TensorES4_S4_lNS_14AccumulateTypeIT0_Lb1EE4typeES8_NS0_13TensorArgTypeES9_S9_EUllE0_EEvNS0_6detail10TensorInfoIT_T1_EESF_NSC_IKS6_SE_EElS8_S8_SE_T6_:
        /*0000*/ 	.byte	0x40, 0x03, 0x00, 0x00, 0x00, 0x00, 0x00, 0x00


//--------------------- .nv.constant0._ZN2at4cuda17kernelHistogram1DIdllLi1ELi2ELin1ELNS0_23CUDAHistogramMemoryTypeE0EZNS0_21CUDA_tensor_histogramIdlLb1EEEbNS_6TensorES4_S4_lNS_14AccumulateTypeIT0_Lb1EE4typeES8_NS0_13TensorArgTypeES9_S9_EUllE0_EEvNS0_6detail10TensorInfoIT_T1_EESF_NSC_IKS6_SE_EElS8_S8_SE_T6_ --------------------------
	.section	.nv.constant0._ZN2at4cuda17kernelHistogram1DIdllLi1ELi2ELin1ELNS0_23CUDAHistogramMemoryTypeE0EZNS0_21CUDA_tensor_histogramIdlLb1EEEbNS_6TensorES4_S4_lNS_14AccumulateTypeIT0_Lb1EE4typeES8_NS0_13TensorArgTypeES9_S9_EUllE0_EEvNS0_6detail10TensorInfoIT_T1_EESF_NSC_IKS6_SE_EElS8_S8_SE_T6_,"a",@progbits
	.sectionflags	@""
	.align	4
.nv.constant0._ZN2at4cuda17kernelHistogram1DIdllLi1ELi2ELin1ELNS0_23CUDAHistogramMemoryTypeE0EZNS0_21CUDA_tensor_histogramIdlLb1EEEbNS_6TensorES4_S4_lNS_14AccumulateTypeIT0_Lb1EE4typeES8_NS0_13TensorArgTypeES9_S9_EUllE0_EEvNS0_6detail10TensorInfoIT_T1_EESF_NSC_IKS6_SE_EElS8_S8_SE_T6_:
	.zero		1633


//--------------------- .nv.constant2._ZN2at4cuda17kernelHistogram1DIdllLi1ELi2ELin1ELNS0_23CUDAHistogramMemoryTypeE1EZNS0_21CUDA_tensor_histogramIdlLb1EEEbNS_6TensorES4_S4_lNS_14AccumulateTypeIT0_Lb1EE4typeES8_NS0_13TensorArgTypeES9_S9_EUllE_EEvNS0_6detail10TensorInfoIT_T1_EESF_NSC_IKS6_SE_EElS8_S8_SE_T6_ --------------------------
	.section	.nv.constant2._ZN2at4cuda17kernelHistogram1DIdllLi1ELi2ELin1ELNS0_23CUDAHistogramMemoryTypeE1EZNS0_21CUDA_tensor_histogramIdlLb1EEEbNS_6TensorES4_S4_lNS_14AccumulateTypeIT0_Lb1EE4typeES8_NS0_13TensorArgTypeES9_S9_EUllE_EEvNS0_6detail10TensorInfoIT_T1_EESF_NSC_IKS6_SE_EElS8_S8_SE_T6_,"a",@progbits
	.sectionflags	@""
	.align	4
.nv.constant2._ZN2at4cuda17kernelHistogram1DIdllLi1ELi2ELin1ELNS0_23CUDAHistogramMemoryTypeE1EZNS0_21CUDA_tensor_histogramIdlLb1EEEbNS_6TensorES4_S4_lNS_14AccumulateTypeIT0_Lb1EE4typeES8_NS0_13TensorArgTypeES9_S9_EUllE_EEvNS0_6detail10TensorInfoIT_T1_EESF_NSC_IKS6_SE_EElS8_S8_SE_T6_:
        /*0000*/ 	.byte	0x40, 0x03, 0x00, 0x00, 0x00, 0x00, 0x00, 0x00


//--------------------- .nv.constant0._ZN2at4cuda17kernelHistogram1DIdllLi1ELi2ELin1ELNS0_23CUDAHistogramMemoryTypeE1EZNS0_21CUDA_tensor_histogramIdlLb1EEEbNS_6TensorES4_S4_lNS_14AccumulateTypeIT0_Lb1EE4typeES8_NS0_13TensorArgTypeES9_S9_EUllE_EEvNS0_6detail10TensorInfoIT_T1_EESF_NSC_IKS6_SE_EElS8_S8_SE_T6_ --------------------------
	.section	.nv.constant0._ZN2at4cuda17kernelHistogram1DIdllLi1ELi2ELin1ELNS0_23CUDAHistogramMemoryTypeE1EZNS0_21CUDA_tensor_histogramIdlLb1EEEbNS_6TensorES4_S4_lNS_14AccumulateTypeIT0_Lb1EE4typeES8_NS0_13TensorArgTypeES9_S9_EUllE_EEvNS0_6detail10TensorInfoIT_T1_EESF_NSC_IKS6_SE_EElS8_S8_SE_T6_,"a",@progbits
	.sectionflags	@""
	.align	4
.nv.constant0._ZN2at4cuda17kernelHistogram1DIdllLi1ELi2ELin1ELNS0_23CUDAHistogramMemoryTypeE1EZNS0_21CUDA_tensor_histogramIdlLb1EEEbNS_6TensorES4_S4_lNS_14AccumulateTypeIT0_Lb1EE4typeES8_NS0_13TensorArgTypeES9_S9_EUllE_EEvNS0_6detail10TensorInfoIT_T1_EESF_NSC_IKS6_SE_EElS8_S8_SE_T6_:
	.zero		2048


//--------------------- .nv.constant2._ZN2at4cuda17kernelHistogram1DIdllLi1ELi2ELin1ELNS0_23CUDAHistogramMemoryTypeE0EZNS0_21CUDA_tensor_histogramIdlLb1EEEbNS_6TensorES4_S4_lNS_14AccumulateTypeIT0_Lb1EE4typeES8_NS0_13TensorArgTypeES9_S9_EUllE_EEvNS0_6detail10TensorInfoIT_T1_EESF_NSC_IKS6_SE_EElS8_S8_SE_T6_ --------------------------
	.section	.nv.constant2._ZN2at4cuda17kernelHistogram1DIdllLi1ELi2ELin1ELNS0_23CUDAHistogramMemoryTypeE0EZNS0_21CUDA_tensor_histogramIdlLb1EEEbNS_6TensorES4_S4_lNS_14AccumulateTypeIT0_Lb1EE4typeES8_NS0_13TensorArgTypeES9_S9_EUllE_EEvNS0_6detail10TensorInfoIT_T1_EESF_NSC_IKS6_SE_EElS8_S8_SE_T6_,"a",@progbits
	.sectionflags	@""
	.align	4
.nv.constant2._ZN2at4cuda17kernelHistogram1DIdllLi1ELi2ELin1ELNS0_23CUDAHistogramMemoryTypeE0EZNS0_21CUDA_tensor_histogramIdlLb1EEEbNS_6TensorES4_S4_lNS_14AccumulateTypeIT0_Lb1EE4typeES8_NS0_13TensorArgTypeES9_S9_EUllE_EEvNS0_6detail10TensorInfoIT_T1_EESF_NSC_IKS6_SE_EElS8_S8_SE_T6_:
        /*0000*/ 	.byte	0x40, 0x03, 0x00, 0x00, 0x00, 0x00, 0x00, 0x00


//--------------------- .nv.constant0._ZN2at4cuda17kernelHistogram1DIdllLi1ELi2ELin1ELNS0_23CUDAHistogramMemoryTypeE0EZNS0_21CUDA_tensor_histogramIdlLb1EEEbNS_6TensorES4_S4_lNS_14AccumulateTypeIT0_Lb1EE4typeES8_NS0_13TensorArgTypeES9_S9_EUllE_EEvNS0_6detail10TensorInfoIT_T1_EESF_NSC_IKS6_SE_EElS8_S8_SE_T6_ --------------------------
	.section	.nv.constant0._ZN2at4cuda17kernelHistogram1DIdllLi1ELi2ELin1ELNS0_23CUDAHistogramMemoryTypeE0EZNS0_21CUDA_tensor_histogramIdlLb1EEEbNS_6TensorES4_S4_lNS_14AccumulateTypeIT0_Lb1EE4typeES8_NS0_13TensorArgTypeES9_S9_EUllE_EEvNS0_6detail10TensorInfoIT_T1_EESF_NSC_IKS6_SE_EElS8_S8_SE_T6_,"a",@progbits
	.sectionflags	@""
	.align	4
.nv.constant0._ZN2at4cuda17kernelHistogram1DIdllLi1ELi2ELin1ELNS0_23CUDAHistogramMemoryTypeE0EZNS0_21CUDA_tensor_histogramIdlLb1EEEbNS_6TensorES4_S4_lNS_14AccumulateTypeIT0_Lb1EE4typeES8_NS0_13TensorArgTypeES9_S9_EUllE_EEvNS0_6detail10TensorInfoIT_T1_EESF_NSC_IKS6_SE_EElS8_S8_SE_T6_:
	.zero		2048


//--------------------- .nv.constant2._ZN2at4cuda17kernelHistogram1DIlllLi1ELi2ELin1ELNS0_23CUDAHistogramMemoryTypeE1EZNS0_21CUDA_tensor_histogramIllLb0EEEbNS_6TensorES4_S4_lNS_14AccumulateTypeIT0_Lb1EE4typeES8_NS0_13TensorArgTypeES9_S9_EUllE0_EEvNS0_6detail10TensorInfoIT_T1_EESF_NSC_IKS6_SE_EElS8_S8_SE_T6_ --------------------------
	.section	.nv.constant2._ZN2at4cuda17kernelHistogram1DIlllLi1ELi2ELin1ELNS0_23CUDAHistogramMemoryTypeE1EZNS0_21CUDA_tensor_histogramIllLb0EEEbNS_6TensorES4_S4_lNS_14AccumulateTypeIT0_Lb1EE4typeES8_NS0_13TensorArgTypeES9_S9_EUllE0_EEvNS0_6detail10TensorInfoIT_T1_EESF_NSC_IKS6_SE_EElS8_S8_SE_T6_,"a",@progbits
	.sectionflags	@""
	.align	4
.nv.constant2._ZN2at4cuda17kernelHistogram1DIlllLi1ELi2ELin1ELNS0_23CUDAHistogramMemoryTypeE1EZNS0_21CUDA_tensor_histogramIllLb0EEEbNS_6TensorES4_S4_lNS_14AccumulateTypeIT0_Lb1EE4typeES8_NS0_13TensorArgTypeES9_S9_EUllE0_EEvNS0_6detail10TensorInfoIT_T1_EESF_NSC_IKS6_SE_EElS8_S8_SE_T6_:
        /*0000*/ 	.byte	0x40, 0x03, 0x00, 0x00, 0x00, 0x00, 0x00, 0x00


//--------------------- .nv.constant0._ZN2at4cuda17kernelHistogram1DIlllLi1ELi2ELin1ELNS0_23CUDAHistogramMemoryTypeE1EZNS0_21CUDA_tensor_histogramIllLb0EEEbNS_6TensorES4_S4_lNS_14AccumulateTypeIT0_Lb1EE4typeES8_NS0_13TensorArgTypeES9_S9_EUllE0_EEvNS0_6detail10TensorInfoIT_T1_EESF_NSC_IKS6_SE_EElS8_S8_SE_T6_ --------------------------
	.section	.nv.constant0._ZN2at4cuda17kernelHistogram1DIlllLi1ELi2ELin1ELNS0_23CUDAHistogramMemoryTypeE1EZNS0_21CUDA_tensor_histogramIllLb0EEEbNS_6TensorES4_S4_lNS_14AccumulateTypeIT0_Lb1EE4typeES8_NS0_13TensorArgTypeES9_S9_EUllE0_EEvNS0_6detail10TensorInfoIT_T1_EESF_NSC_IKS6_SE_EElS8_S8_SE_T6_,"a",@progbits
	.sectionflags	@""
	.align	4
.nv.constant0._ZN2at4cuda17kernelHistogram1DIlllLi1ELi2ELin1ELNS0_23CUDAHistogramMemoryTypeE1EZNS0_21CUDA_tensor_histogramIllLb0EEEbNS_6TensorES4_S4_lNS_14AccumulateTypeIT0_Lb1EE4typeES8_NS0_13TensorArgTypeES9_S9_EUllE0_EEvNS0_6detail10TensorInfoIT_T1_EESF_NSC_IKS6_SE_EElS8_S8_SE_T6_:
	.zero		1633


//--------------------- .nv.constant2._ZN2at4cuda17kernelHistogram1DIlllLi1ELi2ELin1ELNS0_23CUDAHistogramMemoryTypeE0EZNS0_21CUDA_tensor_histogramIllLb0EEEbNS_6TensorES4_S4_lNS_14AccumulateTypeIT0_Lb1EE4typeES8_NS0_13TensorArgTypeES9_S9_EUllE0_EEvNS0_6detail10TensorInfoIT_T1_EESF_NSC_IKS6_SE_EElS8_S8_SE_T6_ --------------------------
	.section	.nv.constant2._ZN2at4cuda17kernelHistogram1DIlllLi1ELi2ELin1ELNS0_23CUDAHistogramMemoryTypeE0EZNS0_21CUDA_tensor_histogramIllLb0EEEbNS_6TensorES4_S4_lNS_14AccumulateTypeIT0_Lb1EE4typeES8_NS0_13TensorArgTypeES9_S9_EUllE0_EEvNS0_6detail10TensorInfoIT_T1_EESF_NSC_IKS6_SE_EElS8_S8_SE_T6_,"a",@progbits
	.sectionflags	@""
	.align	4
.nv.constant2._ZN2at4cuda17kernelHistogram1DIlllLi1ELi2ELin1ELNS0_23CUDAHistogramMemoryTypeE0EZNS0_21CUDA_tensor_histogramIllLb0EEEbNS_6TensorES4_S4_lNS_14AccumulateTypeIT0_Lb1EE4typeES8_NS0_13TensorArgTypeES9_S9_EUllE0_EEvNS0_6detail10TensorInfoIT_T1_EESF_NSC_IKS6_SE_EElS8_S8_SE_T6_:
        /*0000*/ 	.byte	0x40, 0x03, 0x00, 0x00, 0x00, 0x00, 0x00, 0x00


//--------------------- .nv.constant0._ZN2at4cuda17kernelHistogram1DIlllLi1ELi2ELin1ELNS0_23CUDAHistogramMemoryTypeE0EZNS0_21CUDA_tensor_histogramIllLb0EEEbNS_6TensorES4_S4_lNS_14AccumulateTypeIT0_Lb1EE4typeES8_NS0_13TensorArgTypeES9_S9_EUllE0_EEvNS0_6detail10TensorInfoIT_T1_EESF_NSC_IKS6_SE_EElS8_S8_SE_T6_ --------------------------
	.section	.nv.constant0._ZN2at4cuda17kernelHistogram1DIlllLi1ELi2ELin1ELNS0_23CUDAHistogramMemoryTypeE0EZNS0_21CUDA_tensor_histogramIllLb0EEEbNS_6TensorES4_S4_lNS_14AccumulateTypeIT0_Lb1EE4typeES8_NS0_13TensorArgTypeES9_S9_EUllE0_EEvNS0_6detail10TensorInfoIT_T1_EESF_NSC_IKS6_SE_EElS8_S8_SE_T6_,"a",@progbits
	.sectionflags	@""
	.align	4
.nv.constant0._ZN2at4cuda17kernelHistogram1DIlllLi1ELi2ELin1ELNS0_23CUDAHistogramMemoryTypeE0EZNS0_21CUDA_tensor_histogramIllLb0EEEbNS_6TensorES4_S4_lNS_14AccumulateTypeIT0_Lb1EE4typeES8_NS0_13TensorArgTypeES9_S9_EUllE0_EEvNS0_6detail10TensorInfoIT_T1_EESF_NSC_IKS6_SE_EElS8_S8_SE_T6_:
	.zero		1633


//--------------------- .nv.constant2._ZN2at4cuda17kernelHistogram1DIlllLi1ELi2ELin1ELNS0_23CUDAHistogramMemoryTypeE1EZNS0_21CUDA_tensor_histogramIllLb0EEEbNS_6TensorES4_S4_lNS_14AccumulateTypeIT0_Lb1EE4typeES8_NS0_13TensorArgTypeES9_S9_EUllE_EEvNS0_6detail10TensorInfoIT_T1_EESF_NSC_IKS6_SE_EElS8_S8_SE_T6_ --------------------------
	.section	.nv.constant2._ZN2at4cuda17kernelHistogram1DIlllLi1ELi2ELin1ELNS0_23CUDAHistogramMemoryTypeE1EZNS0_21CUDA_tensor_histogramIllLb0EEEbNS_6TensorES4_S4_lNS_14AccumulateTypeIT0_Lb1EE4typeES8_NS0_13TensorArgTypeES9_S9_EUllE_EEvNS0_6detail10TensorInfoIT_T1_EESF_NSC_IKS6_SE_EElS8_S8_SE_T6_,"a",@progbits
	.sectionflags	@""
	.align	4
.nv.constant2._ZN2at4cuda17kernelHistogram1DIlllLi1ELi2ELin1ELNS0_23CUDAHistogramMemoryTypeE1EZNS0_21CUDA_tensor_histogramIllLb0EEEbNS_6TensorES4_S4_lNS_14AccumulateTypeIT0_Lb1EE4typeES8_NS0_13TensorArgTypeES9_S9_EUllE_EEvNS0_6detail10TensorInfoIT_T1_EESF_NSC_IKS6_SE_EElS8_S8_SE_T6_:
        /*0000*/ 	.byte	0x40, 0x03, 0x00, 0x00, 0x00, 0x00, 0x00, 0x00


//--------------------- .nv.constant0._ZN2at4cuda17kernelHistogram1DIlllLi1ELi2ELin1ELNS0_23CUDAHistogramMemoryTypeE1EZNS0_21CUDA_tensor_histogramIllLb0EEEbNS_6TensorES4_S4_lNS_14AccumulateTypeIT0_Lb1EE4typeES8_NS0_13TensorArgTypeES9_S9_EUllE_EEvNS0_6detail10TensorInfoIT_T1_EESF_NSC_IKS6_SE_EElS8_S8_SE_T6_ --------------------------
	.section	.nv.constant0._ZN2at4cuda17kernelHistogram1DIlllLi1ELi2ELin1ELNS0_23CUDAHistogramMemoryTypeE1EZNS0_21CUDA_tensor_histogramIllLb0EEEbNS_6TensorES4_S4_lNS_14AccumulateTypeIT0_Lb1EE4typeES8_NS0_13TensorArgTypeES9_S9_EUllE_EEvNS0_6detail10TensorInfoIT_T1_EESF_NSC_IKS6_SE_EElS8_S8_SE_T6_,"a",@progbits
	.sectionflags	@""
	.align	4
.nv.constant0._ZN2at4cuda17kernelHistogram1DIlllLi1ELi2ELin1ELNS0_23CUDAHistogramMemoryTypeE1EZNS0_21CUDA_tensor_histogramIllLb0EEEbNS_6TensorES4_S4_lNS_14AccumulateTypeIT0_Lb1EE4typeES8_NS0_13TensorArgTypeES9_S9_EUllE_EEvNS0_6detail10TensorInfoIT_T1_EESF_NSC_IKS6_SE_EElS8_S8_SE_T6_:
	.zero		2048


//--------------------- .nv.constant2._ZN2at4cuda17kernelHistogram1DIlllLi1ELi2ELin1ELNS0_23CUDAHistogramMemoryTypeE0EZNS0_21CUDA_tensor_histogramIllLb0EEEbNS_6TensorES4_S4_lNS_14AccumulateTypeIT0_Lb1EE4typeES8_NS0_13TensorArgTypeES9_S9_EUllE_EEvNS0_6detail10TensorInfoIT_T1_EESF_NSC_IKS6_SE_EElS8_S8_SE_T6_ --------------------------
	.section	.nv.constant2._ZN2at4cuda17kernelHistogram1DIlllLi1ELi2ELin1ELNS0_23CUDAHistogramMemoryTypeE0EZNS0_21CUDA_tensor_histogramIllLb0EEEbNS_6TensorES4_S4_lNS_14AccumulateTypeIT0_Lb1EE4typeES8_NS0_13TensorArgTypeES9_S9_EUllE_EEvNS0_6detail10TensorInfoIT_T1_EESF_NSC_IKS6_SE_EElS8_S8_SE_T6_,"a",@progbits
	.sectionflags	@""
	.align	4
.nv.constant2._ZN2at4cuda17kernelHistogram1DIlllLi1ELi2ELin1ELNS0_23CUDAHistogramMemoryTypeE0EZNS0_21CUDA_tensor_histogramIllLb0EEEbNS_6TensorES4_S4_lNS_14AccumulateTypeIT0_Lb1EE4typeES8_NS0_13TensorArgTypeES9_S9_EUllE_EEvNS0_6detail10TensorInfoIT_T1_EESF_NSC_IKS6_SE_EElS8_S8_SE_T6_:
        /*0000*/ 	.byte	0x40, 0x03, 0x00, 0x00, 0x00, 0x00, 0x00, 0x00


//--------------------- .nv.constant0._ZN2at4cuda17kernelHistogram1DIlllLi1ELi2ELin1ELNS0_23CUDAHistogramMemoryTypeE0EZNS0_21CUDA_tensor_histogramIllLb0EEEbNS_6TensorES4_S4_lNS_14AccumulateTypeIT0_Lb1EE4typeES8_NS0_13TensorArgTypeES9_S9_EUllE_EEvNS0_6detail10TensorInfoIT_T1_EESF_NSC_IKS6_SE_EElS8_S8_SE_T6_ --------------------------
	.section	.nv.constant0._ZN2at4cuda17kernelHistogram1DIlllLi1ELi2ELin1ELNS0_23CUDAHistogramMemoryTypeE0EZNS0_21CUDA_tensor_histogramIllLb0EEEbNS_6TensorES4_S4_lNS_14AccumulateTypeIT0_Lb1EE4typeES8_NS0_13TensorArgTypeES9_S9_EUllE_EEvNS0_6detail10TensorInfoIT_T1_EESF_NSC_IKS6_SE_EElS8_S8_SE_T6_,"a",@progbits
	.sectionflags	@""
	.align	4
.nv.constant0._ZN2at4cuda17kernelHistogram1DIlllLi1ELi2ELin1ELNS0_23CUDAHistogramMemoryTypeE0EZNS0_21CUDA_tensor_histogramIllLb0EEEbNS_6TensorES4_S4_lNS_14AccumulateTypeIT0_Lb1EE4typeES8_NS0_13TensorArgTypeES9_S9_EUllE_EEvNS0_6detail10TensorInfoIT_T1_EESF_NSC_IKS6_SE_EElS8_S8_SE_T6_:
	.zero		2048


//--------------------- .nv.constant2._ZN2at4cuda17kernelHistogram1DIfllLi1ELi2ELin1ELNS0_23CUDAHistogramMemoryTypeE1EZNS0_21CUDA_tensor_histogramIflLb1EEEbNS_6TensorES4_S4_lNS_14AccumulateTypeIT0_Lb1EE4typeES8_NS0_13TensorArgTypeES9_S9_EUllE0_EEvNS0_6detail10TensorInfoIT_T1_EESF_NSC_IKS6_SE_EElS8_S8_SE_T6_ --------------------------
	.section	.nv.constant2._ZN2at4cuda17kernelHistogram1DIfllLi1ELi2ELin1ELNS0_23CUDAHistogramMemoryTypeE1EZNS0_21CUDA_tensor_histogramIflLb1EEEbNS_6TensorES4_S4_lNS_14AccumulateTypeIT0_Lb1EE4typeES8_NS0_13TensorArgTypeES9_S9_EUllE0_EEvNS0_6detail10TensorInfoIT_T1_EESF_NSC_IKS6_SE_EElS8_S8_SE_T6_,"a",@progbits
	.sectionflags	@""
	.align	4
.nv.constant2._ZN2at4cuda17kernelHistogram1DIfllLi1ELi2ELin1ELNS0_23CUDAHistogramMemoryTypeE1EZNS0_21CUDA_tensor_histogramIflLb1EEEbNS_6TensorES4_S4_lNS_14AccumulateTypeIT0_Lb1EE4typeES8_NS0_13TensorArgTypeES9_S9_EUllE0_EEvNS0_6detail10TensorInfoIT_T1_EESF_NSC_IKS6_SE_EElS8_S8_SE_T6_:
        /*0000*/ 	.byte	0x40, 0x03, 0x00, 0x00, 0x00, 0x00, 0x00, 0x00


//--------------------- .nv.constant0._ZN2at4cuda17kernelHistogram1DIfllLi1ELi2ELin1ELNS0_23CUDAHistogramMemoryTypeE1EZNS0_21CUDA_tensor_histogramIflLb1EEEbNS_6TensorES4_S4_lNS_14AccumulateTypeIT0_Lb1EE4typeES8_NS0_13TensorArgTypeES9_S9_EUllE0_EEvNS0_6detail10TensorInfoIT_T1_EESF_NSC_IKS6_SE_EElS8_S8_SE_T6_ --------------------------
	.section	.nv.constant0._ZN2at4cuda17kernelHistogram1DIfllLi1ELi2ELin1ELNS0_23CUDAHistogramMemoryTypeE1EZNS0_21CUDA_tensor_histogramIflLb1EEEbNS_6TensorES4_S4_lNS_14AccumulateTypeIT0_Lb1EE4typeES8_NS0_13TensorArgTypeES9_S9_EUllE0_EEvNS0_6detail10TensorInfoIT_T1_EESF_NSC_IKS6_SE_EElS8_S8_SE_T6_,"a",@progbits
	.sectionflags	@""
	.align	4
.nv.constant0._ZN2at4cuda17kernelHistogram1DIfllLi1ELi2ELin1ELNS0_23CUDAHistogramMemoryTypeE1EZNS0_21CUDA_tensor_histogramIflLb1EEEbNS_6TensorES4_S4_lNS_14AccumulateTypeIT0_Lb1EE4typeES8_NS0_13TensorArgTypeES9_S9_EUllE0_EEvNS0_6detail10TensorInfoIT_T1_EESF_NSC_IKS6_SE_EElS8_S8_SE_T6_:
	.zero		1633


//--------------------- .nv.constant2._ZN2at4cuda17kernelHistogram1DIfllLi1ELi2ELin1ELNS0_23CUDAHistogramMemoryTypeE0EZNS0_21CUDA_tensor_histogramIflLb1EEEbNS_6TensorES4_S4_lNS_14AccumulateTypeIT0_Lb1EE4typeES8_NS0_13TensorArgTypeES9_S9_EUllE0_EEvNS0_6detail10TensorInfoIT_T1_EESF_NSC_IKS6_SE_EElS8_S8_SE_T6_ --------------------------
	.section	.nv.constant2._ZN2at4cuda17kernelHistogram1DIfllLi1ELi2ELin1ELNS0_23CUDAHistogramMemoryTypeE0EZNS0_21CUDA_tensor_histogramIflLb1EEEbNS_6TensorES4_S4_lNS_14AccumulateTypeIT0_Lb1EE4typeES8_NS0_13TensorArgTypeES9_S9_EUllE0_EEvNS0_6detail10TensorInfoIT_T1_EESF_NSC_IKS6_SE_EElS8_S8_SE_T6_,"a",@progbits
	.sectionflags	@""
	.align	4
.nv.constant2._ZN2at4cuda17kernelHistogram1DIfllLi1ELi2ELin1ELNS0_23CUDAHistogramMemoryTypeE0EZNS0_21CUDA_tensor_histogramIflLb1EEEbNS_6TensorES4_S4_lNS_14AccumulateTypeIT0_Lb1EE4typeES8_NS0_13TensorArgTypeES9_S9_EUllE0_EEvNS0_6detail10TensorInfoIT_T1_EESF_NSC_IKS6_SE_EElS8_S8_SE_T6_:
        /*0000*/ 	.byte	0x40, 0x03, 0x00, 0x00, 0x00, 0x00, 0x00, 0x00


//--------------------- .nv.constant0._ZN2at4cuda17kernelHistogram1DIfllLi1ELi2ELin1ELNS0_23CUDAHistogramMemoryTypeE0EZNS0_21CUDA_tensor_histogramIflLb1EEEbNS_6TensorES4_S4_lNS_14AccumulateTypeIT0_Lb1EE4typeES8_NS0_13TensorArgTypeES9_S9_EUllE0_EEvNS0_6detail10TensorInfoIT_T1_EESF_NSC_IKS6_SE_EElS8_S8_SE_T6_ --------------------------
	.section	.nv.constant0._ZN2at4cuda17kernelHistogram1DIfllLi1ELi2ELin1ELNS0_23CUDAHistogramMemoryTypeE0EZNS0_21CUDA_tensor_histogramIflLb1EEEbNS_6TensorES4_S4_lNS_14AccumulateTypeIT0_Lb1EE4typeES8_NS0_13TensorArgTypeES9_S9_EUllE0_EEvNS0_6detail10TensorInfoIT_T1_EESF_NSC_IKS6_SE_EElS8_S8_SE_T6_,"a",@progbits
	.sectionflags	@""
	.align	4
.nv.constant0._ZN2at4cuda17kernelHistogram1DIfllLi1ELi2ELin1ELNS0_23CUDAHistogramMemoryTypeE0EZNS0_21CUDA_tensor_histogramIflLb1EEEbNS_6TensorES4_S4_lNS_14AccumulateTypeIT0_Lb1EE4typeES8_NS0_13TensorArgTypeES9_S9_EUllE0_EEvNS0_6detail10TensorInfoIT_T1_EESF_NSC_IKS6_SE_EElS8_S8_SE_T6_:
	.zero		1633


//--------------------- .nv.constant2._ZN2at4cuda17kernelHistogram1DIfllLi1ELi2ELin1ELNS0_23CUDAHistogramMemoryTypeE1EZNS0_21CUDA_tensor_histogramIflLb1EEEbNS_6TensorES4_S4_lNS_14AccumulateTypeIT0_Lb1EE4typeES8_NS0_13TensorArgTypeES9_S9_EUllE_EEvNS0_6detail10TensorInfoIT_T1_EESF_NSC_IKS6_SE_EElS8_S8_SE_T6_ --------------------------
	.section	.nv.constant2._ZN2at4cuda17kernelHistogram1DIfllLi1ELi2ELin1ELNS0_23CUDAHistogramMemoryTypeE1EZNS0_21CUDA_tensor_histogramIflLb1EEEbNS_6TensorES4_S4_lNS_14AccumulateTypeIT0_Lb1EE4typeES8_NS0_13TensorArgTypeES9_S9_EUllE_EEvNS0_6detail10TensorInfoIT_T1_EESF_NSC_IKS6_SE_EElS8_S8_SE_T6_,"a",@progbits
	.sectionflags	@""
	.align	4
.nv.constant2._ZN2at4cuda17kernelHistogram1DIfllLi1ELi2ELin1ELNS0_23CUDAHistogramMemoryTypeE1EZNS0_21CUDA_tensor_histogramIflLb1EEEbNS_6TensorES4_S4_lNS_14AccumulateTypeIT0_Lb1EE4typeES8_NS0_13TensorArgTypeES9_S9_EUllE_EEvNS0_6detail10TensorInfoIT_T1_EESF_NSC_IKS6_SE_EElS8_S8_SE_T6_:
        /*0000*/ 	.byte	0x40, 0x03, 0x00, 0x00, 0x00, 0x00, 0x00, 0x00


//--------------------- .nv.constant0._ZN2at4cuda17kernelHistogram1DIfllLi1ELi2ELin1ELNS0_23CUDAHistogramMemoryTypeE1EZNS0_21CUDA_tensor_histogramIflLb1EEEbNS_6TensorES4_S4_lNS_14AccumulateTypeIT0_Lb1EE4typeES8_NS0_13TensorArgTypeES9_S9_EUllE_EEvNS0_6detail10TensorInfoIT_T1_EESF_NSC_IKS6_SE_EElS8_S8_SE_T6_ --------------------------
	.section	.nv.constant0._ZN2at4cuda17kernelHistogram1DIfllLi1ELi2ELin1ELNS0_23CUDAHistogramMemoryTypeE1EZNS0_21CUDA_tensor_histogramIflLb1EEEbNS_6TensorES4_S4_lNS_14AccumulateTypeIT0_Lb1EE4typeES8_NS0_13TensorArgTypeES9_S9_EUllE_EEvNS0_6detail10TensorInfoIT_T1_EESF_NSC_IKS6_SE_EElS8_S8_SE_T6_,"a",@progbits
	.sectionflags	@""
	.align	4
.nv.constant0._ZN2at4cuda17kernelHistogram1DIfllLi1ELi2ELin1ELNS0_23CUDAHistogramMemoryTypeE1EZNS0_21CUDA_tensor_histogramIflLb1EEEbNS_6TensorES4_S4_lNS_14AccumulateTypeIT0_Lb1EE4typeES8_NS0_13TensorArgTypeES9_S9_EUllE_EEvNS0_6detail10TensorInfoIT_T1_EESF_NSC_IKS6_SE_EElS8_S8_SE_T6_:
	.zero		2048


//--------------------- .nv.constant2._ZN2at4cuda17kernelHistogram1DIfllLi1ELi2ELin1ELNS0_23CUDAHistogramMemoryTypeE0EZNS0_21CUDA_tensor_histogramIflLb1EEEbNS_6TensorES4_S4_lNS_14AccumulateTypeIT0_Lb1EE4typeES8_NS0_13TensorArgTypeES9_S9_EUllE_EEvNS0_6detail10TensorInfoIT_T1_EESF_NSC_IKS6_SE_EElS8_S8_SE_T6_ --------------------------
	.section	.nv.constant2._ZN2at4cuda17kernelHistogram1DIfllLi1ELi2ELin1ELNS0_23CUDAHistogramMemoryTypeE0EZNS0_21CUDA_tensor_histogramIflLb1EEEbNS_6TensorES4_S4_lNS_14AccumulateTypeIT0_Lb1EE4typeES8_NS0_13TensorArgTypeES9_S9_EUllE_EEvNS0_6detail10TensorInfoIT_T1_EESF_NSC_IKS6_SE_EElS8_S8_SE_T6_,"a",@progbits
	.sectionflags	@""
	.align	4
.nv.constant2._ZN2at4cuda17kernelHistogram1DIfllLi1ELi2ELin1ELNS0_23CUDAHistogramMemoryTypeE0EZNS0_21CUDA_tensor_histogramIflLb1EEEbNS_6TensorES4_S4_lNS_14AccumulateTypeIT0_Lb1EE4typeES8_NS0_13TensorArgTypeES9_S9_EUllE_EEvNS0_6detail10TensorInfoIT_T1_EESF_NSC_IKS6_SE_EElS8_S8_SE_T6_:
        /*0000*/ 	.byte	0x40, 0x03, 0x00, 0x00, 0x00, 0x00, 0x00, 0x00


//--------------------- .nv.constant0._ZN2at4cuda17kernelHistogram1DIfllLi1ELi2ELin1ELNS0_23CUDAHistogramMemoryTypeE0EZNS0_21CUDA_tensor_histogramIflLb1EEEbNS_6TensorES4_S4_lNS_14AccumulateTypeIT0_Lb1EE4typeES8_NS0_13TensorArgTypeES9_S9_EUllE_EEvNS0_6detail10TensorInfoIT_T1_EESF_NSC_IKS6_SE_EElS8_S8_SE_T6_ --------------------------
	.section	.nv.constant0._ZN2at4cuda17kernelHistogram1DIfllLi1ELi2ELin1ELNS0_23CUDAHistogramMemoryTypeE0EZNS0_21CUDA_tensor_histogramIflLb1EEEbNS_6TensorES4_S4_lNS_14AccumulateTypeIT0_Lb1EE4typeES8_NS0_13TensorArgTypeES9_S9_EUllE_EEvNS0_6detail10TensorInfoIT_T1_EESF_NSC_IKS6_SE_EElS8_S8_SE_T6_,"a",@progbits
	.sectionflags	@""
	.align	4
.nv.constant0._ZN2at4cuda17kernelHistogram1DIfllLi1ELi2ELin1ELNS0_23CUDAHistogramMemoryTypeE0EZNS0_21CUDA_tensor_histogramIflLb1EEEbNS_6TensorES4_S4_lNS_14AccumulateTypeIT0_Lb1EE4typeES8_NS0_13TensorArgTypeES9_S9_EUllE_EEvNS0_6detail10TensorInfoIT_T1_EESF_NSC_IKS6_SE_EElS8_S8_SE_T6_:
	.zero		2048


//--------------------- .nv.constant2._ZN2at4cuda17kernelHistogram1DIdilLi1ELi2ELin1ELNS0_23CUDAHistogramMemoryTypeE1EZNS0_21CUDA_tensor_histogramIdiLb1EEEbNS_6TensorES4_S4_lNS_14AccumulateTypeIT0_Lb1EE4typeES8_NS0_13TensorArgTypeES9_S9_EUllE0_EEvNS0_6detail10TensorInfoIT_T1_EESF_NSC_IKS6_SE_EElS8_S8_SE_T6_ --------------------------
	.section	.nv.constant2._ZN2at4cuda17kernelHistogram1DIdilLi1ELi2ELin1ELNS0_23CUDAHistogramMemoryTypeE1EZNS0_21CUDA_tensor_histogramIdiLb1EEEbNS_6TensorES4_S4_lNS_14AccumulateTypeIT0_Lb1EE4typeES8_NS0_13TensorArgTypeES9_S9_EUllE0_EEvNS0_6detail10TensorInfoIT_T1_EESF_NSC_IKS6_SE_EElS8_S8_SE_T6_,"a",@progbits
	.sectionflags	@""
	.align	4
.nv.constant2._ZN2at4cuda17kernelHistogram1DIdilLi1ELi2ELin1ELNS0_23CUDAHistogramMemoryTypeE1EZNS0_21CUDA_tensor_histogramIdiLb1EEEbNS_6TensorES4_S4_lNS_14AccumulateTypeIT0_Lb1EE4typeES8_NS0_13TensorArgTypeES9_S9_EUllE0_EEvNS0_6detail10TensorInfoIT_T1_EESF_NSC_IKS6_SE_EElS8_S8_SE_T6_:
        /*0000*/ 	.byte	0x40, 0x03, 0x00, 0x00, 0x00, 0x00, 0x00, 0x00


//--------------------- .nv.constant0._ZN2at4cuda17kernelHistogram1DIdilLi1ELi2ELin1ELNS0_23CUDAHistogramMemoryTypeE1EZNS0_21CUDA_tensor_histogramIdiLb1EEEbNS_6TensorES4_S4_lNS_14AccumulateTypeIT0_Lb1EE4typeES8_NS0_13TensorArgTypeES9_S9_EUllE0_EEvNS0_6detail10TensorInfoIT_T1_EESF_NSC_IKS6_SE_EElS8_S8_SE_T6_ --------------------------
	.section	.nv.constant0._ZN2at4cuda17kernelHistogram1DIdilLi1ELi2ELin1ELNS0_23CUDAHistogramMemoryTypeE1EZNS0_21CUDA_tensor_histogramIdiLb1EEEbNS_6TensorES4_S4_lNS_14AccumulateTypeIT0_Lb1EE4typeES8_NS0_13TensorArgTypeES9_S9_EUllE0_EEvNS0_6detail10TensorInfoIT_T1_EESF_NSC_IKS6_SE_EElS8_S8_SE_T6_,"a",@progbits
	.sectionflags	@""
	.align	4
.nv.constant0._ZN2at4cuda17kernelHistogram1DIdilLi1ELi2ELin1ELNS0_23CUDAHistogramMemoryTypeE1EZNS0_21CUDA_tensor_histogramIdiLb1EEEbNS_6TensorES4_S4_lNS_14AccumulateTypeIT0_Lb1EE4typeES8_NS0_13TensorArgTypeES9_S9_EUllE0_EEvNS0_6detail10TensorInfoIT_T1_EESF_NSC_IKS6_SE_EElS8_S8_SE_T6_:
	.zero		1633


//--------------------- .nv.constant2._ZN2at4cuda17kernelHistogram1DIdilLi1ELi2ELin1ELNS0_23CUDAHistogramMemoryTypeE0EZNS0_21CUDA_tensor_histogramIdiLb1EEEbNS_6TensorES4_S4_lNS_14AccumulateTypeIT0_Lb1EE4typeES8_NS0_13TensorArgTypeES9_S9_EUllE0_EEvNS0_6detail10TensorInfoIT_T1_EESF_NSC_IKS6_SE_EElS8_S8_SE_T6_ --------------------------
	.section	.nv.constant2._ZN2at4cuda17kernelHistogram1DIdilLi1ELi2ELin1ELNS0_23CUDAHistogramMemoryTypeE0EZNS0_21CUDA_tensor_histogramIdiLb1EEEbNS_6TensorES4_S4_lNS_14AccumulateTypeIT0_Lb1EE4typeES8_NS0_13TensorArgTypeES9_S9_EUllE0_EEvNS0_6detail10TensorInfoIT_T1_EESF_NSC_IKS6_SE_EElS8_S8_SE_T6_,"a",@progbits
	.sectionflags	@""
	.align	4
.nv.constant2._ZN2at4cuda17kernelHistogram1DIdilLi1ELi2ELin1ELNS0_23CUDAHistogramMemoryTypeE0EZNS0_21CUDA_tensor_histogramIdiLb1EEEbNS_6TensorES4_S4_lNS_14AccumulateTypeIT0_Lb1EE4typeES8_NS0_13TensorArgTypeES9_S9_EUllE0_EEvNS0_6detail10TensorInfoIT_T1_EESF_NSC_IKS6_SE_EElS8_S8_SE_T6_:
        /*0000*/ 	.byte	0x40, 0x03, 0x00, 0x00, 0x00, 0x00, 0x00, 0x00


//--------------------- .nv.constant0._ZN2at4cuda17kernelHistogram1DIdilLi1ELi2ELin1ELNS0_23CUDAHistogramMemoryTypeE0EZNS0_21CUDA_tensor_histogramIdiLb1EEEbNS_6TensorES4_S4_lNS_14AccumulateTypeIT0_Lb1EE4typeES8_NS0_13TensorArgTypeES9_S9_EUllE0_EEvNS0_6detail10TensorInfoIT_T1_EESF_NSC_IKS6_SE_EElS8_S8_SE_T6_ --------------------------
	.section	.nv.constant0._ZN2at4cuda17kernelHistogram1DIdilLi1ELi2ELin1ELNS0_23CUDAHistogramMemoryTypeE0EZNS0_21CUDA_tensor_histogramIdiLb1EEEbNS_6TensorES4_S4_lNS_14AccumulateTypeIT0_Lb1EE4typeES8_NS0_13TensorArgTypeES9_S9_EUllE0_EEvNS0_6detail10TensorInfoIT_T1_EESF_NSC_IKS6_SE_EElS8_S8_SE_T6_,"a",@progbits
	.sectionflags	@""
	.align	4
.nv.constant0._ZN2at4cuda17kernelHistogram1DIdilLi1ELi2ELin1ELNS0_23CUDAHistogramMemoryTypeE0EZNS0_21CUDA_tensor_histogramIdiLb1EEEbNS_6TensorES4_S4_lNS_14AccumulateTypeIT0_Lb1EE4typeES8_NS0_13TensorArgTypeES9_S9_EUllE0_EEvNS0_6detail10TensorInfoIT_T1_EESF_NSC_IKS6_SE_EElS8_S8_SE_T6_:
	.zero		1633


//--------------------- .nv.constant2._ZN2at4cuda17kernelHistogram1DIdilLi1ELi2ELin1ELNS0_23CUDAHistogramMemoryTypeE1EZNS0_21CUDA_tensor_histogramIdiLb1EEEbNS_6TensorES4_S4_lNS_14AccumulateTypeIT0_Lb1EE4typeES8_NS0_13TensorArgTypeES9_S9_EUllE_EEvNS0_6detail10TensorInfoIT_T1_EESF_NSC_IKS6_SE_EElS8_S8_SE_T6_ --------------------------
	.section	.nv.constant2._ZN2at4cuda17kernelHistogram1DIdilLi1ELi2ELin1ELNS0_23CUDAHistogramMemoryTypeE1EZNS0_21CUDA_tensor_histogramIdiLb1EEEbNS_6TensorES4_S4_lNS_14AccumulateTypeIT0_Lb1EE4typeES8_NS0_13TensorArgTypeES9_S9_EUllE_EEvNS0_6detail10TensorInfoIT_T1_EESF_NSC_IKS6_SE_EElS8_S8_SE_T6_,"a",@progbits
	.sectionflags	@""
	.align	4
.nv.constant2._ZN2at4cuda17kernelHistogram1DIdilLi1ELi2ELin1ELNS0_23CUDAHistogramMemoryTypeE1EZNS0_21CUDA_tensor_histogramIdiLb1EEEbNS_6TensorES4_S4_lNS_14AccumulateTypeIT0_Lb1EE4typeES8_NS0_13TensorArgTypeES9_S9_EUllE_EEvNS0_6detail10TensorInfoIT_T1_EESF_NSC_IKS6_SE_EElS8_S8_SE_T6_:
        /*0000*/ 	.byte	0x40, 0x03, 0x00, 0x00, 0x00, 0x00, 0x00, 0x00


//--------------------- .nv.constant0._ZN2at4cuda17kernelHistogram1DIdilLi1ELi2ELin1ELNS0_23CUDAHistogramMemoryTypeE1EZNS0_21CUDA_tensor_histogramIdiLb1EEEbNS_6TensorES4_S4_lNS_14AccumulateTypeIT0_Lb1EE4typeES8_NS0_13TensorArgTypeES9_S9_EUllE_EEvNS0_6detail10TensorInfoIT_T1_EESF_NSC_IKS6_SE_EElS8_S8_SE_T6_ --------------------------
	.section	.nv.constant0._ZN2at4cuda17kernelHistogram1DIdilLi1ELi2ELin1ELNS0_23CUDAHistogramMemoryTypeE1EZNS0_21CUDA_tensor_histogramIdiLb1EEEbNS_6TensorES4_S4_lNS_14AccumulateTypeIT0_Lb1EE4typeES8_NS0_13TensorArgTypeES9_S9_EUllE_EEvNS0_6detail10TensorInfoIT_T1_EESF_NSC_IKS6_SE_EElS8_S8_SE_T6_,"a",@progbits
	.sectionflags	@""
	.align	4
.nv.constant0._ZN2at4cuda17kernelHistogram1DIdilLi1ELi2ELin1ELNS0_23CUDAHistogramMemoryTypeE1EZNS0_21CUDA_tensor_histogramIdiLb1EEEbNS_6TensorES4_S4_lNS_14AccumulateTypeIT0_Lb1EE4typeES8_NS0_13TensorArgTypeES9_S9_EUllE_EEvNS0_6detail10TensorInfoIT_T1_EESF_NSC_IKS6_SE_EElS8_S8_SE_T6_:
	.zero		2048


//--------------------- .nv.constant2._ZN2at4cuda17kernelHistogram1DIdilLi1ELi2ELin1ELNS0_23CUDAHistogramMemoryTypeE0EZNS0_21CUDA_tensor_histogramIdiLb1EEEbNS_6TensorES4_S4_lNS_14AccumulateTypeIT0_Lb1EE4typeES8_NS0_13TensorArgTypeES9_S9_EUllE_EEvNS0_6detail10TensorInfoIT_T1_EESF_NSC_IKS6_SE_EElS8_S8_SE_T6_ --------------------------
	.section	.nv.constant2._ZN2at4cuda17kernelHistogram1DIdilLi1ELi2ELin1ELNS0_23CUDAHistogramMemoryTypeE0EZNS0_21CUDA_tensor_histogramIdiLb1EEEbNS_6TensorES4_S4_lNS_14AccumulateTypeIT0_Lb1EE4typeES8_NS0_13TensorArgTypeES9_S9_EUllE_EEvNS0_6detail10TensorInfoIT_T1_EESF_NSC_IKS6_SE_EElS8_S8_SE_T6_,"a",@progbits
	.sectionflags	@""
	.align	4
.nv.constant2._ZN2at4cuda17kernelHistogram1DIdilLi1ELi2ELin1ELNS0_23CUDAHistogramMemoryTypeE0EZNS0_21CUDA_tensor_histogramIdiLb1EEEbNS_6TensorES4_S4_lNS_14AccumulateTypeIT0_Lb1EE4typeES8_NS0_13TensorArgTypeES9_S9_EUllE_EEvNS0_6detail10TensorInfoIT_T1_EESF_NSC_IKS6_SE_EElS8_S8_SE_T6_:
        /*0000*/ 	.byte	0x40, 0x03, 0x00, 0x00, 0x00, 0x00, 0x00, 0x00


//--------------------- .nv.constant0._ZN2at4cuda17kernelHistogram1DIdilLi1ELi2ELin1ELNS0_23CUDAHistogramMemoryTypeE0EZNS0_21CUDA_tensor_histogramIdiLb1EEEbNS_6TensorES4_S4_lNS_14AccumulateTypeIT0_Lb1EE4typeES8_NS0_13TensorArgTypeES9_S9_EUllE_EEvNS0_6detail10TensorInfoIT_T1_EESF_NSC_IKS6_SE_EElS8_S8_SE_T6_ --------------------------
	.section	.nv.constant0._ZN2at4cuda17kernelHistogram1DIdilLi1ELi2ELin1ELNS0_23CUDAHistogramMemoryTypeE0EZNS0_21CUDA_tensor_histogramIdiLb1EEEbNS_6TensorES4_S4_lNS_14AccumulateTypeIT0_Lb1EE4typeES8_NS0_13TensorArgTypeES9_S9_EUllE_EEvNS0_6detail10TensorInfoIT_T1_EESF_NSC_IKS6_SE_EElS8_S8_SE_T6_,"a",@progbits
	.sectionflags	@""
	.align	4
.nv.constant0._ZN2at4cuda17kernelHistogram1DIdilLi1ELi2ELin1ELNS0_23CUDAHistogramMemoryTypeE0EZNS0_21CUDA_tensor_histogramIdiLb1EEEbNS_6TensorES4_S4_lNS_14AccumulateTypeIT0_Lb1EE4typeES8_NS0_13TensorArgTypeES9_S9_EUllE_EEvNS0_6detail10TensorInfoIT_T1_EESF_NSC_IKS6_SE_EElS8_S8_SE_T6_:
	.zero		2048


//--------------------- .nv.constant2._ZN2at4cuda17kernelHistogram1DIlilLi1ELi2ELin1ELNS0_23CUDAHistogramMemoryTypeE1EZNS0_21CUDA_tensor_histogramIliLb0EEEbNS_6TensorES4_S4_lNS_14AccumulateTypeIT0_Lb1EE4typeES8_NS0_13TensorArgTypeES9_S9_EUllE0_EEvNS0_6detail10TensorInfoIT_T1_EESF_NSC_IKS6_SE_EElS8_S8_SE_T6_ --------------------------
	.section	.nv.constant2._ZN2at4cuda17kernelHistogram1DIlilLi1ELi2ELin1ELNS0_23CUDAHistogramMemoryTypeE1EZNS0_21CUDA_tensor_histogramIliLb0EEEbNS_6TensorES4_S4_lNS_14AccumulateTypeIT0_Lb1EE4typeES8_NS0_13TensorArgTypeES9_S9_EUllE0_EEvNS0_6detail10TensorInfoIT_T1_EESF_NSC_IKS6_SE_EElS8_S8_SE_T6_,"a",@progbits
	.sectionflags	@""
	.align	4
.nv.constant2._ZN2at4cuda17kernelHistogram1DIlilLi1ELi2ELin1ELNS0_23CUDAHistogramMemoryTypeE1EZNS0_21CUDA_tensor_histogramIliLb0EEEbNS_6TensorES4_S4_lNS_14AccumulateTypeIT0_Lb1EE4typeES8_NS0_13TensorArgTypeES9_S9_EUllE0_EEvNS0_6detail10TensorInfoIT_T1_EESF_NSC_IKS6_SE_EElS8_S8_SE_T6_:
        /*0000*/ 	.byte	0x40, 0x03, 0x00, 0x00, 0x00, 0x00, 0x00, 0x00


//--------------------- .nv.constant0._ZN2at4cuda17kernelHistogram1DIlilLi1ELi2ELin1ELNS0_23CUDAHistogramMemoryTypeE1EZNS0_21CUDA_tensor_histogramIliLb0EEEbNS_6TensorES4_S4_lNS_14AccumulateTypeIT0_Lb1EE4typeES8_NS0_13TensorArgTypeES9_S9_EUllE0_EEvNS0_6detail10TensorInfoIT_T1_EESF_NSC_IKS6_SE_EElS8_S8_SE_T6_ --------------------------
	.section	.nv.constant0._ZN2at4cuda17kernelHistogram1DIlilLi1ELi2ELin1ELNS0_23CUDAHistogramMemoryTypeE1EZNS0_21CUDA_tensor_histogramIliLb0EEEbNS_6TensorES4_S4_lNS_14AccumulateTypeIT0_Lb1EE4typeES8_NS0_13TensorArgTypeES9_S9_EUllE0_EEvNS0_6detail10TensorInfoIT_T1_EESF_NSC_IKS6_SE_EElS8_S8_SE_T6_,"a",@progbits
	.sectionflags	@""
	.align	4
.nv.constant0._ZN2at4cuda17kernelHistogram1DIlilLi1ELi2ELin1ELNS0_23CUDAHistogramMemoryTypeE1EZNS0_21CUDA_tensor_histogramIliLb0EEEbNS_6TensorES4_S4_lNS_14AccumulateTypeIT0_Lb1EE4typeES8_NS0_13TensorArgTypeES9_S9_EUllE0_EEvNS0_6detail10TensorInfoIT_T1_EESF_NSC_IKS6_SE_EElS8_S8_SE_T6_:
	.zero		1633


//--------------------- .nv.constant2._ZN2at4cuda17kernelHistogram1DIlilLi1ELi2ELin1ELNS0_23CUDAHistogramMemoryTypeE0EZNS0_21CUDA_tensor_histogramIliLb0EEEbNS_6TensorES4_S4_lNS_14AccumulateTypeIT0_Lb1EE4typeES8_NS0_13TensorArgTypeES9_S9_EUllE0_EEvNS0_6detail10TensorInfoIT_T1_EESF_NSC_IKS6_SE_EElS8_S8_SE_T6_ --------------------------
	.section	.nv.constant2._ZN2at4cuda17kernelHistogram1DIlilLi1ELi2ELin1ELNS0_23CUDAHistogramMemoryTypeE0EZNS0_21CUDA_tensor_histogramIliLb0EEEbNS_6TensorES4_S4_lNS_14AccumulateTypeIT0_Lb1EE4typeES8_NS0_13TensorArgTypeES9_S9_EUllE0_EEvNS0_6detail10TensorInfoIT_T1_EESF_NSC_IKS6_SE_EElS8_S8_SE_T6_,"a",@progbits
	.sectionflags	@""
	.align	4
.nv.constant2._ZN2at4cuda17kernelHistogram1DIlilLi1ELi2ELin1ELNS0_23CUDAHistogramMemoryTypeE0EZNS0_21CUDA_tensor_histogramIliLb0EEEbNS_6TensorES4_S4_lNS_14AccumulateTypeIT0_Lb1EE4typeES8_NS0_13TensorArgTypeES9_S9_EUllE0_EEvNS0_6detail10TensorInfoIT_T1_EESF_NSC_IKS6_SE_EElS8_S8_SE_T6_:
        /*0000*/ 	.byte	0x40, 0x03, 0x00, 0x00, 0x00, 0x00, 0x00, 0x00


//--------------------- .nv.constant0._ZN2at4cuda17kernelHistogram1DIlilLi1ELi2ELin1ELNS0_23CUDAHistogramMemoryTypeE0EZNS0_21CUDA_tensor_histogramIliLb0EEEbNS_6TensorES4_S4_lNS_14AccumulateTypeIT0_Lb1EE4typeES8_NS0_13TensorArgTypeES9_S9_EUllE0_EEvNS0_6detail10TensorInfoIT_T1_EESF_NSC_IKS6_SE_EElS8_S8_SE_T6_ --------------------------
	.section	.nv.constant0._ZN2at4cuda17kernelHistogram1DIlilLi1ELi2ELin1ELNS0_23CUDAHistogramMemoryTypeE0EZNS0_21CUDA_tensor_histogramIliLb0EEEbNS_6TensorES4_S4_lNS_14AccumulateTypeIT0_Lb1EE4typeES8_NS0_13TensorArgTypeES9_S9_EUllE0_EEvNS0_6detail10TensorInfoIT_T1_EESF_NSC_IKS6_SE_EElS8_S8_SE_T6_,"a",@progbits
	.sectionflags	@""
	.align	4
.nv.constant0._ZN2at4cuda17kernelHistogram1DIlilLi1ELi2ELin1ELNS0_23CUDAHistogramMemoryTypeE0EZNS0_21CUDA_tensor_histogramIliLb0EEEbNS_6TensorES4_S4_lNS_14AccumulateTypeIT0_Lb1EE4typeES8_NS0_13TensorArgTypeES9_S9_EUllE0_EEvNS0_6detail10TensorInfoIT_T1_EESF_NSC_IKS6_SE_EElS8_S8_SE_T6_:
	.zero		1633


//--------------------- .nv.constant2._ZN2at4cuda17kernelHistogram1DIlilLi1ELi2ELin1ELNS0_23CUDAHistogramMemoryTypeE1EZNS0_21CUDA_tensor_histogramIliLb0EEEbNS_6TensorES4_S4_lNS_14AccumulateTypeIT0_Lb1EE4typeES8_NS0_13TensorArgTypeES9_S9_EUllE_EEvNS0_6detail10TensorInfoIT_T1_EESF_NSC_IKS6_SE_EElS8_S8_SE_T6_ --------------------------
	.section	.nv.constant2._ZN2at4cuda17kernelHistogram1DIlilLi1ELi2ELin1ELNS0_23CUDAHistogramMemoryTypeE1EZNS0_21CUDA_tensor_histogramIliLb0EEEbNS_6TensorES4_S4_lNS_14AccumulateTypeIT0_Lb1EE4typeES8_NS0_13TensorArgTypeES9_S9_EUllE_EEvNS0_6detail10TensorInfoIT_T1_EESF_NSC_IKS6_SE_EElS8_S8_SE_T6_,"a",@progbits
	.sectionflags	@""
	.align	4
.nv.constant2._ZN2at4cuda17kernelHistogram1DIlilLi1ELi2ELin1ELNS0_23CUDAHistogramMemoryTypeE1EZNS0_21CUDA_tensor_histogramIliLb0EEEbNS_6TensorES4_S4_lNS_14AccumulateTypeIT0_Lb1EE4typeES8_NS0_13TensorArgTypeES9_S9_EUllE_EEvNS0_6detail10TensorInfoIT_T1_EESF_NSC_IKS6_SE_EElS8_S8_SE_T6_:
        /*0000*/ 	.byte	0x40, 0x03, 0x00, 0x00, 0x00, 0x00, 0x00, 0x00


//--------------------- .nv.constant0._ZN2at4cuda17kernelHistogram1DIlilLi1ELi2ELin1ELNS0_23CUDAHistogramMemoryTypeE1EZNS0_21CUDA_tensor_histogramIliLb0EEEbNS_6TensorES4_S4_lNS_14AccumulateTypeIT0_Lb1EE4typeES8_NS0_13TensorArgTypeES9_S9_EUllE_EEvNS0_6detail10TensorInfoIT_T1_EESF_NSC_IKS6_SE_EElS8_S8_SE_T6_ --------------------------
	.section	.nv.constant0._ZN2at4cuda17kernelHistogram1DIlilLi1ELi2ELin1ELNS0_23CUDAHistogramMemoryTypeE1EZNS0_21CUDA_tensor_histogramIliLb0EEEbNS_6TensorES4_S4_lNS_14AccumulateTypeIT0_Lb1EE4typeES8_NS0_13TensorArgTypeES9_S9_EUllE_EEvNS0_6detail10TensorInfoIT_T1_EESF_NSC_IKS6_SE_EElS8_S8_SE_T6_,"a",@progbits
	.sectionflags	@""
	.align	4
.nv.constant0._ZN2at4cuda17kernelHistogram1DIlilLi1ELi2ELin1ELNS0_23CUDAHistogramMemoryTypeE1EZNS0_21CUDA_tensor_histogramIliLb0EEEbNS_6TensorES4_S4_lNS_14AccumulateTypeIT0_Lb1EE4typeES8_NS0_13TensorArgTypeES9_S9_EUllE_EEvNS0_6detail10TensorInfoIT_T1_EESF_NSC_IKS6_SE_EElS8_S8_SE_T6_:
	.zero		2048


//--------------------- .nv.constant2._ZN2at4cuda17kernelHistogram1DIlilLi1ELi2ELin1ELNS0_23CUDAHistogramMemoryTypeE0EZNS0_21CUDA_tensor_histogramIliLb0EEEbNS_6TensorES4_S4_lNS_14AccumulateTypeIT0_Lb1EE4typeES8_NS0_13TensorArgTypeES9_S9_EUllE_EEvNS0_6detail10TensorInfoIT_T1_EESF_NSC_IKS6_SE_EElS8_S8_SE_T6_ --------------------------
	.section	.nv.constant2._ZN2at4cuda17kernelHistogram1DIlilLi1ELi2ELin1ELNS0_23CUDAHistogramMemoryTypeE0EZNS0_21CUDA_tensor_histogramIliLb0EEEbNS_6TensorES4_S4_lNS_14AccumulateTypeIT0_Lb1EE4typeES8_NS0_13TensorArgTypeES9_S9_EUllE_EEvNS0_6detail10TensorInfoIT_T1_EESF_NSC_IKS6_SE_EElS8_S8_SE_T6_,"a",@progbits
	.sectionflags	@""
	.align	4
.nv.constant2._ZN2at4cuda17kernelHistogram1DIlilLi1ELi2ELin1ELNS0_23CUDAHistogramMemoryTypeE0EZNS0_21CUDA_tensor_histogramIliLb0EEEbNS_6TensorES4_S4_lNS_14AccumulateTypeIT0_Lb1EE4typeES8_NS0_13TensorArgTypeES9_S9_EUllE_EEvNS0_6detail10TensorInfoIT_T1_EESF_NSC_IKS6_SE_EElS8_S8_SE_T6_:
        /*0000*/ 	.byte	0x40, 0x03, 0x00, 0x00, 0x00, 0x00, 0x00, 0x00


//--------------------- .nv.constant0._ZN2at4cuda17kernelHistogram1DIlilLi1ELi2ELin1ELNS0_23CUDAHistogramMemoryTypeE0EZNS0_21CUDA_tensor_histogramIliLb0EEEbNS_6TensorES4_S4_lNS_14AccumulateTypeIT0_Lb1EE4typeES8_NS0_13TensorArgTypeES9_S9_EUllE_EEvNS0_6detail10TensorInfoIT_T1_EESF_NSC_IKS6_SE_EElS8_S8_SE_T6_ --------------------------
	.section	.nv.constant0._ZN2at4cuda17kernelHistogram1DIlilLi1ELi2ELin1ELNS0_23CUDAHistogramMemoryTypeE0EZNS0_21CUDA_tensor_histogramIliLb0EEEbNS_6TensorES4_S4_lNS_14AccumulateTypeIT0_Lb1EE4typeES8_NS0_13TensorArgTypeES9_S9_EUllE_EEvNS0_6detail10TensorInfoIT_T1_EESF_NSC_IKS6_SE_EElS8_S8_SE_T6_,"a",@progbits
	.sectionflags	@""
	.align	4
.nv.constant0._ZN2at4cuda17kernelHistogram1DIlilLi1ELi2ELin1ELNS0_23CUDAHistogramMemoryTypeE0EZNS0_21CUDA_tensor_histogramIliLb0EEEbNS_6TensorES4_S4_lNS_14AccumulateTypeIT0_Lb1EE4typeES8_NS0_13TensorArgTypeES9_S9_EUllE_EEvNS0_6detail10TensorInfoIT_T1_EESF_NSC_IKS6_SE_EElS8_S8_SE_T6_:
	.zero		2048


//--------------------- .nv.constant2._ZN2at4cuda17kernelHistogram1DIfilLi1ELi2ELin1ELNS0_23CUDAHistogramMemoryTypeE1EZNS0_21CUDA_tensor_histogramIfiLb1EEEbNS_6TensorES4_S4_lNS_14AccumulateTypeIT0_Lb1EE4typeES8_NS0_13TensorArgTypeES9_S9_EUllE0_EEvNS0_6detail10TensorInfoIT_T1_EESF_NSC_IKS6_SE_EElS8_S8_SE_T6_ --------------------------
	.section	.nv.constant2._ZN2at4cuda17kernelHistogram1DIfilLi1ELi2ELin1ELNS0_23CUDAHistogramMemoryTypeE1EZNS0_21CUDA_tensor_histogramIfiLb1EEEbNS_6TensorES4_S4_lNS_14AccumulateTypeIT0_Lb1EE4typeES8_NS0_13TensorArgTypeES9_S9_EUllE0_EEvNS0_6detail10TensorInfoIT_T1_EESF_NSC_IKS6_SE_EElS8_S8_SE_T6_,"a",@progbits
	.sectionflags	@""
	.align	4
.nv.constant2._ZN2at4cuda17kernelHistogram1DIfilLi1ELi2ELin1ELNS0_23CUDAHistogramMemoryTypeE1EZNS0_21CUDA_tensor_histogramIfiLb1EEEbNS_6TensorES4_S4_lNS_14AccumulateTypeIT0_Lb1EE4typeES8_NS0_13TensorArgTypeES9_S9_EUllE0_EEvNS0_6detail10TensorInfoIT_T1_EESF_NSC_IKS6_SE_EElS8_S8_SE_T6_:
        /*0000*/ 	.byte	0x40, 0x03, 0x00, 0x00, 0x00, 0x00, 0x00, 0x00


//--------------------- .nv.constant0._ZN2at4cuda17kernelHistogram1DIfilLi1ELi2ELin1ELNS0_23CUDAHistogramMemoryTypeE1EZNS0_21CUDA_tensor_histogramIfiLb1EEEbNS_6TensorES4_S4_lNS_14AccumulateTypeIT0_Lb1EE4typeES8_NS0_13TensorArgTypeES9_S9_EUllE0_EEvNS0_6detail10TensorInfoIT_T1_EESF_NSC_IKS6_SE_EElS8_S8_SE_T6_ --------------------------
	.section	.nv.constant0._ZN2at4cuda17kernelHistogram1DIfilLi1ELi2ELin1ELNS0_23CUDAHistogramMemoryTypeE1EZNS0_21CUDA_tensor_histogramIfiLb1EEEbNS_6TensorES4_S4_lNS_14AccumulateTypeIT0_Lb1EE4typeES8_NS0_13TensorArgTypeES9_S9_EUllE0_EEvNS0_6detail10TensorInfoIT_T1_EESF_NSC_IKS6_SE_EElS8_S8_SE_T6_,"a",@progbits
	.sectionflags	@""
	.align	4
.nv.constant0._ZN2at4cuda17kernelHistogram1DIfilLi1ELi2ELin1ELNS0_23CUDAHistogramMemoryTypeE1EZNS0_21CUDA_tensor_histogramIfiLb1EEEbNS_6TensorES4_S4_lNS_14AccumulateTypeIT0_Lb1EE4typeES8_NS0_13TensorArgTypeES9_S9_EUllE0_EEvNS0_6detail10TensorInfoIT_T1_EESF_NSC_IKS6_SE_EElS8_S8_SE_T6_:
	.zero		1633


//--------------------- .nv.constant2._ZN2at4cuda17kernelHistogram1DIfilLi1ELi2ELin1ELNS0_23CUDAHistogramMemoryTypeE0EZNS0_21CUDA_tensor_histogramIfiLb1EEEbNS_6TensorES4_S4_lNS_14AccumulateTypeIT0_Lb1EE4typeES8_NS0_13TensorArgTypeES9_S9_EUllE0_EEvNS0_6detail10TensorInfoIT_T1_EESF_NSC_IKS6_SE_EElS8_S8_SE_T6_ --------------------------
	.section	.nv.constant2._ZN2at4cuda17kernelHistogram1DIfilLi1ELi2ELin1ELNS0_23CUDAHistogramMemoryTypeE0EZNS0_21CUDA_tensor_histogramIfiLb1EEEbNS_6TensorES4_S4_lNS_14AccumulateTypeIT0_Lb1EE4typeES8_NS0_13TensorArgTypeES9_S9_EUllE0_EEvNS0_6detail10TensorInfoIT_T1_EESF_NSC_IKS6_SE_EElS8_S8_SE_T6_,"a",@progbits
	.sectionflags	@""
	.align	4
.nv.constant2._ZN2at4cuda17kernelHistogram1DIfilLi1ELi2ELin1ELNS0_23CUDAHistogramMemoryTypeE0EZNS0_21CUDA_tensor_histogramIfiLb1EEEbNS_6TensorES4_S4_lNS_14AccumulateTypeIT0_Lb1EE4typeES8_NS0_13TensorArgTypeES9_S9_EUllE0_EEvNS0_6detail10TensorInfoIT_T1_EESF_NSC_IKS6_SE_EElS8_S8_SE_T6_:
        /*0000*/ 	.byte	0x40, 0x03, 0x00, 0x00, 0x00, 0x00, 0x00, 0x00


//--------------------- .nv.constant0._ZN2at4cuda17kernelHistogram1DIfilLi1ELi2ELin1ELNS0_23CUDAHistogramMemoryTypeE0EZNS0_21CUDA_tensor_histogramIfiLb1EEEbNS_6TensorES4_S4_lNS_14AccumulateTypeIT0_Lb1EE4typeES8_NS0_13TensorArgTypeES9_S9_EUllE0_EEvNS0_6detail10TensorInfoIT_T1_EESF_NSC_IKS6_SE_EElS8_S8_SE_T6_ --------------------------
	.section	.nv.constant0._ZN2at4cuda17kernelHistogram1DIfilLi1ELi2ELin1ELNS0_23CUDAHistogramMemoryTypeE0EZNS0_21CUDA_tensor_histogramIfiLb1EEEbNS_6TensorES4_S4_lNS_14AccumulateTypeIT0_Lb1EE4typeES8_NS0_13TensorArgTypeES9_S9_EUllE0_EEvNS0_6detail10TensorInfoIT_T1_EESF_NSC_IKS6_SE_EElS8_S8_SE_T6_,"a",@progbits
	.sectionflags	@""
	.align	4
.nv.constant0._ZN2at4cuda17kernelHistogram1DIfilLi1ELi2ELin1ELNS0_23CUDAHistogramMemoryTypeE0EZNS0_21CUDA_tensor_histogramIfiLb1EEEbNS_6TensorES4_S4_lNS_14AccumulateTypeIT0_Lb1EE4typeES8_NS0_13TensorArgTypeES9_S9_EUllE0_EEvNS0_6detail10TensorInfoIT_T1_EESF_NSC_IKS6_SE_EElS8_S8_SE_T6_:
	.zero		1633


//--------------------- .nv.constant2._ZN2at4cuda17kernelHistogram1DIfilLi1ELi2ELin1ELNS0_23CUDAHistogramMemoryTypeE1EZNS0_21CUDA_tensor_histogramIfiLb1EEEbNS_6TensorES4_S4_lNS_14AccumulateTypeIT0_Lb1EE4typeES8_NS0_13TensorArgTypeES9_S9_EUllE_EEvNS0_6detail10TensorInfoIT_T1_EESF_NSC_IKS6_SE_EElS8_S8_SE_T6_ --------------------------
	.section	.nv.constant2._ZN2at4cuda17kernelHistogram1DIfilLi1ELi2ELin1ELNS0_23CUDAHistogramMemoryTypeE1EZNS0_21CUDA_tensor_histogramIfiLb1EEEbNS_6TensorES4_S4_lNS_14AccumulateTypeIT0_Lb1EE4typeES8_NS0_13TensorArgTypeES9_S9_EUllE_EEvNS0_6detail10TensorInfoIT_T1_EESF_NSC_IKS6_SE_EElS8_S8_SE_T6_,"a",@progbits
	.sectionflags	@""
	.align	4
.nv.constant2._ZN2at4cuda17kernelHistogram1DIfilLi1ELi2ELin1ELNS0_23CUDAHistogramMemoryTypeE1EZNS0_21CUDA_tensor_histogramIfiLb1EEEbNS_6TensorES4_S4_lNS_14AccumulateTypeIT0_Lb1EE4typeES8_NS0_13TensorArgTypeES9_S9_EUllE_EEvNS0_6detail10TensorInfoIT_T1_EESF_NSC_IKS6_SE_EElS8_S8_SE_T6_:
        /*0000*/ 	.byte	0x40, 0x03, 0x00, 0x00, 0x00, 0x00, 0x00, 0x00


//--------------------- .nv.constant0._ZN2at4cuda17kernelHistogram1DIfilLi1ELi2ELin1ELNS0_23CUDAHistogramMemoryTypeE1EZNS0_21CUDA_tensor_histogramIfiLb1EEEbNS_6TensorES4_S4_lNS_14AccumulateTypeIT0_Lb1EE4typeES8_NS0_13TensorArgTypeES9_S9_EUllE_EEvNS0_6detail10TensorInfoIT_T1_EESF_NSC_IKS6_SE_EElS8_S8_SE_T6_ --------------------------
	.section	.nv.constant0._ZN2at4cuda17kernelHistogram1DIfilLi1ELi2ELin1ELNS0_23CUDAHistogramMemoryTypeE1EZNS0_21CUDA_tensor_histogramIfiLb1EEEbNS_6TensorES4_S4_lNS_14AccumulateTypeIT0_Lb1EE4typeES8_NS0_13TensorArgTypeES9_S9_EUllE_EEvNS0_6detail10TensorInfoIT_T1_EESF_NSC_IKS6_SE_EElS8_S8_SE_T6_,"a",@progbits
	.sectionflags	@""
	.align	4
.nv.constant0._ZN2at4cuda17kernelHistogram1DIfilLi1ELi2ELin1ELNS0_23CUDAHistogramMemoryTypeE1EZNS0_21CUDA_tensor_histogramIfiLb1EEEbNS_6TensorES4_S4_lNS_14AccumulateTypeIT0_Lb1EE4typeES8_NS0_13TensorArgTypeES9_S9_EUllE_EEvNS0_6detail10TensorInfoIT_T1_EESF_NSC_IKS6_SE_EElS8_S8_SE_T6_:
	.zero		2048


//--------------------- .nv.constant2._ZN2at4cuda17kernelHistogram1DIfilLi1ELi2ELin1ELNS0_23CUDAHistogramMemoryTypeE0EZNS0_21CUDA_tensor_histogramIfiLb1EEEbNS_6TensorES4_S4_lNS_14AccumulateTypeIT0_Lb1EE4typeES8_NS0_13TensorArgTypeES9_S9_EUllE_EEvNS0_6detail10TensorInfoIT_T1_EESF_NSC_IKS6_SE_EElS8_S8_SE_T6_ --------------------------
	.section	.nv.constant2._ZN2at4cuda17kernelHistogram1DIfilLi1ELi2ELin1ELNS0_23CUDAHistogramMemoryTypeE0EZNS0_21CUDA_tensor_histogramIfiLb1EEEbNS_6TensorES4_S4_lNS_14AccumulateTypeIT0_Lb1EE4typeES8_NS0_13TensorArgTypeES9_S9_EUllE_EEvNS0_6detail10TensorInfoIT_T1_EESF_NSC_IKS6_SE_EElS8_S8_SE_T6_,"a",@progbits
	.sectionflags	@""
	.align	4
.nv.constant2._ZN2at4cuda17kernelHistogram1DIfilLi1ELi2ELin1ELNS0_23CUDAHistogramMemoryTypeE0EZNS0_21CUDA_tensor_histogramIfiLb1EEEbNS_6TensorES4_S4_lNS_14AccumulateTypeIT0_Lb1EE4typeES8_NS0_13TensorArgTypeES9_S9_EUllE_EEvNS0_6detail10TensorInfoIT_T1_EESF_NSC_IKS6_SE_EElS8_S8_SE_T6_:
        /*0000*/ 	.byte	0x40, 0x03, 0x00, 0x00, 0x00, 0x00, 0x00, 0x00


//--------------------- .nv.constant0._ZN2at4cuda17kernelHistogram1DIfilLi1ELi2ELin1ELNS0_23CUDAHistogramMemoryTypeE0EZNS0_21CUDA_tensor_histogramIfiLb1EEEbNS_6TensorES4_S4_lNS_14AccumulateTypeIT0_Lb1EE4typeES8_NS0_13TensorArgTypeES9_S9_EUllE_EEvNS0_6detail10TensorInfoIT_T1_EESF_NSC_IKS6_SE_EElS8_S8_SE_T6_ --------------------------
	.section	.nv.constant0._ZN2at4cuda17kernelHistogram1DIfilLi1ELi2ELin1ELNS0_23CUDAHistogramMemoryTypeE0EZNS0_21CUDA_tensor_histogramIfiLb1EEEbNS_6TensorES4_S4_lNS_14AccumulateTypeIT0_Lb1EE4typeES8_NS0_13TensorArgTypeES9_S9_EUllE_EEvNS0_6detail10TensorInfoIT_T1_EESF_NSC_IKS6_SE_EElS8_S8_SE_T6_,"a",@progbits
	.sectionflags	@""
	.align	4
.nv.constant0._ZN2at4cuda17kernelHistogram1DIfilLi1ELi2ELin1ELNS0_23CUDAHistogramMemoryTypeE0EZNS0_21CUDA_tensor_histogramIfiLb1EEEbNS_6TensorES4_S4_lNS_14AccumulateTypeIT0_Lb1EE4typeES8_NS0_13TensorArgTypeES9_S9_EUllE_EEvNS0_6detail10TensorInfoIT_T1_EESF_NSC_IKS6_SE_EElS8_S8_SE_T6_:
	.zero		2048


//--------------------- .nv.constant2._ZN2at4cuda17kernelHistogram1DIdalLi1ELi2ELin1ELNS0_23CUDAHistogramMemoryTypeE1EZNS0_21CUDA_tensor_histogramIdaLb1EEEbNS_6TensorES4_S4_lNS_14AccumulateTypeIT0_Lb1EE4typeES8_NS0_13TensorArgTypeES9_S9_EUllE0_EEvNS0_6detail10TensorInfoIT_T1_EESF_NSC_IKS6_SE_EElS8_S8_SE_T6_ --------------------------
	.section	.nv.constant2._ZN2at4cuda17kernelHistogram1DIdalLi1ELi2ELin1ELNS0_23CUDAHistogramMemoryTypeE1EZNS0_21CUDA_tensor_histogramIdaLb1EEEbNS_6TensorES4_S4_lNS_14AccumulateTypeIT0_Lb1EE4typeES8_NS0_13TensorArgTypeES9_S9_EUllE0_EEvNS0_6detail10TensorInfoIT_T1_EESF_NSC_IKS6_SE_EElS8_S8_SE_T6_,"a",@progbits
	.sectionflags	@""
	.align	4
.nv.constant2._ZN2at4cuda17kernelHistogram1DIdalLi1ELi2ELin1ELNS0_23CUDAHistogramMemoryTypeE1EZNS0_21CUDA_tensor_histogramIdaLb1EEEbNS_6TensorES4_S4_lNS_14AccumulateTypeIT0_Lb1EE4typeES8_NS0_13TensorArgTypeES9_S9_EUllE0_EEvNS0_6detail10TensorInfoIT_T1_EESF_NSC_IKS6_SE_EElS8_S8_SE_T6_:
        /*0000*/ 	.byte	0x40, 0x03, 0x00, 0x00, 0x00, 0x00, 0x00, 0x00


//--------------------- .nv.constant0._ZN2at4cuda17kernelHistogram1DIdalLi1ELi2ELin1ELNS0_23CUDAHistogramMemoryTypeE1EZNS0_21CUDA_tensor_histogramIdaLb1EEEbNS_6TensorES4_S4_lNS_14AccumulateTypeIT0_Lb1EE4typeES8_NS0_13TensorArgTypeES9_S9_EUllE0_EEvNS0_6detail10TensorInfoIT_T1_EESF_NSC_IKS6_SE_EElS8_S8_SE_T6_ --------------------------
	.section	.nv.constant0._ZN2at4cuda17kernelHistogram1DIdalLi1ELi2ELin1ELNS0_23CUDAHistogramMemoryTypeE1EZNS0_21CUDA_tensor_histogramIdaLb1EEEbNS_6TensorES4_S4_lNS_14AccumulateTypeIT0_Lb1EE4typeES8_NS0_13TensorArgTypeES9_S9_EUllE0_EEvNS0_6detail10TensorInfoIT_T1_EESF_NSC_IKS6_SE_EElS8_S8_SE_T6_,"a",@progbits
	.sectionflags	@""
	.align	4
.nv.constant0._ZN2at4cuda17kernelHistogram1DIdalLi1ELi2ELin1ELNS0_23CUDAHistogramMemoryTypeE1EZNS0_21CUDA_tensor_histogramIdaLb1EEEbNS_6TensorES4_S4_lNS_14AccumulateTypeIT0_Lb1EE4typeES8_NS0_13TensorArgTypeES9_S9_EUllE0_EEvNS0_6detail10TensorInfoIT_T1_EESF_NSC_IKS6_SE_EElS8_S8_SE_T6_:
	.zero		1633


//--------------------- .nv.constant2._ZN2at4cuda17kernelHistogram1DIdalLi1ELi2ELin1ELNS0_23CUDAHistogramMemoryTypeE0EZNS0_21CUDA_tensor_histogramIdaLb1EEEbNS_6TensorES4_S4_lNS_14AccumulateTypeIT0_Lb1EE4typeES8_NS0_13TensorArgTypeES9_S9_EUllE0_EEvNS0_6detail10TensorInfoIT_T1_EESF_NSC_IKS6_SE_EElS8_S8_SE_T6_ --------------------------
	.section	.nv.constant2._ZN2at4cuda17kernelHistogram1DIdalLi1ELi2ELin1ELNS0_23CUDAHistogramMemoryTypeE0EZNS0_21CUDA_tensor_histogramIdaLb1EEEbNS_6TensorES4_S4_lNS_14AccumulateTypeIT0_Lb1EE4typeES8_NS0_13TensorArgTypeES9_S9_EUllE0_EEvNS0_6detail10TensorInfoIT_T1_EESF_NSC_IKS6_SE_EElS8_S8_SE_T6_,"a",@progbits
	.sectionflags	@""
	.align	4
.nv.constant2._ZN2at4cuda17kernelHistogram1DIdalLi1ELi2ELin1ELNS0_23CUDAHistogramMemoryTypeE0EZNS0_21CUDA_tensor_histogramIdaLb1EEEbNS_6TensorES4_S4_lNS_14AccumulateTypeIT0_Lb1EE4typeES8_NS0_13TensorArgTypeES9_S9_EUllE0_EEvNS0_6detail10TensorInfoIT_T1_EESF_NSC_IKS6_SE_EElS8_S8_SE_T6_:
        /*0000*/ 	.byte	0x40, 0x03, 0x00, 0x00, 0x00, 0x00, 0x00, 0x00


//--------------------- .nv.constant0._ZN2at4cuda17kernelHistogram1DIdalLi1ELi2ELin1ELNS0_23CUDAHistogramMemoryTypeE0EZNS0_21CUDA_tensor_histogramIdaLb1EEEbNS_6TensorES4_S4_lNS_14AccumulateTypeIT0_Lb1EE4typeES8_NS0_13TensorArgTypeES9_S9_EUllE0_EEvNS0_6detail10TensorInfoIT_T1_EESF_NSC_IKS6_SE_EElS8_S8_SE_T6_ --------------------------
	.section	.nv.constant0._ZN2at4cuda17kernelHistogram1DIdalLi1ELi2ELin1ELNS0_23CUDAHistogramMemoryTypeE0EZNS0_21CUDA_tensor_histogramIdaLb1EEEbNS_6TensorES4_S4_lNS_14AccumulateTypeIT0_Lb1EE4typeES8_NS0_13TensorArgTypeES9_S9_EUllE0_EEvNS0_6detail10TensorInfoIT_T1_EESF_NSC_IKS6_SE_EElS8_S8_SE_T6_,"a",@progbits
	.sectionflags	@""
	.align	4
.nv.constant0._ZN2at4cuda17kernelHistogram1DIdalLi1ELi2ELin1ELNS0_23CUDAHistogramMemoryTypeE0EZNS0_21CUDA_tensor_histogramIdaLb1EEEbNS_6TensorES4_S4_lNS_14AccumulateTypeIT0_Lb1EE4typeES8_NS0_13TensorArgTypeES9_S9_EUllE0_EEvNS0_6detail10TensorInfoIT_T1_EESF_NSC_IKS6_SE_EElS8_S8_SE_T6_:
	.zero		1633


//--------------------- .nv.constant2._ZN2at4cuda17kernelHistogram1DIdalLi1ELi2ELin1ELNS0_23CUDAHistogramMemoryTypeE1EZNS0_21CUDA_tensor_histogramIdaLb1EEEbNS_6TensorES4_S4_lNS_14AccumulateTypeIT0_Lb1EE4typeES8_NS0_13TensorArgTypeES9_S9_EUllE_EEvNS0_6detail10TensorInfoIT_T1_EESF_NSC_IKS6_SE_EElS8_S8_SE_T6_ --------------------------
	.section	.nv.constant2._ZN2at4cuda17kernelHistogram1DIdalLi1ELi2ELin1ELNS0_23CUDAHistogramMemoryTypeE1EZNS0_21CUDA_tensor_histogramIdaLb1EEEbNS_6TensorES4_S4_lNS_14AccumulateTypeIT0_Lb1EE4typeES8_NS0_13TensorArgTypeES9_S9_EUllE_EEvNS0_6detail10TensorInfoIT_T1_EESF_NSC_IKS6_SE_EElS8_S8_SE_T6_,"a",@progbits
	.sectionflags	@""
	.align	4
.nv.constant2._ZN2at4cuda17kernelHistogram1DIdalLi1ELi2ELin1ELNS0_23CUDAHistogramMemoryTypeE1EZNS0_21CUDA_tensor_histogramIdaLb1EEEbNS_6TensorES4_S4_lNS_14AccumulateTypeIT0_Lb1EE4typeES8_NS0_13TensorArgTypeES9_S9_EUllE_EEvNS0_6detail10TensorInfoIT_T1_EESF_NSC_IKS6_SE_EElS8_S8_SE_T6_:
        /*0000*/ 	.byte	0x40, 0x03, 0x00, 0x00, 0x00, 0x00, 0x00, 0x00


//--------------------- .nv.constant0._ZN2at4cuda17kernelHistogram1DIdalLi1ELi2ELin1ELNS0_23CUDAHistogramMemoryTypeE1EZNS0_21CUDA_tensor_histogramIdaLb1EEEbNS_6TensorES4_S4_lNS_14AccumulateTypeIT0_Lb1EE4typeES8_NS0_13TensorArgTypeES9_S9_EUllE_EEvNS0_6detail10TensorInfoIT_T1_EESF_NSC_IKS6_SE_EElS8_S8_SE_T6_ --------------------------
	.section	.nv.constant0._ZN2at4cuda17kernelHistogram1DIdalLi1ELi2ELin1ELNS0_23CUDAHistogramMemoryTypeE1EZNS0_21CUDA_tensor_histogramIdaLb1EEEbNS_6TensorES4_S4_lNS_14AccumulateTypeIT0_Lb1EE4typeES8_NS0_13TensorArgTypeES9_S9_EUllE_EEvNS0_6detail10TensorInfoIT_T1_EESF_NSC_IKS6_SE_EElS8_S8_SE_T6_,"a",@progbits
	.sectionflags	@""
	.align	4
.nv.constant0._ZN2at4cuda17kernelHistogram1DIdalLi1ELi2ELin1ELNS0_23CUDAHistogramMemoryTypeE1EZNS0_21CUDA_tensor_histogramIdaLb1EEEbNS_6TensorES4_S4_lNS_14AccumulateTypeIT0_Lb1EE4typeES8_NS0_13TensorArgTypeES9_S9_EUllE_EEvNS0_6detail10TensorInfoIT_T1_EESF_NSC_IKS6_SE_EElS8_S8_SE_T6_:
	.zero		2048


//--------------------- .nv.constant2._ZN2at4cuda17kernelHistogram1DIdalLi1ELi2ELin1ELNS0_23CUDAHistogramMemoryTypeE0EZNS0_21CUDA_tensor_histogramIdaLb1EEEbNS_6TensorES4_S4_lNS_14AccumulateTypeIT0_Lb1EE4typeES8_NS0_13TensorArgTypeES9_S9_EUllE_EEvNS0_6detail10TensorInfoIT_T1_EESF_NSC_IKS6_SE_EElS8_S8_SE_T6_ --------------------------
	.section	.nv.constant2._ZN2at4cuda17kernelHistogram1DIdalLi1ELi2ELin1ELNS0_23CUDAHistogramMemoryTypeE0EZNS0_21CUDA_tensor_histogramIdaLb1EEEbNS_6TensorES4_S4_lNS_14AccumulateTypeIT0_Lb1EE4typeES8_NS0_13TensorArgTypeES9_S9_EUllE_EEvNS0_6detail10TensorInfoIT_T1_EESF_NSC_IKS6_SE_EElS8_S8_SE_T6_,"a",@progbits
	.sectionflags	@""
	.align	4
.nv.constant2._ZN2at4cuda17kernelHistogram1DIdalLi1ELi2ELin1ELNS0_23CUDAHistogramMemoryTypeE0EZNS0_21CUDA_tensor_histogramIdaLb1EEEbNS_6TensorES4_S4_lNS_14AccumulateTypeIT0_Lb1EE4typeES8_NS0_13TensorArgTypeES9_S9_EUllE_EEvNS0_6detail10TensorInfoIT_T1_EESF_NSC_IKS6_SE_EElS8_S8_SE_T6_:
        /*0000*/ 	.byte	0x40, 0x03, 0x00, 0x00, 0x00, 0x00, 0x00, 0x00


//--------------------- .nv.constant0._ZN2at4cuda17kernelHistogram1DIdalLi1ELi2ELin1ELNS0_23CUDAHistogramMemoryTypeE0EZNS0_21CUDA_tensor_histogramIdaLb1EEEbNS_6TensorES4_S4_lNS_14AccumulateTypeIT0_Lb1EE4typeES8_NS0_13TensorArgTypeES9_S9_EUllE_EEvNS0_6detail10TensorInfoIT_T1_EESF_NSC_IKS6_SE_EElS8_S8_SE_T6_ --------------------------
	.section	.nv.constant0._ZN2at4cuda17kernelHistogram1DIdalLi1ELi2ELin1ELNS0_23CUDAHistogramMemoryTypeE0EZNS0_21CUDA_tensor_histogramIdaLb1EEEbNS_6TensorES4_S4_lNS_14AccumulateTypeIT0_Lb1EE4typeES8_NS0_13TensorArgTypeES9_S9_EUllE_EEvNS0_6detail10TensorInfoIT_T1_EESF_NSC_IKS6_SE_EElS8_S8_SE_T6_,"a",@progbits
	.sectionflags	@""
	.align	4
.nv.constant0._ZN2at4cuda17kernelHistogram1DIdalLi1ELi2ELin1ELNS0_23CUDAHistogramMemoryTypeE0EZNS0_21CUDA_tensor_histogramIdaLb1EEEbNS_6TensorES4_S4_lNS_14AccumulateTypeIT0_Lb1EE4typeES8_NS0_13TensorArgTypeES9_S9_EUllE_EEvNS0_6detail10TensorInfoIT_T1_EESF_NSC_IKS6_SE_EElS8_S8_SE_T6_:
	.zero		2048


//--------------------- .nv.constant2._ZN2at4cuda17kernelHistogram1DIlalLi1ELi2ELin1ELNS0_23CUDAHistogramMemoryTypeE1EZNS0_21CUDA_tensor_histogramIlaLb0EEEbNS_6TensorES4_S4_lNS_14AccumulateTypeIT0_Lb1EE4typeES8_NS0_13TensorArgTypeES9_S9_EUllE0_EEvNS0_6detail10TensorInfoIT_T1_EESF_NSC_IKS6_SE_EElS8_S8_SE_T6_ --------------------------
	.section	.nv.constant2._ZN2at4cuda17kernelHistogram1DIlalLi1ELi2ELin1ELNS0_23CUDAHistogramMemoryTypeE1EZNS0_21CUDA_tensor_histogramIlaLb0EEEbNS_6TensorES4_S4_lNS_14AccumulateTypeIT0_Lb1EE4typeES8_NS0_13TensorArgTypeES9_S9_EUllE0_EEvNS0_6detail10TensorInfoIT_T1_EESF_NSC_IKS6_SE_EElS8_S8_SE_T6_,"a",@progbits
	.sectionflags	@""
	.align	4
.nv.constant2._ZN2at4cuda17kernelHistogram1DIlalLi1ELi2ELin1ELNS0_23CUDAHistogramMemoryTypeE1EZNS0_21CUDA_tensor_histogramIlaLb0EEEbNS_6TensorES4_S4_lNS_14AccumulateTypeIT0_Lb1EE4typeES8_NS0_13TensorArgTypeES9_S9_EUllE0_EEvNS0_6detail10TensorInfoIT_T1_EESF_NSC_IKS6_SE_EElS8_S8_SE_T6_:
        /*0000*/ 	.byte	0x40, 0x03, 0x00, 0x00, 0x00, 0x00, 0x00, 0x00


//--------------------- .nv.constant0._ZN2at4cuda17kernelHistogram1DIlalLi1ELi2ELin1ELNS0_23CUDAHistogramMemoryTypeE1EZNS0_21CUDA_tensor_histogramIlaLb0EEEbNS_6TensorES4_S4_lNS_14AccumulateTypeIT0_Lb1EE4typeES8_NS0_13TensorArgTypeES9_S9_EUllE0_EEvNS0_6detail10TensorInfoIT_T1_EESF_NSC_IKS6_SE_EElS8_S8_SE_T6_ --------------------------
	.section	.nv.constant0._ZN2at4cuda17kernelHistogram1DIlalLi1ELi2ELin1ELNS0_23CUDAHistogramMemoryTypeE1EZNS0_21CUDA_tensor_histogramIlaLb0EEEbNS_6TensorES4_S4_lNS_14AccumulateTypeIT0_Lb1EE4typeES8_NS0_13TensorArgTypeES9_S9_EUllE0_EEvNS0_6detail10TensorInfoIT_T1_EESF_NSC_IKS6_SE_EElS8_S8_SE_T6_,"a",@progbits
	.sectionflags	@""
	.align	4
.nv.constant0._ZN2at4cuda17kernelHistogram1DIlalLi1ELi2ELin1ELNS0_23CUDAHistogramMemoryTypeE1EZNS0_21CUDA_tensor_histogramIlaLb0EEEbNS_6TensorES4_S4_lNS_14AccumulateTypeIT0_Lb1EE4typeES8_NS0_13TensorArgTypeES9_S9_EUllE0_EEvNS0_6detail10TensorInfoIT_T1_EESF_NSC_IKS6_SE_EElS8_S8_SE_T6_:
	.zero		1633


//--------------------- .nv.constant2._ZN2at4cuda17kernelHistogram1DIlalLi1ELi2ELin1ELNS0_23CUDAHistogramMemoryTypeE0EZNS0_21CUDA_tensor_histogramIlaLb0EEEbNS_6TensorES4_S4_lNS_14AccumulateTypeIT0_Lb1EE4typeES8_NS0_13TensorArgTypeES9_S9_EUllE0_EEvNS0_6detail10TensorInfoIT_T1_EESF_NSC_IKS6_SE_EElS8_S8_SE_T6_ --------------------------
	.section	.nv.constant2._ZN2at4cuda17kernelHistogram1DIlalLi1ELi2ELin1ELNS0_23CUDAHistogramMemoryTypeE0EZNS0_21CUDA_tensor_histogramIlaLb0EEEbNS_6TensorES4_S4_lNS_14AccumulateTypeIT0_Lb1EE4typeES8_NS0_13TensorArgTypeES9_S9_EUllE0_EEvNS0_6detail10TensorInfoIT_T1_EESF_NSC_IKS6_SE_EElS8_S8_SE_T6_,"a",@progbits
	.sectionflags	@""
	.align	4
.nv.constant2._ZN2at4cuda17kernelHistogram1DIlalLi1ELi2ELin1ELNS0_23CUDAHistogramMemoryTypeE0EZNS0_21CUDA_tensor_histogramIlaLb0EEEbNS_6TensorES4_S4_lNS_14AccumulateTypeIT0_Lb1EE4typeES8_NS0_13TensorArgTypeES9_S9_EUllE0_EEvNS0_6detail10TensorInfoIT_T1_EESF_NSC_IKS6_SE_EElS8_S8_SE_T6_:
        /*0000*/ 	.byte	0x40, 0x03, 0x00, 0x00, 0x00, 0x00, 0x00, 0x00


//--------------------- .nv.constant0._ZN2at4cuda17kernelHistogram1DIlalLi1ELi2ELin1ELNS0_23CUDAHistogramMemoryTypeE0EZNS0_21CUDA_tensor_histogramIlaLb0EEEbNS_6TensorES4_S4_lNS_14AccumulateTypeIT0_Lb1EE4typeES8_NS0_13TensorArgTypeES9_S9_EUllE0_EEvNS0_6detail10TensorInfoIT_T1_EESF_NSC_IKS6_SE_EElS8_S8_SE_T6_ --------------------------
	.section	.nv.constant0._ZN2at4cuda17kernelHistogram1DIlalLi1ELi2ELin1ELNS0_23CUDAHistogramMemoryTypeE0EZNS0_21CUDA_tensor_histogramIlaLb0EEEbNS_6TensorES4_S4_lNS_14AccumulateTypeIT0_Lb1EE4typeES8_NS0_13TensorArgTypeES9_S9_EUllE0_EEvNS0_6detail10TensorInfoIT_T1_EESF_NSC_IKS6_SE_EElS8_S8_SE_T6_,"a",@progbits
	.sectionflags	@""
	.align	4
.nv.constant0._ZN2at4cuda17kernelHistogram1DIlalLi1ELi2ELin1ELNS0_23CUDAHistogramMemoryTypeE0EZNS0_21CUDA_tensor_histogramIlaLb0EEEbNS_6TensorES4_S4_lNS_14AccumulateTypeIT0_Lb1EE4typeES8_NS0_13TensorArgTypeES9_S9_EUllE0_EEvNS0_6detail10TensorInfoIT_T1_EESF_NSC_IKS6_SE_EElS8_S8_SE_T6_:
	.zero		1633


//--------------------- .nv.constant2._ZN2at4cuda17kernelHistogram1DIlalLi1ELi2ELin1ELNS0_23CUDAHistogramMemoryTypeE1EZNS0_21CUDA_tensor_histogramIlaLb0EEEbNS_6TensorES4_S4_lNS_14AccumulateTypeIT0_Lb1EE4typeES8_NS0_13TensorArgTypeES9_S9_EUllE_EEvNS0_6detail10TensorInfoIT_T1_EESF_NSC_IKS6_SE_EElS8_S8_SE_T6_ --------------------------
	.section	.nv.constant2._ZN2at4cuda17kernelHistogram1DIlalLi1ELi2ELin1ELNS0_23CUDAHistogramMemoryTypeE1EZNS0_21CUDA_tensor_histogramIlaLb0EEEbNS_6TensorES4_S4_lNS_14AccumulateTypeIT0_Lb1EE4typeES8_NS0_13TensorArgTypeES9_S9_EUllE_EEvNS0_6detail10TensorInfoIT_T1_EESF_NSC_IKS6_SE_EElS8_S8_SE_T6_,"a",@progbits
	.sectionflags	@""
	.align	4
.nv.constant2._ZN2at4cuda17kernelHistogram1DIlalLi1ELi2ELin1ELNS0_23CUDAHistogramMemoryTypeE1EZNS0_21CUDA_tensor_histogramIlaLb0EEEbNS_6TensorES4_S4_lNS_14AccumulateTypeIT0_Lb1EE4typeES8_NS0_13TensorArgTypeES9_S9_EUllE_EEvNS0_6detail10TensorInfoIT_T1_EESF_NSC_IKS6_SE_EElS8_S8_SE_T6_:
        /*0000*/ 	.byte	0x40, 0x03, 0x00, 0x00, 0x00, 0x00, 0x00, 0x00


//--------------------- .nv.constant0._ZN2at4cuda17kernelHistogram1DIlalLi1ELi2ELin1ELNS0_23CUDAHistogramMemoryTypeE1EZNS0_21CUDA_tensor_histogramIlaLb0EEEbNS_6TensorES4_S4_lNS_14AccumulateTypeIT0_Lb1EE4typeES8_NS0_13TensorArgTypeES9_S9_EUllE_EEvNS0_6detail10TensorInfoIT_T1_EESF_NSC_IKS6_SE_EElS8_S8_SE_T6_ --------------------------
	.section	.nv.constant0._ZN2at4cuda17kernelHistogram1DIlalLi1ELi2ELin1ELNS0_23CUDAHistogramMemoryTypeE1EZNS0_21CUDA_tensor_histogramIlaLb0EEEbNS_6TensorES4_S4_lNS_14AccumulateTypeIT0_Lb1EE4typeES8_NS0_13TensorArgTypeES9_S9_EUllE_EEvNS0_6detail10TensorInfoIT_T1_EESF_NSC_IKS6_SE_EElS8_S8_SE_T6_,"a",@progbits
	.sectionflags	@""
	.align	4
.nv.constant0._ZN2at4cuda17kernelHistogram1DIlalLi1ELi2ELin1ELNS0_23CUDAHistogramMemoryTypeE1EZNS0_21CUDA_tensor_histogramIlaLb0EEEbNS_6TensorES4_S4_lNS_14AccumulateTypeIT0_Lb1EE4typeES8_NS0_13TensorArgTypeES9_S9_EUllE_EEvNS0_6detail10TensorInfoIT_T1_EESF_NSC_IKS6_SE_EElS8_S8_SE_T6_:
	.zero		2048


//--------------------- .nv.constant2._ZN2at4cuda17kernelHistogram1DIlalLi1ELi2ELin1ELNS0_23CUDAHistogramMemoryTypeE0EZNS0_21CUDA_tensor_histogramIlaLb0EEEbNS_6TensorES4_S4_lNS_14AccumulateTypeIT0_Lb1EE4typeES8_NS0_13TensorArgTypeES9_S9_EUllE_EEvNS0_6detail10TensorInfoIT_T1_EESF_NSC_IKS6_SE_EElS8_S8_SE_T6_ --------------------------
	.section	.nv.constant2._ZN2at4cuda17kernelHistogram1DIlalLi1ELi2ELin1ELNS0_23CUDAHistogramMemoryTypeE0EZNS0_21CUDA_tensor_histogramIlaLb0EEEbNS_6TensorES4_S4_lNS_14AccumulateTypeIT0_Lb1EE4typeES8_NS0_13TensorArgTypeES9_S9_EUllE_EEvNS0_6detail10TensorInfoIT_T1_EESF_NSC_IKS6_SE_EElS8_S8_SE_T6_,"a",@progbits
	.sectionflags	@""
	.align	4
.nv.constant2._ZN2at4cuda17kernelHistogram1DIlalLi1ELi2ELin1ELNS0_23CUDAHistogramMemoryTypeE0EZNS0_21CUDA_tensor_histogramIlaLb0EEEbNS_6TensorES4_S4_lNS_14AccumulateTypeIT0_Lb1EE4typeES8_NS0_13TensorArgTypeES9_S9_EUllE_EEvNS0_6detail10TensorInfoIT_T1_EESF_NSC_IKS6_SE_EElS8_S8_SE_T6_:
        /*0000*/ 	.byte	0x40, 0x03, 0x00, 0x00, 0x00, 0x00, 0x00, 0x00


//--------------------- .nv.constant0._ZN2at4cuda17kernelHistogram1DIlalLi1ELi2ELin1ELNS0_23CUDAHistogramMemoryTypeE0EZNS0_21CUDA_tensor_histogramIlaLb0EEEbNS_6TensorES4_S4_lNS_14AccumulateTypeIT0_Lb1EE4typeES8_NS0_13TensorArgTypeES9_S9_EUllE_EEvNS0_6detail10TensorInfoIT_T1_EESF_NSC_IKS6_SE_EElS8_S8_SE_T6_ --------------------------
	.section	.nv.constant0._ZN2at4cuda17kernelHistogram1DIlalLi1ELi2ELin1ELNS0_23CUDAHistogramMemoryTypeE0EZNS0_21CUDA_tensor_histogramIlaLb0EEEbNS_6TensorES4_S4_lNS_14AccumulateTypeIT0_Lb1EE4typeES8_NS0_13TensorArgTypeES9_S9_EUllE_EEvNS0_6detail10TensorInfoIT_T1_EESF_NSC_IKS6_SE_EElS8_S8_SE_T6_,"a",@progbits
	.sectionflags	@""
	.align	4
.nv.constant0._ZN2at4cuda17kernelHistogram1DIlalLi1ELi2ELin1ELNS0_23CUDAHistogramMemoryTypeE0EZNS0_21CUDA_tensor_histogramIlaLb0EEEbNS_6TensorES4_S4_lNS_14AccumulateTypeIT0_Lb1EE4typeES8_NS0_13TensorArgTypeES9_S9_EUllE_EEvNS0_6detail10TensorInfoIT_T1_EESF_NSC_IKS6_SE_EElS8_S8_SE_T6_:
	.zero		2048


//--------------------- .nv.constant2._ZN2at4cuda17kernelHistogram1DIfalLi1ELi2ELin1ELNS0_23CUDAHistogramMemoryTypeE1EZNS0_21CUDA_tensor_histogramIfaLb1EEEbNS_6TensorES4_S4_lNS_14AccumulateTypeIT0_Lb1EE4typeES8_NS0_13TensorArgTypeES9_S9_EUllE0_EEvNS0_6detail10TensorInfoIT_T1_EESF_NSC_IKS6_SE_EElS8_S8_SE_T6_ --------------------------
	.section	.nv.constant2._ZN2at4cuda17kernelHistogram1DIfalLi1ELi2ELin1ELNS0_23CUDAHistogramMemoryTypeE1EZNS0_21CUDA_tensor_histogramIfaLb1EEEbNS_6TensorES4_S4_lNS_14AccumulateTypeIT0_Lb1EE4typeES8_NS0_13TensorArgTypeES9_S9_EUllE0_EEvNS0_6detail10TensorInfoIT_T1_EESF_NSC_IKS6_SE_EElS8_S8_SE_T6_,"a",@progbits
	.sectionflags	@""
	.align	4
.nv.constant2._ZN2at4cuda17kernelHistogram1DIfalLi1ELi2ELin1ELNS0_23CUDAHistogramMemoryTypeE1EZNS0_21CUDA_tensor_histogramIfaLb1EEEbNS_6TensorES4_S4_lNS_14AccumulateTypeIT0_Lb1EE4typeES8_NS0_13TensorArgTypeES9_S9_EUllE0_EEvNS0_6detail10TensorInfoIT_T1_EESF_NSC_IKS6_SE_EElS8_S8_SE_T6_:
        /*0000*/ 	.byte	0x40, 0x03, 0x00, 0x00, 0x00, 0x00, 0x00, 0x00


//--------------------- .nv.constant0._ZN2at4cuda17kernelHistogram1DIfalLi1ELi2ELin1ELNS0_23CUDAHistogramMemoryTypeE1EZNS0_21CUDA_tensor_histogramIfaLb1EEEbNS_6TensorES4_S4_lNS_14AccumulateTypeIT0_Lb1EE4typeES8_NS0_13TensorArgTypeES9_S9_EUllE0_EEvNS0_6detail10TensorInfoIT_T1_EESF_NSC_IKS6_SE_EElS8_S8_SE_T6_ --------------------------
	.section	.nv.constant0._ZN2at4cuda17kernelHistogram1DIfalLi1ELi2ELin1ELNS0_23CUDAHistogramMemoryTypeE1EZNS0_21CUDA_tensor_histogramIfaLb1EEEbNS_6TensorES4_S4_lNS_14AccumulateTypeIT0_Lb1EE4typeES8_NS0_13TensorArgTypeES9_S9_EUllE0_EEvNS0_6detail10TensorInfoIT_T1_EESF_NSC_IKS6_SE_EElS8_S8_SE_T6_,"a",@progbits
	.sectionflags	@""
	.align	4
.nv.constant0._ZN2at4cuda17kernelHistogram1DIfalLi1ELi2ELin1ELNS0_23CUDAHistogramMemoryTypeE1EZNS0_21CUDA_tensor_histogramIfaLb1EEEbNS_6TensorES4_S4_lNS_14AccumulateTypeIT0_Lb1EE4typeES8_NS0_13TensorArgTypeES9_S9_EUllE0_EEvNS0_6detail10TensorInfoIT_T1_EESF_NSC_IKS6_SE_EElS8_S8_SE_T6_:
	.zero		1633


//--------------------- .nv.constant2._ZN2at4cuda17kernelHistogram1DIfalLi1ELi2ELin1ELNS0_23CUDAHistogramMemoryTypeE0EZNS0_21CUDA_tensor_histogramIfaLb1EEEbNS_6TensorES4_S4_lNS_14AccumulateTypeIT0_Lb1EE4typeES8_NS0_13TensorArgTypeES9_S9_EUllE0_EEvNS0_6detail10TensorInfoIT_T1_EESF_NSC_IKS6_SE_EElS8_S8_SE_T6_ --------------------------
	.section	.nv.constant2._ZN2at4cuda17kernelHistogram1DIfalLi1ELi2ELin1ELNS0_23CUDAHistogramMemoryTypeE0EZNS0_21CUDA_tensor_histogramIfaLb1EEEbNS_6TensorES4_S4_lNS_14AccumulateTypeIT0_Lb1EE4typeES8_NS0_13TensorArgTypeES9_S9_EUllE0_EEvNS0_6detail10TensorInfoIT_T1_EESF_NSC_IKS6_SE_EElS8_S8_SE_T6_,"a",@progbits
	.sectionflags	@""
	.align	4
.nv.constant2._ZN2at4cuda17kernelHistogram1DIfalLi1ELi2ELin1ELNS0_23CUDAHistogramMemoryTypeE0EZNS0_21CUDA_tensor_histogramIfaLb1EEEbNS_6TensorES4_S4_lNS_14AccumulateTypeIT0_Lb1EE4typeES8_NS0_13TensorArgTypeES9_S9_EUllE0_EEvNS0_6detail10TensorInfoIT_T1_EESF_NSC_IKS6_SE_EElS8_S8_SE_T6_:
        /*0000*/ 	.byte	0x40, 0x03, 0x00, 0x00, 0x00, 0x00, 0x00, 0x00


//--------------------- .nv.constant0._ZN2at4cuda17kernelHistogram1DIfalLi1ELi2ELin1ELNS0_23CUDAHistogramMemoryTypeE0EZNS0_21CUDA_tensor_histogramIfaLb1EEEbNS_6TensorES4_S4_lNS_14AccumulateTypeIT0_Lb1EE4typeES8_NS0_13TensorArgTypeES9_S9_EUllE0_EEvNS0_6detail10TensorInfoIT_T1_EESF_NSC_IKS6_SE_EElS8_S8_SE_T6_ --------------------------
	.section	.nv.constant0._ZN2at4cuda17kernelHistogram1DIfalLi1ELi2ELin1ELNS0_23CUDAHistogramMemoryTypeE0EZNS0_21CUDA_tensor_histogramIfaLb1EEEbNS_6TensorES4_S4_lNS_14AccumulateTypeIT0_Lb1EE4typeES8_NS0_13TensorArgTypeES9_S9_EUllE0_EEvNS0_6detail10TensorInfoIT_T1_EESF_NSC_IKS6_SE_EElS8_S8_SE_T6_,"a",@progbits
	.sectionflags	@""
	.align	4
.nv.constant0._ZN2at4cuda17kernelHistogram1DIfalLi1ELi2ELin1ELNS0_23CUDAHistogramMemoryTypeE0EZNS0_21CUDA_tensor_histogramIfaLb1EEEbNS_6TensorES4_S4_lNS_14AccumulateTypeIT0_Lb1EE4typeES8_NS0_13TensorArgTypeES9_S9_EUllE0_EEvNS0_6detail10TensorInfoIT_T1_EESF_NSC_IKS6_SE_EElS8_S8_SE_T6_:
	.zero		1633


//--------------------- .nv.constant2._ZN2at4cuda17kernelHistogram1DIfalLi1ELi2ELin1ELNS0_23CUDAHistogramMemoryTypeE1EZNS0_21CUDA_tensor_histogramIfaLb1EEEbNS_6TensorES4_S4_lNS_14AccumulateTypeIT0_Lb1EE4typeES8_NS0_13TensorArgTypeES9_S9_EUllE_EEvNS0_6detail10TensorInfoIT_T1_EESF_NSC_IKS6_SE_EElS8_S8_SE_T6_ --------------------------
	.section	.nv.constant2._ZN2at4cuda17kernelHistogram1DIfalLi1ELi2ELin1ELNS0_23CUDAHistogramMemoryTypeE1EZNS0_21CUDA_tensor_histogramIfaLb1EEEbNS_6TensorES4_S4_lNS_14AccumulateTypeIT0_Lb1EE4typeES8_NS0_13TensorArgTypeES9_S9_EUllE_EEvNS0_6detail10TensorInfoIT_T1_EESF_NSC_IKS6_SE_EElS8_S8_SE_T6_,"a",@progbits
	.sectionflags	@""
	.align	4
.nv.constant2._ZN2at4cuda17kernelHistogram1DIfalLi1ELi2ELin1ELNS0_23CUDAHistogramMemoryTypeE1EZNS0_21CUDA_tensor_histogramIfaLb1EEEbNS_6TensorES4_S4_lNS_14AccumulateTypeIT0_Lb1EE4typeES8_NS0_13TensorArgTypeES9_S9_EUllE_EEvNS0_6detail10TensorInfoIT_T1_EESF_NSC_IKS6_SE_EElS8_S8_SE_T6_:
        /*0000*/ 	.byte	0x40, 0x03, 0x00, 0x00, 0x00, 0x00, 0x00, 0x00


//--------------------- .nv.constant0._ZN2at4cuda17kernelHistogram1DIfalLi1ELi2ELin1ELNS0_23CUDAHistogramMemoryTypeE1EZNS0_21CUDA_tensor_histogramIfaLb1EEEbNS_6TensorES4_S4_lNS_14AccumulateTypeIT0_Lb1EE4typeES8_NS0_13TensorArgTypeES9_S9_EUllE_EEvNS0_6detail10TensorInfoIT_T1_EESF_NSC_IKS6_SE_EElS8_S8_SE_T6_ --------------------------
	.section	.nv.constant0._ZN2at4cuda17kernelHistogram1DIfalLi1ELi2ELin1ELNS0_23CUDAHistogramMemoryTypeE1EZNS0_21CUDA_tensor_histogramIfaLb1EEEbNS_6TensorES4_S4_lNS_14AccumulateTypeIT0_Lb1EE4typeES8_NS0_13TensorArgTypeES9_S9_EUllE_EEvNS0_6detail10TensorInfoIT_T1_EESF_NSC_IKS6_SE_EElS8_S8_SE_T6_,"a",@progbits
	.sectionflags	@""
	.align	4
.nv.constant0._ZN2at4cuda17kernelHistogram1DIfalLi1ELi2ELin1ELNS0_23CUDAHistogramMemoryTypeE1EZNS0_21CUDA_tensor_histogramIfaLb1EEEbNS_6TensorES4_S4_lNS_14AccumulateTypeIT0_Lb1EE4typeES8_NS0_13TensorArgTypeES9_S9_EUllE_EEvNS0_6detail10TensorInfoIT_T1_EESF_NSC_IKS6_SE_EElS8_S8_SE_T6_:
	.zero		2048


//--------------------- .nv.constant2._ZN2at4cuda17kernelHistogram1DIfalLi1ELi2ELin1ELNS0_23CUDAHistogramMemoryTypeE0EZNS0_21CUDA_tensor_histogramIfaLb1EEEbNS_6TensorES4_S4_lNS_14AccumulateTypeIT0_Lb1EE4typeES8_NS0_13TensorArgTypeES9_S9_EUllE_EEvNS0_6detail10TensorInfoIT_T1_EESF_NSC_IKS6_SE_EElS8_S8_SE_T6_ --------------------------
	.section	.nv.constant2._ZN2at4cuda17kernelHistogram1DIfalLi1ELi2ELin1ELNS0_23CUDAHistogramMemoryTypeE0EZNS0_21CUDA_tensor_histogramIfaLb1EEEbNS_6TensorES4_S4_lNS_14AccumulateTypeIT0_Lb1EE4typeES8_NS0_13TensorArgTypeES9_S9_EUllE_EEvNS0_6detail10TensorInfoIT_T1_EESF_NSC_IKS6_SE_EElS8_S8_SE_T6_,"a",@progbits
	.sectionflags	@""
	.align	4
.nv.constant2._ZN2at4cuda17kernelHistogram1DIfalLi1ELi2ELin1ELNS0_23CUDAHistogramMemoryTypeE0EZNS0_21CUDA_tensor_histogramIfaLb1EEEbNS_6TensorES4_S4_lNS_14AccumulateTypeIT0_Lb1EE4typeES8_NS0_13TensorArgTypeES9_S9_EUllE_EEvNS0_6detail10TensorInfoIT_T1_EESF_NSC_IKS6_SE_EElS8_S8_SE_T6_:
        /*0000*/ 	.byte	0x40, 0x03, 0x00, 0x00, 0x00, 0x00, 0x00, 0x00


//--------------------- .nv.constant0._ZN2at4cuda17kernelHistogram1DIfalLi1ELi2ELin1ELNS0_23CUDAHistogramMemoryTypeE0EZNS0_21CUDA_tensor_histogramIfaLb1EEEbNS_6TensorES4_S4_lNS_14AccumulateTypeIT0_Lb1EE4typeES8_NS0_13TensorArgTypeES9_S9_EUllE_EEvNS0_6detail10TensorInfoIT_T1_EESF_NSC_IKS6_SE_EElS8_S8_SE_T6_ --------------------------
	.section	.nv.constant0._ZN2at4cuda17kernelHistogram1DIfalLi1ELi2ELin1ELNS0_23CUDAHistogramMemoryTypeE0EZNS0_21CUDA_tensor_histogramIfaLb1EEEbNS_6TensorES4_S4_lNS_14AccumulateTypeIT0_Lb1EE4typeES8_NS0_13TensorArgTypeES9_S9_EUllE_EEvNS0_6detail10TensorInfoIT_T1_EESF_NSC_IKS6_SE_EElS8_S8_SE_T6_,"a",@progbits
	.sectionflags	@""
	.align	4
.nv.constant0._ZN2at4cuda17kernelHistogram1DIfalLi1ELi2ELin1ELNS0_23CUDAHistogramMemoryTypeE0EZNS0_21CUDA_tensor_histogramIfaLb1EEEbNS_6TensorES4_S4_lNS_14AccumulateTypeIT0_Lb1EE4typeES8_NS0_13TensorArgTypeES9_S9_EUllE_EEvNS0_6detail10TensorInfoIT_T1_EESF_NSC_IKS6_SE_EElS8_S8_SE_T6_:
	.zero		2048


//--------------------- .nv.constant2._ZN2at4cuda17kernelHistogram1DIdhlLi1ELi2ELin1ELNS0_23CUDAHistogramMemoryTypeE1EZNS0_21CUDA_tensor_histogramIdhLb1EEEbNS_6TensorES4_S4_lNS_14AccumulateTypeIT0_Lb1EE4typeES8_NS0_13TensorArgTypeES9_S9_EUllE0_EEvNS0_6detail10TensorInfoIT_T1_EESF_NSC_IKS6_SE_EElS8_S8_SE_T6_ --------------------------
	.section	.nv.constant2._ZN2at4cuda17kernelHistogram1DIdhlLi1ELi2ELin1ELNS0_23CUDAHistogramMemoryTypeE1EZNS0_21CUDA_tensor_histogramIdhLb1EEEbNS_6TensorES4_S4_lNS_14AccumulateTypeIT0_Lb1EE4typeES8_NS0_13TensorArgTypeES9_S9_EUllE0_EEvNS0_6detail10TensorInfoIT_T1_EESF_NSC_IKS6_SE_EElS8_S8_SE_T6_,"a",@progbits
	.sectionflags	@""
	.align	4
.nv.constant2._ZN2at4cuda17kernelHistogram1DIdhlLi1ELi2ELin1ELNS0_23CUDAHistogramMemoryTypeE1EZNS0_21CUDA_tensor_histogramIdhLb1EEEbNS_6TensorES4_S4_lNS_14AccumulateTypeIT0_Lb1EE4typeES8_NS0_13TensorArgTypeES9_S9_EUllE0_EEvNS0_6detail10TensorInfoIT_T1_EESF_NSC_IKS6_SE_EElS8_S8_SE_T6_:
        /*0000*/ 	.byte	0x40, 0x03, 0x00, 0x00, 0x00, 0x00, 0x00, 0x00


//--------------------- .nv.constant0._ZN2at4cuda17kernelHistogram1DIdhlLi1ELi2ELin1ELNS0_23CUDAHistogramMemoryTypeE1EZNS0_21CUDA_tensor_histogramIdhLb1EEEbNS_6TensorES4_S4_lNS_14AccumulateTypeIT0_Lb1EE4typeES8_NS0_13TensorArgTypeES9_S9_EUllE0_EEvNS0_6detail10TensorInfoIT_T1_EESF_NSC_IKS6_SE_EElS8_S8_SE_T6_ --------------------------
	.section	.nv.constant0._ZN2at4cuda17kernelHistogram1DIdhlLi1ELi2ELin1ELNS0_23CUDAHistogramMemoryTypeE1EZNS0_21CUDA_tensor_histogramIdhLb1EEEbNS_6TensorES4_S4_lNS_14AccumulateTypeIT0_Lb1EE4typeES8_NS0_13TensorArgTypeES9_S9_EUllE0_EEvNS0_6detail10TensorInfoIT_T1_EESF_NSC_IKS6_SE_EElS8_S8_SE_T6_,"a",@progbits
	.sectionflags	@""
	.align	4
.nv.constant0._ZN2at4cuda17kernelHistogram1DIdhlLi1ELi2ELin1ELNS0_23CUDAHistogramMemoryTypeE1EZNS0_21CUDA_tensor_histogramIdhLb1EEEbNS_6TensorES4_S4_lNS_14AccumulateTypeIT0_Lb1EE4typeES8_NS0_13TensorArgTypeES9_S9_EUllE0_EEvNS0_6detail10TensorInfoIT_T1_EESF_NSC_IKS6_SE_EElS8_S8_SE_T6_:
	.zero		1633


//--------------------- .nv.constant2._ZN2at4cuda17kernelHistogram1DIdhlLi1ELi2ELin1ELNS0_23CUDAHistogramMemoryTypeE0EZNS0_21CUDA_tensor_histogramIdhLb1EEEbNS_6TensorES4_S4_lNS_14AccumulateTypeIT0_Lb1EE4typeES8_NS0_13TensorArgTypeES9_S9_EUllE0_EEvNS0_6detail10TensorInfoIT_T1_EESF_NSC_IKS6_SE_EElS8_S8_SE_T6_ --------------------------
	.section	.nv.constant2._ZN2at4cuda17kernelHistogram1DIdhlLi1ELi2ELin1ELNS0_23CUDAHistogramMemoryTypeE0EZNS0_21CUDA_tensor_histogramIdhLb1EEEbNS_6TensorES4_S4_lNS_14AccumulateTypeIT0_Lb1EE4typeES8_NS0_13TensorArgTypeES9_S9_EUllE0_EEvNS0_6detail10TensorInfoIT_T1_EESF_NSC_IKS6_SE_EElS8_S8_SE_T6_,"a",@progbits
	.sectionflags	@""
	.align	4
.nv.constant2._ZN2at4cuda17kernelHistogram1DIdhlLi1ELi2ELin1ELNS0_23CUDAHistogramMemoryTypeE0EZNS0_21CUDA_tensor_histogramIdhLb1EEEbNS_6TensorES4_S4_lNS_14AccumulateTypeIT0_Lb1EE4typeES8_NS0_13TensorArgTypeES9_S9_EUllE0_EEvNS0_6detail10TensorInfoIT_T1_EESF_NSC_IKS6_SE_EElS8_S8_SE_T6_:
        /*0000*/ 	.byte	0x40, 0x03, 0x00, 0x00, 0x00, 0x00, 0x00, 0x00


//--------------------- .nv.constant0._ZN2at4cuda17kernelHistogram1DIdhlLi1ELi2ELin1ELNS0_23CUDAHistogramMemoryTypeE0EZNS0_21CUDA_tensor_histogramIdhLb1EEEbNS_6TensorES4_S4_lNS_14AccumulateTypeIT0_Lb1EE4typeES8_NS0_13TensorArgTypeES9_S9_EUllE0_EEvNS0_6detail10TensorInfoIT_T1_EESF_NSC_IKS6_SE_EElS8_S8_SE_T6_ --------------------------
	.section	.nv.constant0._ZN2at4cuda17kernelHistogram1DIdhlLi1ELi2ELin1ELNS0_23CUDAHistogramMemoryTypeE0EZNS0_21CUDA_tensor_histogramIdhLb1EEEbNS_6TensorES4_S4_lNS_14AccumulateTypeIT0_Lb1EE4typeES8_NS0_13TensorArgTypeES9_S9_EUllE0_EEvNS0_6detail10TensorInfoIT_T1_EESF_NSC_IKS6_SE_EElS8_S8_SE_T6_,"a",@progbits
	.sectionflags	@""
	.align	4
.nv.constant0._ZN2at4cuda17kernelHistogram1DIdhlLi1ELi2ELin1ELNS0_23CUDAHistogramMemoryTypeE0EZNS0_21CUDA_tensor_histogramIdhLb1EEEbNS_6TensorES4_S4_lNS_14AccumulateTypeIT0_Lb1EE4typeES8_NS0_13TensorArgTypeES9_S9_EUllE0_EEvNS0_6detail10TensorInfoIT_T1_EESF_NSC_IKS6_SE_EElS8_S8_SE_T6_:
	.zero		1633


//--------------------- .nv.constant2._ZN2at4cuda17kernelHistogram1DIdhlLi1ELi2ELin1ELNS0_23CUDAHistogramMemoryTypeE1EZNS0_21CUDA_tensor_histogramIdhLb1EEEbNS_6TensorES4_S4_lNS_14AccumulateTypeIT0_Lb1EE4typeES8_NS0_13TensorArgTypeES9_S9_EUllE_EEvNS0_6detail10TensorInfoIT_T1_EESF_NSC_IKS6_SE_EElS8_S8_SE_T6_ --------------------------
	.section	.nv.constant2._ZN2at4cuda17kernelHistogram1DIdhlLi1ELi2ELin1ELNS0_23CUDAHistogramMemoryTypeE1EZNS0_21CUDA_tensor_histogramIdhLb1EEEbNS_6TensorES4_S4_lNS_14AccumulateTypeIT0_Lb1EE4typeES8_NS0_13TensorArgTypeES9_S9_EUllE_EEvNS0_6detail10TensorInfoIT_T1_EESF_NSC_IKS6_SE_EElS8_S8_SE_T6_,"a",@progbits
	.sectionflags	@""
	.align	4
.nv.constant2._ZN2at4cuda17kernelHistogram1DIdhlLi1ELi2ELin1ELNS0_23CUDAHistogramMemoryTypeE1EZNS0_21CUDA_tensor_histogramIdhLb1EEEbNS_6TensorES4_S4_lNS_14AccumulateTypeIT0_Lb1EE4typeES8_NS0_13TensorArgTypeES9_S9_EUllE_EEvNS0_6detail10TensorInfoIT_T1_EESF_NSC_IKS6_SE_EElS8_S8_SE_T6_:
        /*0000*/ 	.byte	0x40, 0x03, 0x00, 0x00, 0x00, 0x00, 0x00, 0x00


//--------------------- .nv.constant0._ZN2at4cuda17kernelHistogram1DIdhlLi1ELi2ELin1ELNS0_23CUDAHistogramMemoryTypeE1EZNS0_21CUDA_tensor_histogramIdhLb1EEEbNS_6TensorES4_S4_lNS_14AccumulateTypeIT0_Lb1EE4typeES8_NS0_13TensorArgTypeES9_S9_EUllE_EEvNS0_6detail10TensorInfoIT_T1_EESF_NSC_IKS6_SE_EElS8_S8_SE_T6_ --------------------------
	.section	.nv.constant0._ZN2at4cuda17kernelHistogram1DIdhlLi1ELi2ELin1ELNS0_23CUDAHistogramMemoryTypeE1EZNS0_21CUDA_tensor_histogramIdhLb1EEEbNS_6TensorES4_S4_lNS_14AccumulateTypeIT0_Lb1EE4typeES8_NS0_13TensorArgTypeES9_S9_EUllE_EEvNS0_6detail10TensorInfoIT_T1_EESF_NSC_IKS6_SE_EElS8_S8_SE_T6_,"a",@progbits
	.sectionflags	@""
	.align	4
.nv.constant0._ZN2at4cuda17kernelHistogram1DIdhlLi1ELi2ELin1ELNS0_23CUDAHistogramMemoryTypeE1EZNS0_21CUDA_tensor_histogramIdhLb1EEEbNS_6TensorES4_S4_lNS_14AccumulateTypeIT0_Lb1EE4typeES8_NS0_13TensorArgTypeES9_S9_EUllE_EEvNS0_6detail10TensorInfoIT_T1_EESF_NSC_IKS6_SE_EElS8_S8_SE_T6_:
	.zero		2048


//--------------------- .nv.constant2._ZN2at4cuda17kernelHistogram1DIdhlLi1ELi2ELin1ELNS0_23CUDAHistogramMemoryTypeE0EZNS0_21CUDA_tensor_histogramIdhLb1EEEbNS_6TensorES4_S4_lNS_14AccumulateTypeIT0_Lb1EE4typeES8_NS0_13TensorArgTypeES9_S9_EUllE_EEvNS0_6detail10TensorInfoIT_T1_EESF_NSC_IKS6_SE_EElS8_S8_SE_T6_ --------------------------
	.section	.nv.constant2._ZN2at4cuda17kernelHistogram1DIdhlLi1ELi2ELin1ELNS0_23CUDAHistogramMemoryTypeE0EZNS0_21CUDA_tensor_histogramIdhLb1EEEbNS_6TensorES4_S4_lNS_14AccumulateTypeIT0_Lb1EE4typeES8_NS0_13TensorArgTypeES9_S9_EUllE_EEvNS0_6detail10TensorInfoIT_T1_EESF_NSC_IKS6_SE_EElS8_S8_SE_T6_,"a",@progbits
	.sectionflags	@""
	.align	4
.nv.constant2._ZN2at4cuda17kernelHistogram1DIdhlLi1ELi2ELin1ELNS0_23CUDAHistogramMemoryTypeE0EZNS0_21CUDA_tensor_histogramIdhLb1EEEbNS_6TensorES4_S4_lNS_14AccumulateTypeIT0_Lb1EE4typeES8_NS0_13TensorArgTypeES9_S9_EUllE_EEvNS0_6detail10TensorInfoIT_T1_EESF_NSC_IKS6_SE_EElS8_S8_SE_T6_:
        /*0000*/ 	.byte	0x40, 0x03, 0x00, 0x00, 0x00, 0x00, 0x00, 0x00


//--------------------- .nv.constant0._ZN2at4cuda17kernelHistogram1DIdhlLi1ELi2ELin1ELNS0_23CUDAHistogramMemoryTypeE0EZNS0_21CUDA_tensor_histogramIdhLb1EEEbNS_6TensorES4_S4_lNS_14AccumulateTypeIT0_Lb1EE4typeES8_NS0_13TensorArgTypeES9_S9_EUllE_EEvNS0_6detail10TensorInfoIT_T1_EESF_NSC_IKS6_SE_EElS8_S8_SE_T6_ --------------------------
	.section	.nv.constant0._ZN2at4cuda17kernelHistogram1DIdhlLi1ELi2ELin1ELNS0_23CUDAHistogramMemoryTypeE0EZNS0_21CUDA_tensor_histogramIdhLb1EEEbNS_6TensorES4_S4_lNS_14AccumulateTypeIT0_Lb1EE4typeES8_NS0_13TensorArgTypeES9_S9_EUllE_EEvNS0_6detail10TensorInfoIT_T1_EESF_NSC_IKS6_SE_EElS8_S8_SE_T6_,"a",@progbits
	.sectionflags	@""
	.align	4
.nv.constant0._ZN2at4cuda17kernelHistogram1DIdhlLi1ELi2ELin1ELNS0_23CUDAHistogramMemoryTypeE0EZNS0_21CUDA_tensor_histogramIdhLb1EEEbNS_6TensorES4_S4_lNS_14AccumulateTypeIT0_Lb1EE4typeES8_NS0_13TensorArgTypeES9_S9_EUllE_EEvNS0_6detail10TensorInfoIT_T1_EESF_NSC_IKS6_SE_EElS8_S8_SE_T6_:
	.zero		2048


//--------------------- .nv.constant2._ZN2at4cuda17kernelHistogram1DIlhlLi1ELi2ELin1ELNS0_23CUDAHistogramMemoryTypeE1EZNS0_21CUDA_tensor_histogramIlhLb0EEEbNS_6TensorES4_S4_lNS_14AccumulateTypeIT0_Lb1EE4typeES8_NS0_13TensorArgTypeES9_S9_EUllE0_EEvNS0_6detail10TensorInfoIT_T1_EESF_NSC_IKS6_SE_EElS8_S8_SE_T6_ --------------------------
	.section	.nv.constant2._ZN2at4cuda17kernelHistogram1DIlhlLi1ELi2ELin1ELNS0_23CUDAHistogramMemoryTypeE1EZNS0_21CUDA_tensor_histogramIlhLb0EEEbNS_6TensorES4_S4_lNS_14AccumulateTypeIT0_Lb1EE4typeES8_NS0_13TensorArgTypeES9_S9_EUllE0_EEvNS0_6detail10TensorInfoIT_T1_EESF_NSC_IKS6_SE_EElS8_S8_SE_T6_,"a",@progbits
	.sectionflags	@""
	.align	4
.nv.constant2._ZN2at4cuda17kernelHistogram1DIlhlLi1ELi2ELin1ELNS0_23CUDAHistogramMemoryTypeE1EZNS0_21CUDA_tensor_histogramIlhLb0EEEbNS_6TensorES4_S4_lNS_14AccumulateTypeIT0_Lb1EE4typeES8_NS0_13TensorArgTypeES9_S9_EUllE0_EEvNS0_6detail10TensorInfoIT_T1_EESF_NSC_IKS6_SE_EElS8_S8_SE_T6_:
        /*0000*/ 	.byte	0x40, 0x03, 0x00, 0x00, 0x00, 0x00, 0x00, 0x00


//--------------------- .nv.constant0._ZN2at4cuda17kernelHistogram1DIlhlLi1ELi2ELin1ELNS0_23CUDAHistogramMemoryTypeE1EZNS0_21CUDA_tensor_histogramIlhLb0EEEbNS_6TensorES4_S4_lNS_14AccumulateTypeIT0_Lb1EE4typeES8_NS0_13TensorArgTypeES9_S9_EUllE0_EEvNS0_6detail10TensorInfoIT_T1_EESF_NSC_IKS6_SE_EElS8_S8_SE_T6_ --------------------------
	.section	.nv.constant0._ZN2at4cuda17kernelHistogram1DIlhlLi1ELi2ELin1ELNS0_23CUDAHistogramMemoryTypeE1EZNS0_21CUDA_tensor_histogramIlhLb0EEEbNS_6TensorES4_S4_lNS_14AccumulateTypeIT0_Lb1EE4typeES8_NS0_13TensorArgTypeES9_S9_EUllE0_EEvNS0_6detail10TensorInfoIT_T1_EESF_NSC_IKS6_SE_EElS8_S8_SE_T6_,"a",@progbits
	.sectionflags	@""
	.align	4
.nv.constant0._ZN2at4cuda17kernelHistogram1DIlhlLi1ELi2ELin1ELNS0_23CUDAHistogramMemoryTypeE1EZNS0_21CUDA_tensor_histogramIlhLb0EEEbNS_6TensorES4_S4_lNS_14AccumulateTypeIT0_Lb1EE4typeES8_NS0_13TensorArgTypeES9_S9_EUllE0_EEvNS0_6detail10TensorInfoIT_T1_EESF_NSC_IKS6_SE_EElS8_S8_SE_T6_:
	.zero		1633


//--------------------- .nv.constant2._ZN2at4cuda17kernelHistogram1DIlhlLi1ELi2ELin1ELNS0_23CUDAHistogramMemoryTypeE0EZNS0_21CUDA_tensor_histogramIlhLb0EEEbNS_6TensorES4_S4_lNS_14AccumulateTypeIT0_Lb1EE4typeES8_NS0_13TensorArgTypeES9_S9_EUllE0_EEvNS0_6detail10TensorInfoIT_T1_EESF_NSC_IKS6_SE_EElS8_S8_SE_T6_ --------------------------
	.section	.nv.constant2._ZN2at4cuda17kernelHistogram1DIlhlLi1ELi2ELin1ELNS0_23CUDAHistogramMemoryTypeE0EZNS0_21CUDA_tensor_histogramIlhLb0EEEbNS_6TensorES4_S4_lNS_14AccumulateTypeIT0_Lb1EE4typeES8_NS0_13TensorArgTypeES9_S9_EUllE0_EEvNS0_6detail10TensorInfoIT_T1_EESF_NSC_IKS6_SE_EElS8_S8_SE_T6_,"a",@progbits
	.sectionflags	@""
	.align	4
.nv.constant2._ZN2at4cuda17kernelHistogram1DIlhlLi1ELi2ELin1ELNS0_23CUDAHistogramMemoryTypeE0EZNS0_21CUDA_tensor_histogramIlhLb0EEEbNS_6TensorES4_S4_lNS_14AccumulateTypeIT0_Lb1EE4typeES8_NS0_13TensorArgTypeES9_S9_EUllE0_EEvNS0_6detail10TensorInfoIT_T1_EESF_NSC_IKS6_SE_EElS8_S8_SE_T6_:
        /*0000*/ 	.byte	0x40, 0x03, 0x00, 0x00, 0x00, 0x00, 0x00, 0x00


//--------------------- .nv.constant0._ZN2at4cuda17kernelHistogram1DIlhlLi1ELi2ELin1ELNS0_23CUDAHistogramMemoryTypeE0EZNS0_21CUDA_tensor_histogramIlhLb0EEEbNS_6TensorES4_S4_lNS_14AccumulateTypeIT0_Lb1EE4typeES8_NS0_13TensorArgTypeES9_S9_EUllE0_EEvNS0_6detail10TensorInfoIT_T1_EESF_NSC_IKS6_SE_EElS8_S8_SE_T6_ --------------------------
	.section	.nv.constant0._ZN2at4cuda17kernelHistogram1DIlhlLi1ELi2ELin1ELNS0_23CUDAHistogramMemoryTypeE0EZNS0_21CUDA_tensor_histogramIlhLb0EEEbNS_6TensorES4_S4_lNS_14AccumulateTypeIT0_Lb1EE4typeES8_NS0_13TensorArgTypeES9_S9_EUllE0_EEvNS0_6detail10TensorInfoIT_T1_EESF_NSC_IKS6_SE_EElS8_S8_SE_T6_,"a",@progbits
	.sectionflags	@""
	.align	4
.nv.constant0._ZN2at4cuda17kernelHistogram1DIlhlLi1ELi2ELin1ELNS0_23CUDAHistogramMemoryTypeE0EZNS0_21CUDA_tensor_histogramIlhLb0EEEbNS_6TensorES4_S4_lNS_14AccumulateTypeIT0_Lb1EE4typeES8_NS0_13TensorArgTypeES9_S9_EUllE0_EEvNS0_6detail10TensorInfoIT_T1_EESF_NSC_IKS6_SE_EElS8_S8_SE_T6_:
	.zero		1633


//--------------------- .nv.constant2._ZN2at4cuda17kernelHistogram1DIlhlLi1ELi2ELin1ELNS0_23CUDAHistogramMemoryTypeE1EZNS0_21CUDA_tensor_histogramIlhLb0EEEbNS_6TensorES4_S4_lNS_14AccumulateTypeIT0_Lb1EE4typeES8_NS0_13TensorArgTypeES9_S9_EUllE_EEvNS0_6detail10TensorInfoIT_T1_EESF_NSC_IKS6_SE_EElS8_S8_SE_T6_ --------------------------
	.section	.nv.constant2._ZN2at4cuda17kernelHistogram1DIlhlLi1ELi2ELin1ELNS0_23CUDAHistogramMemoryTypeE1EZNS0_21CUDA_tensor_histogramIlhLb0EEEbNS_6TensorES4_S4_lNS_14AccumulateTypeIT0_Lb1EE4typeES8_NS0_13TensorArgTypeES9_S9_EUllE_EEvNS0_6detail10TensorInfoIT_T1_EESF_NSC_IKS6_SE_EElS8_S8_SE_T6_,"a",@progbits
	.sectionflags	@""
	.align	4
.nv.constant2._ZN2at4cuda17kernelHistogram1DIlhlLi1ELi2ELin1ELNS0_23CUDAHistogramMemoryTypeE1EZNS0_21CUDA_tensor_histogramIlhLb0EEEbNS_6TensorES4_S4_lNS_14AccumulateTypeIT0_Lb1EE4typeES8_NS0_13TensorArgTypeES9_S9_EUllE_EEvNS0_6detail10TensorInfoIT_T1_EESF_NSC_IKS6_SE_EElS8_S8_SE_T6_:
        /*0000*/ 	.byte	0x40, 0x03, 0x00, 0x00, 0x00, 0x00, 0x00, 0x00


//--------------------- .nv.constant0._ZN2at4cuda17kernelHistogram1DIlhlLi1ELi2ELin1ELNS0_23CUDAHistogramMemoryTypeE1EZNS0_21CUDA_tensor_histogramIlhLb0EEEbNS_6TensorES4_S4_lNS_14AccumulateTypeIT0_Lb1EE4typeES8_NS0_13TensorArgTypeES9_S9_EUllE_EEvNS0_6detail10TensorInfoIT_T1_EESF_NSC_IKS6_SE_EElS8_S8_SE_T6_ --------------------------
	.section	.nv.constant0._ZN2at4cuda17kernelHistogram1DIlhlLi1ELi2ELin1ELNS0_23CUDAHistogramMemoryTypeE1EZNS0_21CUDA_tensor_histogramIlhLb0EEEbNS_6TensorES4_S4_lNS_14AccumulateTypeIT0_Lb1EE4typeES8_NS0_13TensorArgTypeES9_S9_EUllE_EEvNS0_6detail10TensorInfoIT_T1_EESF_NSC_IKS6_SE_EElS8_S8_SE_T6_,"a",@progbits
	.sectionflags	@""
	.align	4
.nv.constant0._ZN2at4cuda17kernelHistogram1DIlhlLi1ELi2ELin1ELNS0_23CUDAHistogramMemoryTypeE1EZNS0_21CUDA_tensor_histogramIlhLb0EEEbNS_6TensorES4_S4_lNS_14AccumulateTypeIT0_Lb1EE4typeES8_NS0_13TensorArgTypeES9_S9_EUllE_EEvNS0_6detail10TensorInfoIT_T1_EESF_NSC_IKS6_SE_EElS8_S8_SE_T6_:
	.zero		2048


//--------------------- .nv.constant2._ZN2at4cuda17kernelHistogram1DIlhlLi1ELi2ELin1ELNS0_23CUDAHistogramMemoryTypeE0EZNS0_21CUDA_tensor_histogramIlhLb0EEEbNS_6TensorES4_S4_lNS_14AccumulateTypeIT0_Lb1EE4typeES8_NS0_13TensorArgTypeES9_S9_EUllE_EEvNS0_6detail10TensorInfoIT_T1_EESF_NSC_IKS6_SE_EElS8_S8_SE_T6_ --------------------------
	.section	.nv.constant2._ZN2at4cuda17kernelHistogram1DIlhlLi1ELi2ELin1ELNS0_23CUDAHistogramMemoryTypeE0EZNS0_21CUDA_tensor_histogramIlhLb0EEEbNS_6TensorES4_S4_lNS_14AccumulateTypeIT0_Lb1EE4typeES8_NS0_13TensorArgTypeES9_S9_EUllE_EEvNS0_6detail10TensorInfoIT_T1_EESF_NSC_IKS6_SE_EElS8_S8_SE_T6_,"a",@progbits
	.sectionflags	@""
	.align	4
.nv.constant2._ZN2at4cuda17kernelHistogram1DIlhlLi1ELi2ELin1ELNS0_23CUDAHistogramMemoryTypeE0EZNS0_21CUDA_tensor_histogramIlhLb0EEEbNS_6TensorES4_S4_lNS_14AccumulateTypeIT0_Lb1EE4typeES8_NS0_13TensorArgTypeES9_S9_EUllE_EEvNS0_6detail10TensorInfoIT_T1_EESF_NSC_IKS6_SE_EElS8_S8_SE_T6_:
        /*0000*/ 	.byte	0x40, 0x03, 0x00, 0x00, 0x00, 0x00, 0x00, 0x00


//--------------------- .nv.constant0._ZN2at4cuda17kernelHistogram1DIlhlLi1ELi2ELin1ELNS0_23CUDAHistogramMemoryTypeE0EZNS0_21CUDA_tensor_histogramIlhLb0EEEbNS_6TensorES4_S4_lNS_14AccumulateTypeIT0_Lb1EE4typeES8_NS0_13TensorArgTypeES9_S9_EUllE_EEvNS0_6detail10TensorInfoIT_T1_EESF_NSC_IKS6_SE_EElS8_S8_SE_T6_ --------------------------
	.section	.nv.constant0._ZN2at4cuda17kernelHistogram1DIlhlLi1ELi2ELin1ELNS0_23CUDAHistogramMemoryTypeE0EZNS0_21CUDA_tensor_histogramIlhLb0EEEbNS_6TensorES4_S4_lNS_14AccumulateTypeIT0_Lb1EE4typeES8_NS0_13TensorArgTypeES9_S9_EUllE_EEvNS0_6detail10TensorInfoIT_T1_EESF_NSC_IKS6_SE_EElS8_S8_SE_T6_,"a",@progbits
	.sectionflags	@""
	.align	4
.nv.constant0._ZN2at4cuda17kernelHistogram1DIlhlLi1ELi2ELin1ELNS0_23CUDAHistogramMemoryTypeE0EZNS0_21CUDA_tensor_histogramIlhLb0EEEbNS_6TensorES4_S4_lNS_14AccumulateTypeIT0_Lb1EE4typeES8_NS0_13TensorArgTypeES9_S9_EUllE_EEvNS0_6detail10TensorInfoIT_T1_EESF_NSC_IKS6_SE_EElS8_S8_SE_T6_:
	.zero		2048


//--------------------- .nv.constant2._ZN2at4cuda17kernelHistogram1DIfhlLi1ELi2ELin1ELNS0_23CUDAHistogramMemoryTypeE1EZNS0_21CUDA_tensor_histogramIfhLb1EEEbNS_6TensorES4_S4_lNS_14AccumulateTypeIT0_Lb1EE4typeES8_NS0_13TensorArgTypeES9_S9_EUllE0_EEvNS0_6detail10TensorInfoIT_T1_EESF_NSC_IKS6_SE_EElS8_S8_SE_T6_ --------------------------
	.section	.nv.constant2._ZN2at4cuda17kernelHistogram1DIfhlLi1ELi2ELin1ELNS0_23CUDAHistogramMemoryTypeE1EZNS0_21CUDA_tensor_histogramIfhLb1EEEbNS_6TensorES4_S4_lNS_14AccumulateTypeIT0_Lb1EE4typeES8_NS0_13TensorArgTypeES9_S9_EUllE0_EEvNS0_6detail10TensorInfoIT_T1_EESF_NSC_IKS6_SE_EElS8_S8_SE_T6_,"a",@progbits
	.sectionflags	@""
	.align	4
.nv.constant2._ZN2at4cuda17kernelHistogram1DIfhlLi1ELi2ELin1ELNS0_23CUDAHistogramMemoryTypeE1EZNS0_21CUDA_tensor_histogramIfhLb1EEEbNS_6TensorES4_S4_lNS_14AccumulateTypeIT0_Lb1EE4typeES8_NS0_13TensorArgTypeES9_S9_EUllE0_EEvNS0_6detail10TensorInfoIT_T1_EESF_NSC_IKS6_SE_EElS8_S8_SE_T6_:
        /*0000*/ 	.byte	0x40, 0x03, 0x00, 0x00, 0x00, 0x00, 0x00, 0x00


//--------------------- .nv.constant0._ZN2at4cuda17kernelHistogram1DIfhlLi1ELi2ELin1ELNS0_23CUDAHistogramMemoryTypeE1EZNS0_21CUDA_tensor_histogramIfhLb1EEEbNS_6TensorES4_S4_lNS_14AccumulateTypeIT0_Lb1EE4typeES8_NS0_13TensorArgTypeES9_S9_EUllE0_EEvNS0_6detail10TensorInfoIT_T1_EESF_NSC_IKS6_SE_EElS8_S8_SE_T6_ --------------------------
	.section	.nv.constant0._ZN2at4cuda17kernelHistogram1DIfhlLi1ELi2ELin1ELNS0_23CUDAHistogramMemoryTypeE1EZNS0_21CUDA_tensor_histogramIfhLb1EEEbNS_6TensorES4_S4_lNS_14AccumulateTypeIT0_Lb1EE4typeES8_NS0_13TensorArgTypeES9_S9_EUllE0_EEvNS0_6detail10TensorInfoIT_T1_EESF_NSC_IKS6_SE_EElS8_S8_SE_T6_,"a",@progbits
	.sectionflags	@""
	.align	4
.nv.constant0._ZN2at4cuda17kernelHistogram1DIfhlLi1ELi2ELin1ELNS0_23CUDAHistogramMemoryTypeE1EZNS0_21CUDA_tensor_histogramIfhLb1EEEbNS_6TensorES4_S4_lNS_14AccumulateTypeIT0_Lb1EE4typeES8_NS0_13TensorArgTypeES9_S9_EUllE0_EEvNS0_6detail10TensorInfoIT_T1_EESF_NSC_IKS6_SE_EElS8_S8_SE_T6_:
	.zero		1633


//--------------------- .nv.constant2._ZN2at4cuda17kernelHistogram1DIfhlLi1ELi2ELin1ELNS0_23CUDAHistogramMemoryTypeE0EZNS0_21CUDA_tensor_histogramIfhLb1EEEbNS_6TensorES4_S4_lNS_14AccumulateTypeIT0_Lb1EE4typeES8_NS0_13TensorArgTypeES9_S9_EUllE0_EEvNS0_6detail10TensorInfoIT_T1_EESF_NSC_IKS6_SE_EElS8_S8_SE_T6_ --------------------------
	.section	.nv.constant2._ZN2at4cuda17kernelHistogram1DIfhlLi1ELi2ELin1ELNS0_23CUDAHistogramMemoryTypeE0EZNS0_21CUDA_tensor_histogramIfhLb1EEEbNS_6TensorES4_S4_lNS_14AccumulateTypeIT0_Lb1EE4typeES8_NS0_13TensorArgTypeES9_S9_EUllE0_EEvNS0_6detail10TensorInfoIT_T1_EESF_NSC_IKS6_SE_EElS8_S8_SE_T6_,"a",@progbits
	.sectionflags	@""
	.align	4
.nv.constant2._ZN2at4cuda17kernelHistogram1DIfhlLi1ELi2ELin1ELNS0_23CUDAHistogramMemoryTypeE0EZNS0_21CUDA_tensor_histogramIfhLb1EEEbNS_6TensorES4_S4_lNS_14AccumulateTypeIT0_Lb1EE4typeES8_NS0_13TensorArgTypeES9_S9_EUllE0_EEvNS0_6detail10TensorInfoIT_T1_EESF_NSC_IKS6_SE_EElS8_S8_SE_T6_:
        /*0000*/ 	.byte	0x40, 0x03, 0x00, 0x00, 0x00, 0x00, 0x00, 0x00


//--------------------- .nv.constant0._ZN2at4cuda17kernelHistogram1DIfhlLi1ELi2ELin1ELNS0_23CUDAHistogramMemoryTypeE0EZNS0_21CUDA_tensor_histogramIfhLb1EEEbNS_6TensorES4_S4_lNS_14AccumulateTypeIT0_Lb1EE4typeES8_NS0_13TensorArgTypeES9_S9_EUllE0_EEvNS0_6detail10TensorInfoIT_T1_EESF_NSC_IKS6_SE_EElS8_S8_SE_T6_ --------------------------
	.section	.nv.constant0._ZN2at4cuda17kernelHistogram1DIfhlLi1ELi2ELin1ELNS0_23CUDAHistogramMemoryTypeE0EZNS0_21CUDA_tensor_histogramIfhLb1EEEbNS_6TensorES4_S4_lNS_14AccumulateTypeIT0_Lb1EE4typeES8_NS0_13TensorArgTypeES9_S9_EUllE0_EEvNS0_6detail10TensorInfoIT_T1_EESF_NSC_IKS6_SE_EElS8_S8_SE_T6_,"a",@progbits
	.sectionflags	@""
	.align	4
.nv.constant0._ZN2at4cuda17kernelHistogram1DIfhlLi1ELi2ELin1ELNS0_23CUDAHistogramMemoryTypeE0EZNS0_21CUDA_tensor_histogramIfhLb1EEEbNS_6TensorES4_S4_lNS_14AccumulateTypeIT0_Lb1EE4typeES8_NS0_13TensorArgTypeES9_S9_EUllE0_EEvNS0_6detail10TensorInfoIT_T1_EESF_NSC_IKS6_SE_EElS8_S8_SE_T6_:
	.zero		1633


//--------------------- .nv.constant2._ZN2at4cuda17kernelHistogram1DIfhlLi1ELi2ELin1ELNS0_23CUDAHistogramMemoryTypeE1EZNS0_21CUDA_tensor_histogramIfhLb1EEEbNS_6TensorES4_S4_lNS_14AccumulateTypeIT0_Lb1EE4typeES8_NS0_13TensorArgTypeES9_S9_EUllE_EEvNS0_6detail10TensorInfoIT_T1_EESF_NSC_IKS6_SE_EElS8_S8_SE_T6_ --------------------------
	.section	.nv.constant2._ZN2at4cuda17kernelHistogram1DIfhlLi1ELi2ELin1ELNS0_23CUDAHistogramMemoryTypeE1EZNS0_21CUDA_tensor_histogramIfhLb1EEEbNS_6TensorES4_S4_lNS_14AccumulateTypeIT0_Lb1EE4typeES8_NS0_13TensorArgTypeES9_S9_EUllE_EEvNS0_6detail10TensorInfoIT_T1_EESF_NSC_IKS6_SE_EElS8_S8_SE_T6_,"a",@progbits
	.sectionflags	@""
	.align	4
.nv.constant2._ZN2at4cuda17kernelHistogram1DIfhlLi1ELi2ELin1ELNS0_23CUDAHistogramMemoryTypeE1EZNS0_21CUDA_tensor_histogramIfhLb1EEEbNS_6TensorES4_S4_lNS_14AccumulateTypeIT0_Lb1EE4typeES8_NS0_13TensorArgTypeES9_S9_EUllE_EEvNS0_6detail10TensorInfoIT_T1_EESF_NSC_IKS6_SE_EElS8_S8_SE_T6_:
        /*0000*/ 	.byte	0x40, 0x03, 0x00, 0x00, 0x00, 0x00, 0x00, 0x00


//--------------------- .nv.constant0._ZN2at4cuda17kernelHistogram1DIfhlLi1ELi2ELin1ELNS0_23CUDAHistogramMemoryTypeE1EZNS0_21CUDA_tensor_histogramIfhLb1EEEbNS_6TensorES4_S4_lNS_14AccumulateTypeIT0_Lb1EE4typeES8_NS0_13TensorArgTypeES9_S9_EUllE_EEvNS0_6detail10TensorInfoIT_T1_EESF_NSC_IKS6_SE_EElS8_S8_SE_T6_ --------------------------
	.section	.nv.constant0._ZN2at4cuda17kernelHistogram1DIfhlLi1ELi2ELin1ELNS0_23CUDAHistogramMemoryTypeE1EZNS0_21CUDA_tensor_histogramIfhLb1EEEbNS_6TensorES4_S4_lNS_14AccumulateTypeIT0_Lb1EE4typeES8_NS0_13TensorArgTypeES9_S9_EUllE_EEvNS0_6detail10TensorInfoIT_T1_EESF_NSC_IKS6_SE_EElS8_S8_SE_T6_,"a",@progbits
	.sectionflags	@""
	.align	4
.nv.constant0._ZN2at4cuda17kernelHistogram1DIfhlLi1ELi2ELin1ELNS0_23CUDAHistogramMemoryTypeE1EZNS0_21CUDA_tensor_histogramIfhLb1EEEbNS_6TensorES4_S4_lNS_14AccumulateTypeIT0_Lb1EE4typeES8_NS0_13TensorArgTypeES9_S9_EUllE_EEvNS0_6detail10TensorInfoIT_T1_EESF_NSC_IKS6_SE_EElS8_S8_SE_T6_:
	.zero		2048


//--------------------- .nv.constant2._ZN2at4cuda17kernelHistogram1DIfhlLi1ELi2ELin1ELNS0_23CUDAHistogramMemoryTypeE0EZNS0_21CUDA_tensor_histogramIfhLb1EEEbNS_6TensorES4_S4_lNS_14AccumulateTypeIT0_Lb1EE4typeES8_NS0_13TensorArgTypeES9_S9_EUllE_EEvNS0_6detail10TensorInfoIT_T1_EESF_NSC_IKS6_SE_EElS8_S8_SE_T6_ --------------------------
	.section	.nv.constant2._ZN2at4cuda17kernelHistogram1DIfhlLi1ELi2ELin1ELNS0_23CUDAHistogramMemoryTypeE0EZNS0_21CUDA_tensor_histogramIfhLb1EEEbNS_6TensorES4_S4_lNS_14AccumulateTypeIT0_Lb1EE4typeES8_NS0_13TensorArgTypeES9_S9_EUllE_EEvNS0_6detail10TensorInfoIT_T1_EESF_NSC_IKS6_SE_EElS8_S8_SE_T6_,"a",@progbits
	.sectionflags	@""
	.align	4
.nv.constant2._ZN2at4cuda17kernelHistogram1DIfhlLi1ELi2ELin1ELNS0_23CUDAHistogramMemoryTypeE0EZNS0_21CUDA_tensor_histogramIfhLb1EEEbNS_6TensorES4_S4_lNS_14AccumulateTypeIT0_Lb1EE4typeES8_NS0_13TensorArgTypeES9_S9_EUllE_EEvNS0_6detail10TensorInfoIT_T1_EESF_NSC_IKS6_SE_EElS8_S8_SE_T6_:
        /*0000*/ 	.byte	0x40, 0x03, 0x00, 0x00, 0x00, 0x00, 0x00, 0x00


//--------------------- .nv.constant0._ZN2at4cuda17kernelHistogram1DIfhlLi1ELi2ELin1ELNS0_23CUDAHistogramMemoryTypeE0EZNS0_21CUDA_tensor_histogramIfhLb1EEEbNS_6TensorES4_S4_lNS_14AccumulateTypeIT0_Lb1EE4typeES8_NS0_13TensorArgTypeES9_S9_EUllE_EEvNS0_6detail10TensorInfoIT_T1_EESF_NSC_IKS6_SE_EElS8_S8_SE_T6_ --------------------------
	.section	.nv.constant0._ZN2at4cuda17kernelHistogram1DIfhlLi1ELi2ELin1ELNS0_23CUDAHistogramMemoryTypeE0EZNS0_21CUDA_tensor_histogramIfhLb1EEEbNS_6TensorES4_S4_lNS_14AccumulateTypeIT0_Lb1EE4typeES8_NS0_13TensorArgTypeES9_S9_EUllE_EEvNS0_6detail10TensorInfoIT_T1_EESF_NSC_IKS6_SE_EElS8_S8_SE_T6_,"a",@progbits
	.sectionflags	@""
	.align	4
.nv.constant0._ZN2at4cuda17kernelHistogram1DIfhlLi1ELi2ELin1ELNS0_23CUDAHistogramMemoryTypeE0EZNS0_21CUDA_tensor_histogramIfhLb1EEEbNS_6TensorES4_S4_lNS_14AccumulateTypeIT0_Lb1EE4typeES8_NS0_13TensorArgTypeES9_S9_EUllE_EEvNS0_6detail10TensorInfoIT_T1_EESF_NSC_IKS6_SE_EElS8_S8_SE_T6_:
	.zero		2048


//--------------------- .text._ZN2at4cuda17kernelHistogram1DIfflLi1ELi2ELin1ELNS0_23CUDAHistogramMemoryTypeE1EZNS0_21CUDA_tensor_histogramIffLb0EEEbNS_6TensorES4_S4_lNS_14AccumulateTypeIT0_Lb1EE4typeES8_NS0_13TensorArgTypeES9_S9_EUllE0_EEvNS0_6detail10TensorInfoIT_T1_EESF_NSC_IKS6_SE_EElS8_S8_SE_T6_ --------------------------
	.section	.text._ZN2at4cuda17kernelHistogram1DIfflLi1ELi2ELin1ELNS0_23CUDAHistogramMemoryTypeE1EZNS0_21CUDA_tensor_histogramIffLb0EEEbNS_6TensorES4_S4_lNS_14AccumulateTypeIT0_Lb1EE4typeES8_NS0_13TensorArgTypeES9_S9_EUllE0_EEvNS0_6detail10TensorInfoIT_T1_EESF_NSC_IKS6_SE_EElS8_S8_SE_T6_,"ax",@progbits
	.sectioninfo	@"SHI_REGISTERS=38"
	.align	128
        .global         _ZN2at4cuda17kernelHistogram1DIfflLi1ELi2ELin1ELNS0_23CUDAHistogramMemoryTypeE1EZNS0_21CUDA_tensor_histogramIffLb0EEEbNS_6TensorES4_S4_lNS_14AccumulateTypeIT0_Lb1EE4typeES8_NS0_13TensorArgTypeES9_S9_EUllE0_EEvNS0_6detail10TensorInfoIT_T1_EESF_NSC_IKS6_SE_EElS8_S8_SE_T6_
        .type           _ZN2at4cuda17kernelHistogram1DIfflLi1ELi2ELin1ELNS0_23CUDAHistogramMemoryTypeE1EZNS0_21CUDA_tensor_histogramIffLb0EEEbNS_6TensorES4_S4_lNS_14AccumulateTypeIT0_Lb1EE4typeES8_NS0_13TensorArgTypeES9_S9_EUllE0_EEvNS0_6detail10TensorInfoIT_T1_EESF_NSC_IKS6_SE_EElS8_S8_SE_T6_,@function
        .size           _ZN2at4cuda17kernelHistogram1DIfflLi1ELi2ELin1ELNS0_23CUDAHistogramMemoryTypeE1EZNS0_21CUDA_tensor_histogramIffLb0EEEbNS_6TensorES4_S4_lNS_14AccumulateTypeIT0_Lb1EE4typeES8_NS0_13TensorArgTypeES9_S9_EUllE0_EEvNS0_6detail10TensorInfoIT_T1_EESF_NSC_IKS6_SE_EElS8_S8_SE_T6_,(.L_x_3548 - _ZN2at4cuda17kernelHistogram1DIfflLi1ELi2ELin1ELNS0_23CUDAHistogramMemoryTypeE1EZNS0_21CUDA_tensor_histogramIffLb0EEEbNS_6TensorES4_S4_lNS_14AccumulateTypeIT0_Lb1EE4typeES8_NS0_13TensorArgTypeES9_S9_EUllE0_EEvNS0_6detail10TensorInfoIT_T1_EESF_NSC_IKS6_SE_EElS8_S8_SE_T6_)
        .other          _ZN2at4cuda17kernelHistogram1DIfflLi1ELi2ELin1ELNS0_23CUDAHistogramMemoryTypeE1EZNS0_21CUDA_tensor_histogramIffLb0EEEbNS_6TensorES4_S4_lNS_14AccumulateTypeIT0_Lb1EE4typeES8_NS0_13TensorArgTypeES9_S9_EUllE0_EEvNS0_6detail10TensorInfoIT_T1_EESF_NSC_IKS6_SE_EElS8_S8_SE_T6_,@"STO_CUDA_ENTRY STV_DEFAULT"
_ZN2at4cuda17kernelHistogram1DIfflLi1ELi2ELin1ELNS0_23CUDAHistogramMemoryTypeE1EZNS0_21CUDA_tensor_histogramIffLb0EEEbNS_6TensorES4_S4_lNS_14AccumulateTypeIT0_Lb1EE4typeES8_NS0_13TensorArgTypeES9_S9_EUllE0_EEvNS0_6detail10TensorInfoIT_T1_EESF_NSC_IKS6_SE_EElS8_S8_SE_T6_:
.text._ZN2at4cuda17kernelHistogram1DIfflLi1ELi2ELin1ELNS0_23CUDAHistogramMemoryTypeE1EZNS0_21CUDA_tensor_histogramIffLb0EEEbNS_6TensorES4_S4_lNS_14AccumulateTypeIT0_Lb1EE4typeES8_NS0_13TensorArgTypeES9_S9_EUllE0_EEvNS0_6detail10TensorInfoIT_T1_EESF_NSC_IKS6_SE_EElS8_S8_SE_T6_:
[----:B------:R-:W-:Y:S02]  /*0000*/  IMAD.MOV.U32 R1, RZ, RZ, c[0x0][0x28] ;  /* 0x00000a00ff017624 */ /* 0x000fe400078e00ff */
[----:B------:R-:W0:Y:S04]  /*0010*/  S2R R2, SR_CTAID.X ;  /* 0x0000000000027919 */ /* 0x000e280000002500 */
[----:B------:R-:W0:Y:S02]  /*0020*/  S2R R3, SR_TID.X ;  /* 0x0000000000037919 */ /* 0x000e240000002100 */
[----:B0-----:R-:W-:-:S05]  /*0030*/  IMAD R2, R2, c[0x0][0x0], R3 ;  /* 0x0000000002027a24 */ /* 0x001fca00078e0203 */
[----:B------:R-:W-:-:S04]  /*0040*/  ISETP.GE.U32.AND P0, PT, R2, c[0x0][0x650], PT ;  /* 0x0001940002007a0c */ /* 0x000fc80003f06070 */
[----:B------:R-:W-:-:S13]  /*0050*/  ISETP.GE.AND.EX P0, PT, RZ, c[0x0][0x654], PT, P0 ;  /* 0x00019500ff007a0c */ /* 0x000fda0003f06300 */
[----:B------:R-:W-:Y:S05]  /*0060*/  @P0 EXIT ;  /* 0x000000000000094d */ /* 0x000fea0003800000 */
[----:B------:R-:W-:Y:S01]  /*0070*/  IMAD.MOV.U32 R3, RZ, RZ, c[0x0][0x638] ;  /* 0x00018e00ff037624 */ /* 0x000fe200078e00ff */
[----:B------:R-:W0:Y:S01]  /*0080*/  I2F.S64 R0, c[0x0][0x640] ;  /* 0x0001900000007b12 */ /* 0x000e220000301400 */
[----:B------:R-:W-:-:S03]  /*0090*/  ULDC.64 UR4, c[0x0][0x118] ;  /* 0x0000460000047ab9 */ /* 0x000fc60000000a00 */
[----:B------:R-:W-:Y:S01]  /*00a0*/  ISETP.GT.AND P0, PT, R3, 0x1, PT ;  /* 0x000000010300780c */ /* 0x000fe20003f04270 */
[----:B------:R-:W-:-:S12]  /*00b0*/  HFMA2.MMA R3, -RZ, RZ, 0, 0 ;  /* 0x00000000ff037435 */ /* 0x000fd800000001ff */
[----:B------:R-:W-:Y:S05]  /*00c0*/  @P0 BRA `(.L_x_0) ;  /* 0x000002b000000947 */ /* 0x000fea0003800000 */
[----:B0-----:R-:W-:Y:S02]  /*00d0*/  IMAD.MOV.U32 R4, RZ, RZ, c[0x0][0x64c] ;  /* 0x00019300ff047624 */ /* 0x001fe400078e00ff */
[----:B------:R-:W-:Y:S02]  /*00e0*/  IMAD.MOV.U32 R9, RZ, RZ, c[0x0][0xc] ;  /* 0x00000300ff097624 */ /* 0x000fe400078e00ff */
[----:B------:R-:W-:-:S04]  /*00f0*/  FADD.FTZ R4, R4, -c[0x0][0x648] ;  /* 0x8001920004047621 */ /* 0x000fc80000010000 */
[----:B------:R0:W1:Y:S03]  /*0100*/  MUFU.RCP R10, R4 ;  /* 0x00000004000a7308 */ /* 0x0000660000001000 */
.L_x_3:
[----:B0-----:R-:W-:Y:S02]  /*0110*/  IMAD R7, R3, c[0x0][0x570], RZ ;  /* 0x00015c0003077a24 */ /* 0x001fe400078e02ff */
[----:B0-----:R-:W-:-:S04]  /*0120*/  IMAD.WIDE.U32 R4, R2, c[0x0][0x570], RZ ;  /* 0x00015c0002047a25 */ /* 0x001fc800078e00ff */
[----:B------:R-:W-:Y:S01]  /*0130*/  IMAD R7, R2, c[0x0][0x574], R7 ;  /* 0x00015d0002077a24 */ /* 0x000fe200078e0207 */
[----:B------:R-:W-:-:S04]  /*0140*/  LEA R6, P0, R4, c[0x0][0x4a0], 0x2 ;  /* 0x0001280004067a11 */ /* 0x000fc800078010ff */
[----:B------:R-:W-:-:S04]  /*0150*/  IADD3 R5, R5, R7, RZ ;  /* 0x0000000705057210 */ /* 0x000fc80007ffe0ff */
[----:B------:R-:W-:-:S05]  /*0160*/  LEA.HI.X R7, R4, c[0x0][0x4a4], R5, 0x2, P0 ;  /* 0x0001290004077a11 */ /* 0x000fca00000f1405 */
[----:B------:R-:W2:Y:S01]  /*0170*/  LDG.E R6, [R6.64] ;  /* 0x0000000406067981 */ /* 0x000ea2000c1e1900 */
[----:B------:R-:W-:Y:S01]  /*0180*/  IMAD R5, R9, c[0x0][0x0], RZ ;  /* 0x0000000009057a24 */ /* 0x000fe200078e02ff */
[----:B------:R-:W-:Y:S01]  /*0190*/  YIELD ;  /* 0x0000000000007946 */ /* 0x000fe20003800000 */
[----:B------:R-:W-:Y:S03]  /*01a0*/  BSSY B0, `(.L_x_1) ;  /* 0x000001b000007945 */ /* 0x000fe60003800000 */
[----:B------:R-:W-:-:S04]  /*01b0*/  IADD3 R2, P0, R5, R2, RZ ;  /* 0x0000000205027210 */ /* 0x000fc80007f1e0ff */
[----:B------:R-:W-:Y:S01]  /*01c0*/  ISETP.GE.U32.AND P2, PT, R2, c[0x0][0x650], PT ;  /* 0x0001940002007a0c */ /* 0x000fe20003f46070 */
[----:B------:R-:W-:Y:S01]  /*01d0*/  IMAD.X R3, RZ, RZ, R3, P0 ;  /* 0x000000ffff037224 */ /* 0x000fe200000e0603 */
[C---:B--2---:R-:W-:Y:S02]  /*01e0*/  FSETP.GE.FTZ.AND P1, PT, R6.reuse, c[0x0][0x648], PT ;  /* 0x0001920006007a0b */ /* 0x044fe40003f36000 */
[----:B------:R-:W-:-:S04]  /*01f0*/  FSETP.GTU.FTZ.AND P0, PT, R6, c[0x0][0x64c], PT ;  /* 0x0001930006007a0b */ /* 0x000fc80003f1c000 */
[----:B------:R-:W-:Y:S02]  /*0200*/  PLOP3.LUT P1, PT, P1, P0, PT, 0x8a, 0x0 ;  /* 0x000000000000781c */ /* 0x000fe40000f21172 */
[----:B------:R-:W-:-:S11]  /*0210*/  ISETP.GE.AND.EX P0, PT, R3, c[0x0][0x654], PT, P2 ;  /* 0x0001950003007a0c */ /* 0x000fd60003f06320 */
[----:B------:R-:W-:Y:S05]  /*0220*/  @P1 BRA `(.L_x_2) ;  /* 0x0000012000001947 */ /* 0x000fea0003800000 */
[----:B------:R-:W-:-:S04]  /*0230*/  FADD.FTZ R5, R6, -c[0x0][0x648] ;  /* 0x8001920006057621 */ /* 0x000fc80000010000 */
[----:B------:R-:W-:-:S04]  /*0240*/  FMUL.FTZ R5, R0, R5 ;  /* 0x0000000500057220 */ /* 0x000fc80000410000 */
[----:B-1----:R-:W-:-:S06]  /*0250*/  FMUL.FTZ R8, R5, R10 ;  /* 0x0000000a05087220 */ /* 0x002fcc0000410000 */
[----:B------:R-:W0:Y:S02]  /*0260*/  F2I.FTZ.TRUNC.NTZ R8, R8 ;  /* 0x0000000800087305 */ /* 0x000e24000021f100 */
[----:B0-----:R-:W-:Y:S02]  /*0270*/  ISETP.NE.U32.AND P1, PT, R8, c[0x0][0x640], PT ;  /* 0x0001900008007a0c */ /* 0x001fe40003f25070 */
[----:B------:R-:W-:-:S04]  /*0280*/  SHF.R.S32.HI R4, RZ, 0x1f, R8 ;  /* 0x0000001fff047819 */ /* 0x000fc80000011408 */
[----:B------:R-:W-:-:S04]  /*0290*/  ISETP.NE.AND.EX P1, PT, R4, c[0x0][0x644], PT, P1 ;  /* 0x0001910004007a0c */ /* 0x000fc80003f25310 */
[----:B------:R-:W-:-:S04]  /*02a0*/  SEL R5, RZ, 0xffffffff, P1 ;  /* 0xffffffffff057807 */ /* 0x000fc80000800000 */
[----:B------:R-:W-:-:S05]  /*02b0*/  IADD3 R6, P1, R8, R5, RZ ;  /* 0x0000000508067210 */ /* 0x000fca0007f3e0ff */
[----:B------:R-:W-:-:S04]  /*02c0*/  IMAD.X R4, R4, 0x1, R5, P1 ;  /* 0x0000000104047824 */ /* 0x000fc800008e0605 */
[----:B------:R-:W-:Y:S02]  /*02d0*/  IMAD R7, R4, c[0x0][0x230], RZ ;  /* 0x00008c0004077a24 */ /* 0x000fe400078e02ff */
[----:B------:R-:W-:-:S04]  /*02e0*/  IMAD.WIDE.U32 R4, R6, c[0x0][0x230], RZ ;  /* 0x00008c0006047a25 */ /* 0x000fc800078e00ff */
[----:B------:R-:W-:Y:S01]  /*02f0*/  IMAD R7, R6, c[0x0][0x234], R7 ;  /* 0x00008d0006077a24 */ /* 0x000fe200078e0207 */
[----:B------:R-:W-:-:S04]  /*0300*/  LEA R6, P1, R4, c[0x0][0x160], 0x2 ;  /* 0x0000580004067a11 */ /* 0x000fc800078210ff */
[----:B------:R-:W-:-:S04]  /*0310*/  IADD3 R5, R5, R7, RZ ;  /* 0x0000000705057210 */ /* 0x000fc80007ffe0ff */
[----:B------:R-:W-:Y:S01]  /*0320*/  LEA.HI.X R7, R4, c[0x0][0x164], R5, 0x2, P1 ;  /* 0x0000590004077a11 */ /* 0x000fe200008f1405 */
[----:B------:R-:W-:-:S05]  /*0330*/  IMAD.MOV.U32 R5, RZ, RZ, 0x3f800000 ;  /* 0x3f800000ff057424 */ /* 0x000fca00078e00ff */
[----:B------:R0:W-:Y:S02]  /*0340*/  RED.E.ADD.F32.FTZ.RN.STRONG.GPU [R6.64], R5 ;  /* 0x000000050600798e */ /* 0x0001e4000c10e784 */
.L_x_2:
[----:B------:R-:W-:Y:S05]  /*0350*/  BSYNC B0 ;  /* 0x0000000000007941 */ /* 0x000fea0003800000 */
.L_x_1:
[----:B------:R-:W-:Y:S05]  /*0360*/  @!P0 BRA `(.L_x_3) ;  /* 0xfffffda000008947 */ /* 0x000fea000383ffff */
[----:B------:R-:W-:Y:S05]  /*0370*/  EXIT ;  /* 0x000000000000794d */ /* 0x000fea0003800000 */
.L_x_0:
[----:B0-----:R-:W-:Y:S01]  /*0380*/  LOP3.LUT R4, RZ, c[0x0][0x638], RZ, 0x33, !PT ;  /* 0x00018e00ff047a12 */ /* 0x001fe200078e33ff */
[----:B------:R-:W-:-:S03]  /*0390*/  IMAD.MOV.U32 R5, RZ, RZ, c[0x0][0x64c] ;  /* 0x00019300ff057624 */ /* 0x000fc600078e00ff */
[----:B------:R-:W-:Y:S01]  /*03a0*/  IMNMX R4, R4, -0x3, !PT ;  /* 0xfffffffd04047817 */ /* 0x000fe20007800200 */
[----:B------:R-:W-:-:S03]  /*03b0*/  FADD.FTZ R5, R5, -c[0x0][0x648] ;  /* 0x8001920005057621 */ /* 0x000fc60000010000 */
[----:B------:R-:W-:-:S04]  /*03c0*/  IADD3 R7, R4, c[0x0][0x638], RZ ;  /* 0x00018e0004077a10 */ /* 0x000fc80007ffe0ff */
[C---:B------:R-:W-:Y:S02]  /*03d0*/  IADD3 R4, R7.reuse, 0x2, RZ ;  /* 0x0000000207047810 */ /* 0x040fe40007ffe0ff */
[----:B------:R-:W-:Y:S02]  /*03e0*/  IADD3 R6, R7, 0x1, RZ ;  /* 0x0000000107067810 */ /* 0x000fe40007ffe0ff */
[----:B------:R-:W-:-:S04]  /*03f0*/  LOP3.LUT R4, R4, 0x3, RZ, 0xc0, !PT ;  /* 0x0000000304047812 */ /* 0x000fc800078ec0ff */
[----:B------:R-:W-:Y:S02]  /*0400*/  IADD3 R7, R7, -R4, RZ ;  /* 0x8000000407077210 */ /* 0x000fe40007ffe0ff */
.L_x_31:
[----:B------:R-:W-:Y:S01]  /*0410*/  ISETP.GE.U32.AND P0, PT, R6, 0x3, PT ;  /* 0x000000030600780c */ /* 0x000fe20003f06070 */
[----:B------:R-:W-:Y:S01]  /*0420*/  IMAD.MOV.U32 R8, RZ, RZ, c[0x0][0x638] ;  /* 0x00018e00ff087624 */ /* 0x000fe200078e00ff */
[----:B------:R-:W-:Y:S01]  /*0430*/  YIELD ;  /* 0x0000000000007946 */ /* 0x000fe20003800000 */
[----:B------:R-:W-:Y:S01]  /*0440*/  IMAD.MOV.U32 R9, RZ, RZ, 0x8 ;  /* 0x00000008ff097424 */ /* 0x000fe200078e00ff */
[----:B------:R-:W-:Y:S01]  /*0450*/  CS2R R16, SRZ ;  /* 0x0000000000107805 */ /* 0x000fe2000001ff00 */
[----:B------:R-:W-:Y:S01]  /*0460*/  MOV R28, R2 ;  /* 0x00000002001c7202 */ /* 0x000fe20000000f00 */
[----:B------:R-:W-:Y:S02]  /*0470*/  IMAD.MOV.U32 R13, RZ, RZ, R3 ;  /* 0x000000ffff0d7224 */ /* 0x000fe400078e0003 */
[----:B------:R-:W-:-:S05]  /*0480*/  IMAD R9, R8, R9, c[0x2][0x0] ;  /* 0x0080000008097624 */ /* 0x000fca00078e0209 */
[----:B------:R-:W-:Y:S05]  /*0490*/  @!P0 BRA `(.L_x_4) ;  /* 0x00000d3000008947 */ /* 0x000fea0003800000 */
[----:B------:R-:W-:Y:S02]  /*04a0*/  IMAD.MOV.U32 R10, RZ, RZ, R7 ;  /* 0x000000ffff0a7224 */ /* 0x000fe400078e0007 */
.L_x_17:
[----:B------:R-:W0:Y:S01]  /*04b0*/  LDC.64 R18, c[0x0][R9+0x160] ;  /* 0x0000580009127b82 */ /* 0x000e220000000a00 */
[----:B------:R-:W-:Y:S01]  /*04c0*/  BSSY B0, `(.L_x_5) ;  /* 0x0000029000007945 */ /* 0x000fe20003800000 */
[----:B0-----:R-:W-:-:S04]  /*04d0*/  LOP3.LUT R11, R13, R19, RZ, 0xfc, !PT ;  /* 0x000000130d0b7212 */ /* 0x001fc800078efcff */
[----:B------:R-:W-:-:S13]  /*04e0*/  ISETP.NE.U32.AND P0, PT, R11, RZ, PT ;  /* 0x000000ff0b00720c */ /* 0x000fda0003f05070 */
[----:B------:R-:W-:Y:S05]  /*04f0*/  @!P0 BRA `(.L_x_6) ;  /* 0x000000f000008947 */ /* 0x000fea0003800000 */
[----:B------:R-:W-:Y:S01]  /*0500*/  MOV R14, R18 ;  /* 0x00000012000e7202 */ /* 0x000fe20000000f00 */
[----:B------:R-:W-:Y:S01]  /*0510*/  IMAD.MOV.U32 R11, RZ, RZ, R19 ;  /* 0x000000ffff0b7224 */ /* 0x000fe200078e0013 */
[----:B------:R-:W-:Y:S02]  /*0520*/  MOV R12, 0x540 ;  /* 0x00000540000c7802 */ /* 0x000fe40000000f00 */
[----:B------:R-:W-:Y:S05]  /*0530*/  CALL.REL.NOINC `($__internal_0_$__cuda_sm20_div_s64) ;  /* 0x000018c000007944 */ /* 0x000fea0003c00000 */
[----:B------:R-:W-:Y:S01]  /*0540*/  IADD3 R15, P0, RZ, -R20, RZ ;  /* 0x80000014ff0f7210 */ /* 0x000fe20007f1e0ff */
[--C-:B------:R-:W-:Y:S01]  /*0550*/  IMAD.MOV.U32 R33, RZ, RZ, R21.reuse ;  /* 0x000000ffff217224 */ /* 0x100fe200078e0015 */
[----:B------:R-:W-:Y:S02]  /*0560*/  MOV R12, R28 ;  /* 0x0000001c000c7202 */ /* 0x000fe40000000f00 */
[----:B------:R-:W-:Y:S01]  /*0570*/  MOV R32, R20 ;  /* 0x0000001400207202 */ /* 0x000fe20000000f00 */
[----:B------:R-:W-:Y:S02]  /*0580*/  IMAD.X R11, RZ, RZ, ~R21, P0 ;  /* 0x000000ffff0b7224 */ /* 0x000fe400000e0e15 */
[----:B------:R-:W-:-:S04]  /*0590*/  IMAD.WIDE.U32 R12, R18, R15, R12 ;  /* 0x0000000f120c7225 */ /* 0x000fc800078e000c */
[----:B------:R-:W-:-:S04]  /*05a0*/  IMAD R11, R11, R18, RZ ;  /* 0x000000120b0b7224 */ /* 0x000fc800078e02ff */
[----:B------:R-:W-:Y:S02]  /*05b0*/  IMAD R11, R19, R15, R11 ;  /* 0x0000000f130b7224 */ /* 0x000fe400078e020b */
[----:B------:R-:W-:Y:S02]  /*05c0*/  IMAD.MOV.U32 R19, RZ, RZ, R12 ;  /* 0x000000ffff137224 */ /* 0x000fe400078e000c */
[----:B------:R-:W-:Y:S01]  /*05d0*/  IMAD.IADD R15, R13, 0x1, R11 ;  /* 0x000000010d0f7824 */ /* 0x000fe200078e020b */
[----:B------:R-:W-:Y:S05]  /*05e0*/  BRA `(.L_x_7) ;  /* 0x0000016000007947 */ /* 0x000fea0003800000 */
.L_x_6:
[----:B------:R-:W0:Y:S01]  /*05f0*/  I2F.U32.RP R11, R18 ;  /* 0x00000012000b7306 */ /* 0x000e220000209000 */
[----:B------:R-:W-:Y:S01]  /*0600*/  IMAD.MOV R15, RZ, RZ, -R18 ;  /* 0x000000ffff0f7224 */ /* 0x000fe200078e0a12 */
[----:B------:R-:W-:Y:S01]  /*0610*/  ISETP.NE.U32.AND P2, PT, R18, RZ, PT ;  /* 0x000000ff1200720c */ /* 0x000fe20003f45070 */
[----:B------:R-:W-:-:S05]  /*0620*/  IMAD.MOV.U32 R33, RZ, RZ, RZ ;  /* 0x000000ffff217224 */ /* 0x000fca00078e00ff */
[----:B0-----:R-:W0:Y:S02]  /*0630*/  MUFU.RCP R11, R11 ;  /* 0x0000000b000b7308 */ /* 0x001e240000001000 */
[----:B0-----:R-:W-:-:S06]  /*0640*/  IADD3 R12, R11, 0xffffffe, RZ ;  /* 0x0ffffffe0b0c7810 */ /* 0x001fcc0007ffe0ff */
[----:B------:R0:W1:Y:S02]  /*0650*/  F2I.FTZ.U32.TRUNC.NTZ R13, R12 ;  /* 0x0000000c000d7305 */ /* 0x000064000021f000 */
[----:B0-----:R-:W-:Y:S01]  /*0660*/  HFMA2.MMA R12, -RZ, RZ, 0, 0 ;  /* 0x00000000ff0c7435 */ /* 0x001fe200000001ff */
[----:B-1----:R-:W-:-:S09]  /*0670*/  IMAD R15, R15, R13, RZ ;  /* 0x0000000d0f0f7224 */ /* 0x002fd200078e02ff */
[----:B------:R-:W-:-:S04]  /*0680*/  IMAD.HI.U32 R13, R13, R15, R12 ;  /* 0x0000000f0d0d7227 */ /* 0x000fc800078e000c */
[----:B------:R-:W-:Y:S02]  /*0690*/  IMAD.MOV.U32 R15, RZ, RZ, RZ ;  /* 0x000000ffff0f7224 */ /* 0x000fe400078e00ff */
[----:B------:R-:W-:-:S04]  /*06a0*/  IMAD.HI.U32 R32, R13, R28, RZ ;  /* 0x0000001c0d207227 */ /* 0x000fc800078e00ff */
[----:B------:R-:W-:-:S04]  /*06b0*/  IMAD.MOV R13, RZ, RZ, -R32 ;  /* 0x000000ffff0d7224 */ /* 0x000fc800078e0a20 */
[----:B------:R-:W-:-:S05]  /*06c0*/  IMAD R13, R18, R13, R28 ;  /* 0x0000000d120d7224 */ /* 0x000fca00078e021c */
[----:B------:R-:W-:-:S13]  /*06d0*/  ISETP.GE.U32.AND P0, PT, R13, R18, PT ;  /* 0x000000120d00720c */ /* 0x000fda0003f06070 */
[----:B------:R-:W-:Y:S01]  /*06e0*/  @P0 IMAD.IADD R13, R13, 0x1, -R18 ;  /* 0x000000010d0d0824 */ /* 0x000fe200078e0a12 */
[----:B------:R-:W-:-:S04]  /*06f0*/  @P0 IADD3 R32, R32, 0x1, RZ ;  /* 0x0000000120200810 */ /* 0x000fc80007ffe0ff */
[----:B------:R-:W-:-:S13]  /*0700*/  ISETP.GE.U32.AND P1, PT, R13, R18, PT ;  /* 0x000000120d00720c */ /* 0x000fda0003f26070 */
[----:B------:R-:W-:Y:S02]  /*0710*/  @P1 IADD3 R32, R32, 0x1, RZ ;  /* 0x0000000120201810 */ /* 0x000fe40007ffe0ff */
[----:B------:R-:W-:-:S04]  /*0720*/  @!P2 LOP3.LUT R32, RZ, R18, RZ, 0x33, !PT ;  /* 0x00000012ff20a212 */ /* 0x000fc800078e33ff */
[----:B------:R-:W-:-:S05]  /*0730*/  IADD3 R19, -R32, RZ, RZ ;  /* 0x000000ff20137210 */ /* 0x000fca0007ffe1ff */
[----:B------:R-:W-:Y:S02]  /*0740*/  IMAD R19, R18, R19, R28 ;  /* 0x0000001312137224 */ /* 0x000fe400078e021c */
.L_x_7:
[----:B------:R-:W-:Y:S05]  /*0750*/  BSYNC B0 ;  /* 0x0000000000007941 */ /* 0x000fea0003800000 */
.L_x_5:
[----:B------:R-:W0:Y:S01]  /*0760*/  LDC.64 R22, c[0x0][R9+0x158] ;  /* 0x0000560009167b82 */ /* 0x000e220000000a00 */
[----:B------:R-:W-:Y:S07]  /*0770*/  BSSY B0, `(.L_x_8) ;  /* 0x0000032000007945 */ /* 0x000fee0003800000 */
[----:B------:R-:W1:Y:S01]  /*0780*/  LDC.64 R12, c[0x0][R9+0x228] ;  /* 0x00008a00090c7b82 */ /* 0x000e620000000a00 */
[----:B0-----:R-:W-:-:S04]  /*0790*/  LOP3.LUT R11, R33, R23, RZ, 0xfc, !PT ;  /* 0x00000017210b7212 */ /* 0x001fc800078efcff */
[----:B------:R-:W-:Y:S01]  /*07a0*/  ISETP.NE.U32.AND P0, PT, R11, RZ, PT ;  /* 0x000000ff0b00720c */ /* 0x000fe20003f05070 */
[-C--:B-1----:R-:W-:Y:S02]  /*07b0*/  IMAD R13, R13, R19.reuse, RZ ;  /* 0x000000130d0d7224 */ /* 0x082fe400078e02ff */
[----:B------:R-:W-:-:S04]  /*07c0*/  IMAD.WIDE.U32 R30, R12, R19, R16 ;  /* 0x000000130c1e7225 */ /* 0x000fc800078e0010 */
[----:B------:R-:W-:-:S05]  /*07d0*/  IMAD R13, R12, R15, R13 ;  /* 0x0000000f0c0d7224 */ /* 0x000fca00078e020d */
[----:B------:R-:W-:Y:S01]  /*07e0*/  IADD3 R19, R31, R13, RZ ;  /* 0x0000000d1f137210 */ /* 0x000fe20007ffe0ff */
[----:B------:R-:W-:Y:S05]  /*07f0*/  @!P0 BRA `(.L_x_9) ;  /* 0x0000012000008947 */ /* 0x000fea0003800000 */
[----:B------:R-:W-:Y:S01]  /*0800*/  IMAD.MOV.U32 R28, RZ, RZ, R32 ;  /* 0x000000ffff1c7224 */ /* 0x000fe200078e0020 */
[----:B------:R-:W-:Y:S01]  /*0810*/  MOV R14, R22 ;  /* 0x00000016000e7202 */ /* 0x000fe20000000f00 */
[----:B------:R-:W-:Y:S01]  /*0820*/  IMAD.MOV.U32 R13, RZ, RZ, R33 ;  /* 0x000000ffff0d7224 */ /* 0x000fe200078e0021 */
[----:B------:R-:W-:Y:S01]  /*0830*/  MOV R12, 0x860 ;  /* 0x00000860000c7802 */ /* 0x000fe20000000f00 */
[----:B------:R-:W-:Y:S02]  /*0840*/  IMAD.MOV.U32 R11, RZ, RZ, R23 ;  /* 0x000000ffff0b7224 */ /* 0x000fe400078e0017 */
[----:B------:R-:W-:Y:S05]  /*0850*/  CALL.REL.NOINC `($__internal_0_$__cuda_sm20_div_s64) ;  /* 0x000015a000007944 */ /* 0x000fea0003c00000 */
[----:B------:R-:W-:Y:S01]  /*0860*/  IADD3 R15, P0, RZ, -R20, RZ ;  /* 0x80000014ff0f7210 */ /* 0x000fe20007f1e0ff */
[----:B------:R-:W-:Y:S01]  /*0870*/  IMAD.MOV.U32 R13, RZ, RZ, R33 ;  /* 0x000000ffff0d7224 */ /* 0x000fe200078e0021 */
[----:B------:R-:W-:Y:S01]  /*0880*/  MOV R12, R32 ;  /* 0x00000020000c7202 */ /* 0x000fe20000000f00 */
[----:B------:R-:W-:Y:S02]  /*0890*/  IMAD.MOV.U32 R32, RZ, RZ, R20 ;  /* 0x000000ffff207224 */ /* 0x000fe400078e0014 */
[----:B------:R-:W-:-:S02]  /*08a0*/  IMAD.X R11, RZ, RZ, ~R21, P0 ;  /* 0x000000ffff0b7224 */ /* 0x000fc400000e0e15 */
[----:B------:R-:W-:-:S04]  /*08b0*/  IMAD.WIDE.U32 R12, R22, R15, R12 ;  /* 0x0000000f160c7225 */ /* 0x000fc800078e000c */
[----:B------:R-:W-:Y:S02]  /*08c0*/  IMAD R11, R11, R22, RZ ;  /* 0x000000160b0b7224 */ /* 0x000fe400078e02ff */
[----:B------:R-:W-:Y:S02]  /*08d0*/  IMAD.MOV.U32 R33, RZ, RZ, R21 ;  /* 0x000000ffff217224 */ /* 0x000fe400078e0015 */
[----:B------:R-:W-:Y:S02]  /*08e0*/  IMAD R11, R23, R15, R11 ;  /* 0x0000000f170b7224 */ /* 0x000fe400078e020b */
[----:B------:R-:W-:-:S03]  /*08f0*/  IMAD.MOV.U32 R23, RZ, RZ, R12 ;  /* 0x000000ffff177224 */ /* 0x000fc600078e000c */
[----:B------:R-:W-:Y:S01]  /*0900*/  IADD3 R15, R13, R11, RZ ;  /* 0x0000000b0d0f7210 */ /* 0x000fe20007ffe0ff */
[----:B------:R-:W-:Y:S05]  /*0910*/  BRA `(.L_x_10) ;  /* 0x0000017000007947 */ /* 0x000fea0003800000 */
.L_x_9:
[----:B------:R-:W0:Y:S01]  /*0920*/  I2F.U32.RP R11, R22 ;  /* 0x00000016000b7306 */ /* 0x000e220000209000 */
[----:B------:R-:W-:Y:S01]  /*0930*/  IADD3 R15, RZ, -R22, RZ ;  /* 0x80000016ff0f7210 */ /* 0x000fe20007ffe0ff */
[----:B------:R-:W-:Y:S01]  /*0940*/  IMAD.MOV.U32 R33, RZ, RZ, RZ ;  /* 0x000000ffff217224 */ /* 0x000fe200078e00ff */
[----:B------:R-:W-:-:S05]  /*0950*/  ISETP.NE.U32.AND P2, PT, R22, RZ, PT ;  /* 0x000000ff1600720c */ /* 0x000fca0003f45070 */
[----:B0-----:R-:W0:Y:S02]  /*0960*/  MUFU.RCP R11, R11 ;  /* 0x0000000b000b7308 */ /* 0x001e240000001000 */
[----:B0-----:R-:W-:-:S06]  /*0970*/  IADD3 R12, R11, 0xffffffe, RZ ;  /* 0x0ffffffe0b0c7810 */ /* 0x001fcc0007ffe0ff */
[----:B------:R0:W1:Y:S02]  /*0980*/  F2I.FTZ.U32.TRUNC.NTZ R13, R12 ;  /* 0x0000000c000d7305 */ /* 0x000064000021f000 */
[----:B0-----:R-:W-:Y:S02]  /*0990*/  IMAD.MOV.U32 R12, RZ, RZ, RZ ;  /* 0x000000ffff0c7224 */ /* 0x001fe400078e00ff */
[----:B-1----:R-:W-:-:S04]  /*09a0*/  IMAD R15, R15, R13, RZ ;  /* 0x0000000d0f0f7224 */ /* 0x002fc800078e02ff */
[----:B------:R-:W-:-:S06]  /*09b0*/  IMAD.HI.U32 R13, R13, R15, R12 ;  /* 0x0000000f0d0d7227 */ /* 0x000fcc00078e000c */
[----:B------:R-:W-:-:S04]  /*09c0*/  IMAD.HI.U32 R13, R13, R32, RZ ;  /* 0x000000200d0d7227 */ /* 0x000fc800078e00ff */
[----:B------:R-:W-:-:S04]  /*09d0*/  IMAD.MOV R15, RZ, RZ, -R13 ;  /* 0x000000ffff0f7224 */ /* 0x000fc800078e0a0d */
[----:B------:R-:W-:-:S05]  /*09e0*/  IMAD R15, R22, R15, R32 ;  /* 0x0000000f160f7224 */ /* 0x000fca00078e0220 */
[----:B------:R-:W-:-:S13]  /*09f0*/  ISETP.GE.U32.AND P0, PT, R15, R22, PT ;  /* 0x000000160f00720c */ /* 0x000fda0003f06070 */
[----:B------:R-:W-:Y:S02]  /*0a00*/  @P0 IADD3 R15, -R22, R15, RZ ;  /* 0x0000000f160f0210 */ /* 0x000fe40007ffe1ff */
[----:B------:R-:W-:Y:S02]  /*0a10*/  @P0 IADD3 R13, R13, 0x1, RZ ;  /* 0x000000010d0d0810 */ /* 0x000fe40007ffe0ff */
[----:B------:R-:W-:Y:S01]  /*0a20*/  ISETP.GE.U32.AND P1, PT, R15, R22, PT ;  /* 0x000000160f00720c */ /* 0x000fe20003f26070 */
[----:B------:R-:W-:-:S12]  /*0a30*/  IMAD.MOV.U32 R15, RZ, RZ, RZ ;  /* 0x000000ffff0f7224 */ /* 0x000fd800078e00ff */
[----:B------:R-:W-:Y:S02]  /*0a40*/  @P1 IADD3 R13, R13, 0x1, RZ ;  /* 0x000000010d0d1810 */ /* 0x000fe40007ffe0ff */
[----:B------:R-:W-:-:S05]  /*0a50*/  @!P2 LOP3.LUT R13, RZ, R22, RZ, 0x33, !PT ;  /* 0x00000016ff0da212 */ /* 0x000fca00078e33ff */
[----:B------:R-:W-:-:S04]  /*0a60*/  IMAD.MOV R23, RZ, RZ, -R13 ;  /* 0x000000ffff177224 */ /* 0x000fc800078e0a0d */
[----:B------:R-:W-:Y:S01]  /*0a70*/  IMAD R23, R22, R23, R32 ;  /* 0x0000001716177224 */ /* 0x000fe200078e0220 */
[----:B------:R-:W-:Y:S02]  /*0a80*/  MOV R32, R13 ;  /* 0x0000000d00207202 */ /* 0x000fe40000000f00 */
.L_x_10:
[----:B------:R-:W-:Y:S05]  /*0a90*/  BSYNC B0 ;  /* 0x0000000000007941 */ /* 0x000fea0003800000 */
.L_x_8:
[----:B------:R-:W0:Y:S01]  /*0aa0*/  LDC.64 R16, c[0x0][R9+0x150] ;  /* 0x0000540009107b82 */ /* 0x000e220000000a00 */
[----:B------:R-:W-:Y:S01]  /*0ab0*/  IMAD.MOV.U32 R18, RZ, RZ, R30 ;  /* 0x000000ffff127224 */ /* 0x000fe200078e001e */
[----:B------:R-:W-:Y:S06]  /*0ac0*/  BSSY B0, `(.L_x_11) ;  /* 0x0000031000007945 */ /* 0x000fec0003800000 */
        /* <DEDUP_REMOVED lines=26> */
.L_x_12:
[----:B------:R-:W0:Y:S01]  /*0c70*/  I2F.U32.RP R11, R16 ;  /* 0x00000010000b7306 */ /* 0x000e220000209000 */
[----:B------:R-:W-:Y:S01]  /*0c80*/  IADD3 R15, RZ, -R16, RZ ;  /* 0x80000010ff0f7210 */ /* 0x000fe20007ffe0ff */
[----:B------:R-:W-:Y:S01]  /*0c90*/  HFMA2.MMA R19, -RZ, RZ, 0, 0 ;  /* 0x00000000ff137435 */ /* 0x000fe200000001ff */
[----:B------:R-:W-:-:S05]  /*0ca0*/  ISETP.NE.U32.AND P2, PT, R16, RZ, PT ;  /* 0x000000ff1000720c */ /* 0x000fca0003f45070 */
[----:B0-----:R-:W0:Y:S02]  /*0cb0*/  MUFU.RCP R11, R11 ;  /* 0x0000000b000b7308 */ /* 0x001e240000001000 */
[----:B0-----:R-:W-:-:S06]  /*0cc0*/  IADD3 R12, R11, 0xffffffe, RZ ;  /* 0x0ffffffe0b0c7810 */ /* 0x001fcc0007ffe0ff */
[----:B------:R0:W1:Y:S02]  /*0cd0*/  F2I.FTZ.U32.TRUNC.NTZ R13, R12 ;  /* 0x0000000c000d7305 */ /* 0x000064000021f000 */
[----:B0-----:R-:W-:Y:S02]  /*0ce0*/  IMAD.MOV.U32 R12, RZ, RZ, RZ ;  /* 0x000000ffff0c7224 */ /* 0x001fe400078e00ff */
[----:B-1----:R-:W-:-:S04]  /*0cf0*/  IMAD R15, R15, R13, RZ ;  /* 0x0000000d0f0f7224 */ /* 0x002fc800078e02ff */
[----:B------:R-:W-:-:S04]  /*0d00*/  IMAD.HI.U32 R13, R13, R15, R12 ;  /* 0x0000000f0d0d7227 */ /* 0x000fc800078e000c */
[----:B------:R-:W-:Y:S02]  /*0d10*/  IMAD.MOV.U32 R15, RZ, RZ, RZ ;  /* 0x000000ffff0f7224 */ /* 0x000fe400078e00ff */
[----:B------:R-:W-:-:S04]  /*0d20*/  IMAD.HI.U32 R18, R13, R32, RZ ;  /* 0x000000200d127227 */ /* 0x000fc800078e00ff */
[----:B------:R-:W-:-:S04]  /*0d30*/  IMAD.MOV R13, RZ, RZ, -R18 ;  /* 0x000000ffff0d7224 */ /* 0x000fc800078e0a12 */
[----:B------:R-:W-:-:S05]  /*0d40*/  IMAD R13, R16, R13, R32 ;  /* 0x0000000d100d7224 */ /* 0x000fca00078e0220 */
[----:B------:R-:W-:-:S13]  /*0d50*/  ISETP.GE.U32.AND P0, PT, R13, R16, PT ;  /* 0x000000100d00720c */ /* 0x000fda0003f06070 */
[----:B------:R-:W-:Y:S02]  /*0d60*/  @P0 IADD3 R13, -R16, R13, RZ ;  /* 0x0000000d100d0210 */ /* 0x000fe40007ffe1ff */
[----:B------:R-:W-:Y:S02]  /*0d70*/  @P0 IADD3 R18, R18, 0x1, RZ ;  /* 0x0000000112120810 */ /* 0x000fe40007ffe0ff */
[----:B------:R-:W-:-:S13]  /*0d80*/  ISETP.GE.U32.AND P1, PT, R13, R16, PT ;  /* 0x000000100d00720c */ /* 0x000fda0003f26070 */
[----:B------:R-:W-:Y:S02]  /*0d90*/  @P1 IADD3 R18, R18, 0x1, RZ ;  /* 0x0000000112121810 */ /* 0x000fe40007ffe0ff */
[----:B------:R-:W-:-:S05]  /*0da0*/  @!P2 LOP3.LUT R18, RZ, R16, RZ, 0x33, !PT ;  /* 0x00000010ff12a212 */ /* 0x000fca00078e33ff */
[----:B------:R-:W-:-:S04]  /*0db0*/  IMAD.MOV R33, RZ, RZ, -R18 ;  /* 0x000000ffff217224 */ /* 0x000fc800078e0a12 */
[----:B------:R-:W-:Y:S02]  /*0dc0*/  IMAD R33, R16, R33, R32 ;  /* 0x0000002110217224 */ /* 0x000fe400078e0220 */
.L_x_13:
[----:B------:R-:W-:Y:S05]  /*0dd0*/  BSYNC B0 ;  /* 0x0000000000007941 */ /* 0x000fea0003800000 */
.L_x_11:
[----:B------:R-:W0:Y:S01]  /*0de0*/  LDC.64 R16, c[0x0][R9+0x148] ;  /* 0x0000520009107b82 */ /* 0x000e220000000a00 */
[----:B------:R-:W-:Y:S01]  /*0df0*/  IMAD.MOV.U32 R30, RZ, RZ, R22 ;  /* 0x000000ffff1e7224 */ /* 0x000fe200078e0016 */
[----:B------:R-:W-:Y:S01]  /*0e00*/  BSSY B0, `(.L_x_14) ;  /* 0x0000031000007945 */ /* 0x000fe20003800000 */
[----:B------:R-:W-:-:S05]  /*0e10*/  IADD3 R8, R8, -0x4, RZ ;  /* 0xfffffffc08087810 */ /* 0x000fca0007ffe0ff */
[----:B------:R-:W1:Y:S01]  /*0e20*/  LDC.64 R12, c[0x0][R9+0x218] ;  /* 0x00008600090c7b82 */ /* 0x000e620000000a00 */
[----:B0-----:R-:W-:-:S04]  /*0e30*/  LOP3.LUT R11, R19, R17, RZ, 0xfc, !PT ;  /* 0x00000011130b7212 */ /* 0x001fc800078efcff */
[----:B------:R-:W-:Y:S01]  /*0e40*/  ISETP.NE.U32.AND P0, PT, R11, RZ, PT ;  /* 0x000000ff0b00720c */ /* 0x000fe20003f05070 */
[-C--:B-1----:R-:W-:Y:S02]  /*0e50*/  IMAD R13, R13, R33.reuse, RZ ;  /* 0x000000210d0d7224 */ /* 0x082fe400078e02ff */
[----:B------:R-:W-:-:S04]  /*0e60*/  IMAD.WIDE.U32 R22, R12, R33, R30 ;  /* 0x000000210c167225 */ /* 0x000fc800078e001e */
[----:B------:R-:W-:-:S04]  /*0e70*/  IMAD R13, R12, R15, R13 ;  /* 0x0000000f0c0d7224 */ /* 0x000fc800078e020d */
[----:B------:R-:W-:Y:S02]  /*0e80*/  IMAD.IADD R31, R23, 0x1, R13 ;  /* 0x00000001171f7824 */ /* 0x000fe400078e020d */
[----:B------:R-:W-:Y:S05]  /*0e90*/  @!P0 BRA `(.L_x_15) ;  /* 0x0000011000008947 */ /* 0x000fea0003800000 */
[----:B------:R-:W-:Y:S01]  /*0ea0*/  MOV R28, R18 ;  /* 0x00000012001c7202 */ /* 0x000fe20000000f00 */
[----:B------:R-:W-:Y:S01]  /*0eb0*/  IMAD.MOV.U32 R13, RZ, RZ, R19 ;  /* 0x000000ffff0d7224 */ /* 0x000fe200078e0013 */
[----:B------:R-:W-:Y:S01]  /*0ec0*/  MOV R11, R17 ;  /* 0x00000011000b7202 */ /* 0x000fe20000000f00 */
[----:B------:R-:W-:Y:S01]  /*0ed0*/  IMAD.MOV.U32 R14, RZ, RZ, R16 ;  /* 0x000000ffff0e7224 */ /* 0x000fe200078e0010 */
[----:B------:R-:W-:Y:S02]  /*0ee0*/  MOV R12, 0xf00 ;  /* 0x00000f00000c7802 */ /* 0x000fe40000000f00 */
[----:B------:R-:W-:Y:S05]  /*0ef0*/  CALL.REL.NOINC `($__internal_0_$__cuda_sm20_div_s64) ;  /* 0x00000f0000007944 */ /* 0x000fea0003c00000 */
[----:B------:R-:W-:Y:S01]  /*0f00*/  IADD3 R15, P0, RZ, -R20, RZ ;  /* 0x80000014ff0f7210 */ /* 0x000fe20007f1e0ff */
[----:B------:R-:W-:Y:S01]  /*0f10*/  IMAD.MOV.U32 R12, RZ, RZ, R18 ;  /* 0x000000ffff0c7224 */ /* 0x000fe200078e0012 */
[----:B------:R-:W-:Y:S01]  /*0f20*/  MOV R13, R19 ;  /* 0x00000013000d7202 */ /* 0x000fe20000000f00 */
[----:B------:R-:W-:Y:S02]  /*0f30*/  IMAD.MOV.U32 R28, RZ, RZ, R20 ;  /* 0x000000ffff1c7224 */ /* 0x000fe400078e0014 */
[----:B------:R-:W-:-:S02]  /*0f40*/  IMAD.X R11, RZ, RZ, ~R21, P0 ;  /* 0x000000ffff0b7224 */ /* 0x000fc400000e0e15 */
[----:B------:R-:W-:-:S04]  /*0f50*/  IMAD.WIDE.U32 R12, R16, R15, R12 ;  /* 0x0000000f100c7225 */ /* 0x000fc800078e000c */
[----:B------:R-:W-:-:S04]  /*0f60*/  IMAD R11, R11, R16, RZ ;  /* 0x000000100b0b7224 */ /* 0x000fc800078e02ff */
[----:B------:R-:W-:-:S04]  /*0f70*/  IMAD R11, R17, R15, R11 ;  /* 0x0000000f110b7224 */ /* 0x000fc800078e020b */
[----:B------:R-:W-:Y:S01]  /*0f80*/  IMAD.IADD R11, R13, 0x1, R11 ;  /* 0x000000010d0b7824 */ /* 0x000fe200078e020b */
[----:B------:R-:W-:Y:S01]  /*0f90*/  MOV R13, R21 ;  /* 0x00000015000d7202 */ /* 0x000fe20000000f00 */
[----:B------:R-:W-:Y:S05]  /*0fa0*/  BRA `(.L_x_16) ;  /* 0x0000016000007947 */ /* 0x000fea0003800000 */
.L_x_15:
[----:B------:R-:W0:Y:S01]  /*0fb0*/  I2F.U32.RP R11, R16 ;  /* 0x00000010000b7306 */ /* 0x000e220000209000 */
[----:B------:R-:W-:Y:S01]  /*0fc0*/  IMAD.MOV R15, RZ, RZ, -R16 ;  /* 0x000000ffff0f7224 */ /* 0x000fe200078e0a10 */
[----:B------:R-:W-:-:S06]  /*0fd0*/  ISETP.NE.U32.AND P2, PT, R16, RZ, PT ;  /* 0x000000ff1000720c */ /* 0x000fcc0003f45070 */
[----:B0-----:R-:W0:Y:S02]  /*0fe0*/  MUFU.RCP R11, R11 ;  /* 0x0000000b000b7308 */ /* 0x001e240000001000 */
[----:B0-----:R-:W-:Y:S01]  /*0ff0*/  IADD3 R12, R11, 0xffffffe, RZ ;  /* 0x0ffffffe0b0c7810 */ /* 0x001fe20007ffe0ff */
[----:B------:R-:W-:-:S05]  /*1000*/  IMAD.MOV.U32 R11, RZ, RZ, RZ ;  /* 0x000000ffff0b7224 */ /* 0x000fca00078e00ff */
[----:B------:R0:W1:Y:S02]  /*1010*/  F2I.FTZ.U32.TRUNC.NTZ R13, R12 ;  /* 0x0000000c000d7305 */ /* 0x000064000021f000 */
[----:B0-----:R-:W-:Y:S02]  /*1020*/  IMAD.MOV.U32 R12, RZ, RZ, RZ ;  /* 0x000000ffff0c7224 */ /* 0x001fe400078e00ff */
[----:B-1----:R-:W-:-:S04]  /*1030*/  IMAD R15, R15, R13, RZ ;  /* 0x0000000d0f0f7224 */ /* 0x002fc800078e02ff */
[----:B------:R-:W-:-:S06]  /*1040*/  IMAD.HI.U32 R13, R13, R15, R12 ;  /* 0x0000000f0d0d7227 */ /* 0x000fcc00078e000c */
[----:B------:R-:W-:-:S05]  /*1050*/  IMAD.HI.U32 R28, R13, R18, RZ ;  /* 0x000000120d1c7227 */ /* 0x000fca00078e00ff */
[----:B------:R-:W-:-:S05]  /*1060*/  IADD3 R13, -R28, RZ, RZ ;  /* 0x000000ff1c0d7210 */ /* 0x000fca0007ffe1ff */
[----:B------:R-:W-:-:S05]  /*1070*/  IMAD R13, R16, R13, R18 ;  /* 0x0000000d100d7224 */ /* 0x000fca00078e0212 */
[----:B------:R-:W-:-:S13]  /*1080*/  ISETP.GE.U32.AND P0, PT, R13, R16, PT ;  /* 0x000000100d00720c */ /* 0x000fda0003f06070 */
[----:B------:R-:W-:Y:S01]  /*1090*/  @P0 IMAD.IADD R13, R13, 0x1, -R16 ;  /* 0x000000010d0d0824 */ /* 0x000fe200078e0a10 */
[----:B------:R-:W-:-:S04]  /*10a0*/  @P0 IADD3 R28, R28, 0x1, RZ ;  /* 0x000000011c1c0810 */ /* 0x000fc80007ffe0ff */
[----:B------:R-:W-:Y:S01]  /*10b0*/  ISETP.GE.U32.AND P1, PT, R13, R16, PT ;  /* 0x000000100d00720c */ /* 0x000fe20003f26070 */
[----:B------:R-:W-:-:S12]  /*10c0*/  HFMA2.MMA R13, -RZ, RZ, 0, 0 ;  /* 0x00000000ff0d7435 */ /* 0x000fd800000001ff */
[----:B------:R-:W-:Y:S02]  /*10d0*/  @P1 IADD3 R28, R28, 0x1, RZ ;  /* 0x000000011c1c1810 */ /* 0x000fe40007ffe0ff */
[----:B------:R-:W-:-:S05]  /*10e0*/  @!P2 LOP3.LUT R28, RZ, R16, RZ, 0x33, !PT ;  /* 0x00000010ff1ca212 */ /* 0x000fca00078e33ff */
[----:B------:R-:W-:-:S04]  /*10f0*/  IMAD.MOV R15, RZ, RZ, -R28 ;  /* 0x000000ffff0f7224 */ /* 0x000fc800078e0a1c */
[----:B------:R-:W-:Y:S02]  /*1100*/  IMAD R12, R16, R15, R18 ;  /* 0x0000000f100c7224 */ /* 0x000fe400078e0212 */
.L_x_16:
[----:B------:R-:W-:Y:S05]  /*1110*/  BSYNC B0 ;  /* 0x0000000000007941 */ /* 0x000fea0003800000 */
.L_x_14:
[----:B------:R0:W1:Y:S01]  /*1120*/  LDC.64 R14, c[0x0][R9+0x210] ;  /* 0x00008400090e7b82 */ /* 0x0000620000000a00 */
[----:B------:R-:W-:Y:S01]  /*1130*/  IADD3 R10, R10, -0x4, RZ ;  /* 0xfffffffc0a0a7810 */ /* 0x000fe20007ffe0ff */
[----:B------:R-:W-:-:S03]  /*1140*/  IMAD.MOV.U32 R30, RZ, RZ, R22 ;  /* 0x000000ffff1e7224 */ /* 0x000fc600078e0016 */
[----:B------:R-:W-:Y:S02]  /*1150*/  ISETP.NE.AND P0, PT, R10, -0x2, PT ;  /* 0xfffffffe0a00780c */ /* 0x000fe40003f05270 */
[----:B0-----:R-:W-:Y:S01]  /*1160*/  IADD3 R9, R9, -0x20, RZ ;  /* 0xffffffe009097810 */ /* 0x001fe20007ffe0ff */
[-C--:B-1----:R-:W-:Y:S02]  /*1170*/  IMAD R15, R15, R12.reuse, RZ ;  /* 0x0000000c0f0f7224 */ /* 0x082fe400078e02ff */
[----:B------:R-:W-:-:S04]  /*1180*/  IMAD.WIDE.U32 R16, R14, R12, R30 ;  /* 0x0000000c0e107225 */ /* 0x000fc800078e001e */
[----:B------:R-:W-:-:S05]  /*1190*/  IMAD R15, R14, R11, R15 ;  /* 0x0000000b0e0f7224 */ /* 0x000fca00078e020f */
[----:B------:R-:W-:Y:S01]  /*11a0*/  IADD3 R17, R17, R15, RZ ;  /* 0x0000000f11117210 */ /* 0x000fe20007ffe0ff */
[----:B------:R-:W-:Y:S01]  /*11b0*/  @!P0 CALL.REL.NOINC `(.L_x_4) ;  /* 0x0000001000008944 */ /* 0x000fe20003c00000 */
[----:B------:R-:W-:Y:S05]  /*11c0*/  BRA `(.L_x_17) ;  /* 0xfffff2e000007947 */ /* 0x000fea000383ffff */
.L_x_4:
[----:B------:R-:W-:-:S13]  /*11d0*/  ISETP.NE.AND P0, PT, R4, RZ, PT ;  /* 0x000000ff0400720c */ /* 0x000fda0003f05270 */
[----:B------:R-:W-:Y:S05]  /*11e0*/  @!P0 BRA `(.L_x_18) ;  /* 0x0000098000008947 */ /* 0x000fea0003800000 */
[----:B------:R-:W-:Y:S01]  /*11f0*/  IMAD.MOV.U32 R9, RZ, RZ, 0x8 ;  /* 0x00000008ff097424 */ /* 0x000fe200078e00ff */
[----:B------:R-:W-:Y:S03]  /*1200*/  BSSY B0, `(.L_x_19) ;  /* 0x000002c000007945 */ /* 0x000fe60003800000 */
[----:B------:R-:W-:-:S04]  /*1210*/  IMAD R8, R8, R9, c[0x2][0x0] ;  /* 0x0080000008087624 */ /* 0x000fc800078e0209 */
[----:B------:R-:W0:Y:S02]  /*1220*/  LDC.64 R18, c[0x0][R8+0x160] ;  /* 0x0000580008127b82 */ /* 0x000e240000000a00 */
[----:B0-----:R-:W-:-:S04]  /*1230*/  LOP3.LUT R9, R13, R19, RZ, 0xfc, !PT ;  /* 0x000000130d097212 */ /* 0x001fc800078efcff */
[----:B------:R-:W-:-:S13]  /*1240*/  ISETP.NE.U32.AND P0, PT, R9, RZ, PT ;  /* 0x000000ff0900720c */ /* 0x000fda0003f05070 */
[----:B------:R-:W-:Y:S05]  /*1250*/  @!P0 BRA `(.L_x_20) ;  /* 0x000000f000008947 */ /* 0x000fea0003800000 */
[----:B------:R-:W-:Y:S01]  /*1260*/  IMAD.MOV.U32 R14, RZ, RZ, R18 ;  /* 0x000000ffff0e7224 */ /* 0x000fe200078e0012 */
[----:B------:R-:W-:Y:S02]  /*1270*/  MOV R11, R19 ;  /* 0x00000013000b7202 */ /* 0x000fe40000000f00 */
[----:B------:R-:W-:Y:S02]  /*1280*/  MOV R12, 0x12a0 ;  /* 0x000012a0000c7802 */ /* 0x000fe40000000f00 */
[----:B------:R-:W-:Y:S05]  /*1290*/  CALL.REL.NOINC `($__internal_0_$__cuda_sm20_div_s64) ;  /* 0x00000b6000007944 */ /* 0x000fea0003c00000 */
[-C--:B------:R-:W-:Y:S01]  /*12a0*/  IADD3 R15, P0, RZ, -R20.reuse, RZ ;  /* 0x80000014ff0f7210 */ /* 0x080fe20007f1e0ff */
[----:B------:R-:W-:Y:S01]  /*12b0*/  IMAD.MOV.U32 R12, RZ, RZ, R28 ;  /* 0x000000ffff0c7224 */ /* 0x000fe200078e001c */
[----:B------:R-:W-:-:S03]  /*12c0*/  MOV R28, R20 ;  /* 0x00000014001c7202 */ /* 0x000fc60000000f00 */
[----:B------:R-:W-:Y:S02]  /*12d0*/  IMAD.X R9, RZ, RZ, ~R21, P0 ;  /* 0x000000ffff097224 */ /* 0x000fe400000e0e15 */
[----:B------:R-:W-:Y:S01]  /*12e0*/  IMAD.WIDE.U32 R10, R18, R15, R12 ;  /* 0x0000000f120a7225 */ /* 0x000fe200078e000c */
[----:B------:R-:W-:-:S03]  /*12f0*/  MOV R13, R21 ;  /* 0x00000015000d7202 */ /* 0x000fc60000000f00 */
[----:B------:R-:W-:-:S04]  /*1300*/  IMAD R9, R9, R18, RZ ;  /* 0x0000001209097224 */ /* 0x000fc800078e02ff */
[----:B------:R-:W-:Y:S02]  /*1310*/  IMAD R9, R19, R15, R9 ;  /* 0x0000000f13097224 */ /* 0x000fe400078e0209 */
[----:B------:R-:W-:Y:S02]  /*1320*/  IMAD.MOV.U32 R19, RZ, RZ, R10 ;  /* 0x000000ffff137224 */ /* 0x000fe400078e000a */
[----:B------:R-:W-:Y:S01]  /*1330*/  IMAD.IADD R9, R11, 0x1, R9 ;  /* 0x000000010b097824 */ /* 0x000fe200078e0209 */
[----:B------:R-:W-:Y:S05]  /*1340*/  BRA `(.L_x_21) ;  /* 0x0000017000007947 */ /* 0x000fea0003800000 */
.L_x_20:
[----:B------:R-:W0:Y:S01]  /*1350*/  I2F.U32.RP R9, R18 ;  /* 0x0000001200097306 */ /* 0x000e220000209000 */
[----:B------:R-:W-:Y:S01]  /*1360*/  IMAD.MOV R13, RZ, RZ, -R18 ;  /* 0x000000ffff0d7224 */ /* 0x000fe200078e0a12 */
[----:B------:R-:W-:-:S06]  /*1370*/  ISETP.NE.U32.AND P2, PT, R18, RZ, PT ;  /* 0x000000ff1200720c */ /* 0x000fcc0003f45070 */
[----:B0-----:R-:W0:Y:S02]  /*1380*/  MUFU.RCP R9, R9 ;  /* 0x0000000900097308 */ /* 0x001e240000001000 */
[----:B0-----:R-:W-:Y:S01]  /*1390*/  IADD3 R10, R9, 0xffffffe, RZ ;  /* 0x0ffffffe090a7810 */ /* 0x001fe20007ffe0ff */
[----:B------:R-:W-:-:S05]  /*13a0*/  HFMA2.MMA R9, -RZ, RZ, 0, 0 ;  /* 0x00000000ff097435 */ /* 0x000fca00000001ff */
        /* <DEDUP_REMOVED lines=11> */
[----:B------:R-:W-:-:S12]  /*1460*/  IMAD.MOV.U32 R13, RZ, RZ, RZ ;  /* 0x000000ffff0d7224 */ /* 0x000fd800078e00ff */
[----:B------:R-:W-:Y:S02]  /*1470*/  @P1 IADD3 R11, R11, 0x1, RZ ;  /* 0x000000010b0b1810 */ /* 0x000fe40007ffe0ff */
[----:B------:R-:W-:-:S04]  /*1480*/  @!P2 LOP3.LUT R11, RZ, R18, RZ, 0x33, !PT ;  /* 0x00000012ff0ba212 */ /* 0x000fc800078e33ff */
[----:B------:R-:W-:-:S05]  /*1490*/  IADD3 R19, -R11, RZ, RZ ;  /* 0x000000ff0b137210 */ /* 0x000fca0007ffe1ff */
[----:B------:R-:W-:Y:S02]  /*14a0*/  IMAD R19, R18, R19, R28 ;  /* 0x0000001312137224 */ /* 0x000fe400078e021c */
[----:B------:R-:W-:Y:S02]  /*14b0*/  IMAD.MOV.U32 R28, RZ, RZ, R11 ;  /* 0x000000ffff1c7224 */ /* 0x000fe400078e000b */
.L_x_21:
[----:B------:R-:W-:Y:S05]  /*14c0*/  BSYNC B0 ;  /* 0x0000000000007941 */ /* 0x000fea0003800000 */
.L_x_19:
[----:B------:R-:W0:Y:S01]  /*14d0*/  LDC.64 R10, c[0x0][R8+0x228] ;  /* 0x00008a00080a7b82 */ /* 0x000e220000000a00 */
[----:B------:R-:W-:Y:S01]  /*14e0*/  ISETP.NE.AND P0, PT, R4, 0x1, PT ;  /* 0x000000010400780c */ /* 0x000fe20003f05270 */
[-C--:B0-----:R-:W-:Y:S02]  /*14f0*/  IMAD R11, R11, R19.reuse, RZ ;  /* 0x000000130b0b7224 */ /* 0x081fe400078e02ff */
[----:B------:R-:W-:-:S04]  /*1500*/  IMAD.WIDE.U32 R16, R10, R19, R16 ;  /* 0x000000130a107225 */ /* 0x000fc800078e0010 */
[----:B------:R-:W-:-:S05]  /*1510*/  IMAD R11, R10, R9, R11 ;  /* 0x000000090a0b7224 */ /* 0x000fca00078e020b */
[----:B------:R-:W-:Y:S01]  /*1520*/  IADD3 R17, R17, R11, RZ ;  /* 0x0000000b11117210 */ /* 0x000fe20007ffe0ff */
[----:B------:R-:W-:Y:S05]  /*1530*/  @!P0 BRA `(.L_x_18) ;  /* 0x0000063000008947 */ /* 0x000fea0003800000 */
[----:B------:R-:W0:Y:S01]  /*1540*/  LDC.64 R18, c[0x0][R8+0x158] ;  /* 0x0000560008127b82 */ /* 0x000e220000000a00 */
[----:B------:R-:W-:Y:S01]  /*1550*/  BSSY B0, `(.L_x_22) ;  /* 0x000002a000007945 */ /* 0x000fe20003800000 */
[----:B0-----:R-:W-:-:S04]  /*1560*/  LOP3.LUT R9, R13, R19, RZ, 0xfc, !PT ;  /* 0x000000130d097212 */ /* 0x001fc800078efcff */
[----:B------:R-:W-:-:S13]  /*1570*/  ISETP.NE.U32.AND P0, PT, R9, RZ, PT ;  /* 0x000000ff0900720c */ /* 0x000fda0003f05070 */
[----:B------:R-:W-:Y:S05]  /*1580*/  @!P0 BRA `(.L_x_23) ;  /* 0x000000f000008947 */ /* 0x000fea0003800000 */
[----:B------:R-:W-:Y:S01]  /*1590*/  IMAD.MOV.U32 R14, RZ, RZ, R18 ;  /* 0x000000ffff0e7224 */ /* 0x000fe200078e0012 */
[----:B------:R-:W-:Y:S02]  /*15a0*/  MOV R11, R19 ;  /* 0x00000013000b7202 */ /* 0x000fe40000000f00 */
[----:B------:R-:W-:Y:S02]  /*15b0*/  MOV R12, 0x15d0 ;  /* 0x000015d0000c7802 */ /* 0x000fe40000000f00 */
[----:B------:R-:W-:Y:S05]  /*15c0*/  CALL.REL.NOINC `($__internal_0_$__cuda_sm20_div_s64) ;  /* 0x0000083000007944 */ /* 0x000fea0003c00000 */
[----:B------:R-:W-:Y:S02]  /*15d0*/  IADD3 R15, P0, RZ, -R20, RZ ;  /* 0x80000014ff0f7210 */ /* 0x000fe40007f1e0ff */
[----:B------:R-:W-:Y:S01]  /*15e0*/  MOV R12, R28 ;  /* 0x0000001c000c7202 */ /* 0x000fe20000000f00 */
[----:B------:R-:W-:Y:S02]  /*15f0*/  IMAD.MOV.U32 R28, RZ, RZ, R20 ;  /* 0x000000ffff1c7224 */ /* 0x000fe400078e0014 */
[----:B------:R-:W-:Y:S02]  /*1600*/  IMAD.X R9, RZ, RZ, ~R21, P0 ;  /* 0x000000ffff097224 */ /* 0x000fe400000e0e15 */
[----:B------:R-:W-:Y:S01]  /*1610*/  IMAD.WIDE.U32 R10, R18, R15, R12 ;  /* 0x0000000f120a7225 */ /* 0x000fe200078e000c */
[----:B------:R-:W-:-:S03]  /*1620*/  MOV R13, R21 ;  /* 0x00000015000d7202 */ /* 0x000fc60000000f00 */
[----:B------:R-:W-:-:S04]  /*1630*/  IMAD R9, R9, R18, RZ ;  /* 0x0000001209097224 */ /* 0x000fc800078e02ff */
[----:B------:R-:W-:Y:S01]  /*1640*/  IMAD R9, R19, R15, R9 ;  /* 0x0000000f13097224 */ /* 0x000fe200078e0209 */
[----:B------:R-:W-:-:S03]  /*1650*/  MOV R19, R10 ;  /* 0x0000000a00137202 */ /* 0x000fc60000000f00 */
[----:B------:R-:W-:Y:S01]  /*1660*/  IMAD.IADD R9, R11, 0x1, R9 ;  /* 0x000000010b097824 */ /* 0x000fe200078e0209 */
[----:B------:R-:W-:Y:S05]  /*1670*/  BRA `(.L_x_24) ;  /* 0x0000017000007947 */ /* 0x000fea0003800000 */
.L_x_23:
[----:B------:R-:W0:Y:S01]  /*1680*/  I2F.U32.RP R9, R18 ;  /* 0x0000001200097306 */ /* 0x000e220000209000 */
[----:B------:R-:W-:Y:S01]  /*1690*/  IMAD.MOV R13, RZ, RZ, -R18 ;  /* 0x000000ffff0d7224 */ /* 0x000fe200078e0a12 */
[----:B------:R-:W-:-:S06]  /*16a0*/  ISETP.NE.U32.AND P2, PT, R18, RZ, PT ;  /* 0x000000ff1200720c */ /* 0x000fcc0003f45070 */
[----:B0-----:R-:W0:Y:S02]  /*16b0*/  MUFU.RCP R9, R9 ;  /* 0x0000000900097308 */ /* 0x001e240000001000 */
[----:B0-----:R-:W-:Y:S01]  /*16c0*/  IADD3 R10, R9, 0xffffffe, RZ ;  /* 0x0ffffffe090a7810 */ /* 0x001fe20007ffe0ff */
[----:B------:R-:W-:-:S05]  /*16d0*/  IMAD.MOV.U32 R9, RZ, RZ, RZ ;  /* 0x000000ffff097224 */ /* 0x000fca00078e00ff */
[----:B------:R0:W1:Y:S02]  /*16e0*/  F2I.FTZ.U32.TRUNC.NTZ R11, R10 ;  /* 0x0000000a000b7305 */ /* 0x000064000021f000 */
[----:B0-----:R-:W-:Y:S01]  /*16f0*/  HFMA2.MMA R10, -RZ, RZ, 0, 0 ;  /* 0x00000000ff0a7435 */ /* 0x001fe200000001ff */
[----:B-1----:R-:W-:-:S09]  /*1700*/  IMAD R13, R13, R11, RZ ;  /* 0x0000000b0d0d7224 */ /* 0x002fd200078e02ff */
[----:B------:R-:W-:-:S06]  /*1710*/  IMAD.HI.U32 R11, R11, R13, R10 ;  /* 0x0000000d0b0b7227 */ /* 0x000fcc00078e000a */
[----:B------:R-:W-:-:S04]  /*1720*/  IMAD.HI.U32 R11, R11, R28, RZ ;  /* 0x0000001c0b0b7227 */ /* 0x000fc800078e00ff */
[----:B------:R-:W-:-:S04]  /*1730*/  IMAD.MOV R13, RZ, RZ, -R11 ;  /* 0x000000ffff0d7224 */ /* 0x000fc800078e0a0b */
[----:B------:R-:W-:-:S05]  /*1740*/  IMAD R13, R18, R13, R28 ;  /* 0x0000000d120d7224 */ /* 0x000fca00078e021c */
[----:B------:R-:W-:-:S13]  /*1750*/  ISETP.GE.U32.AND P0, PT, R13, R18, PT ;  /* 0x000000120d00720c */ /* 0x000fda0003f06070 */
[----:B------:R-:W-:Y:S02]  /*1760*/  @P0 IADD3 R13, -R18, R13, RZ ;  /* 0x0000000d120d0210 */ /* 0x000fe40007ffe1ff */
[----:B------:R-:W-:Y:S02]  /*1770*/  @P0 IADD3 R11, R11, 0x1, RZ ;  /* 0x000000010b0b0810 */ /* 0x000fe40007ffe0ff */
[----:B------:R-:W-:Y:S02]  /*1780*/  ISETP.GE.U32.AND P1, PT, R13, R18, PT ;  /* 0x000000120d00720c */ /* 0x000fe40003f26070 */
[----:B------:R-:W-:-:S11]  /*1790*/  MOV R13, RZ ;  /* 0x000000ff000d7202 */ /* 0x000fd60000000f00 */
[----:B------:R-:W-:Y:S02]  /*17a0*/  @P1 IADD3 R11, R11, 0x1, RZ ;  /* 0x000000010b0b1810 */ /* 0x000fe40007ffe0ff */
[----:B------:R-:W-:-:S05]  /*17b0*/  @!P2 LOP3.LUT R11, RZ, R18, RZ, 0x33, !PT ;  /* 0x00000012ff0ba212 */ /* 0x000fca00078e33ff */
[----:B------:R-:W-:-:S04]  /*17c0*/  IMAD.MOV R19, RZ, RZ, -R11 ;  /* 0x000000ffff137224 */ /* 0x000fc800078e0a0b */
[----:B------:R-:W-:Y:S01]  /*17d0*/  IMAD R19, R18, R19, R28 ;  /* 0x0000001312137224 */ /* 0x000fe200078e021c */
[----:B------:R-:W-:Y:S02]  /*17e0*/  MOV R28, R11 ;  /* 0x0000000b001c7202 */ /* 0x000fe40000000f00 */
.L_x_24:
[----:B------:R-:W-:Y:S05]  /*17f0*/  BSYNC B0 ;  /* 0x0000000000007941 */ /* 0x000fea0003800000 */
.L_x_22:
[----:B------:R-:W0:Y:S01]  /*1800*/  LDC.64 R10, c[0x0][R8+0x220] ;  /* 0x00008800080a7b82 */ /* 0x000e220000000a00 */
[----:B------:R-:W-:Y:S01]  /*1810*/  ISETP.NE.AND P0, PT, R4, 0x2, PT ;  /* 0x000000020400780c */ /* 0x000fe20003f05270 */
[-C--:B0-----:R-:W-:Y:S02]  /*1820*/  IMAD R11, R11, R19.reuse, RZ ;  /* 0x000000130b0b7224 */ /* 0x081fe400078e02ff */
[----:B------:R-:W-:-:S04]  /*1830*/  IMAD.WIDE.U32 R16, R10, R19, R16 ;  /* 0x000000130a107225 */ /* 0x000fc800078e0010 */
[----:B------:R-:W-:-:S04]  /*1840*/  IMAD R11, R10, R9, R11 ;  /* 0x000000090a0b7224 */ /* 0x000fc800078e020b */
[----:B------:R-:W-:Y:S02]  /*1850*/  IMAD.IADD R17, R17, 0x1, R11 ;  /* 0x0000000111117824 */ /* 0x000fe400078e020b */
[----:B------:R-:W-:Y:S05]  /*1860*/  @!P0 BRA `(.L_x_18) ;  /* 0x0000030000008947 */ /* 0x000fea0003800000 */
        /* <DEDUP_REMOVED lines=9> */
[-C--:B------:R-:W-:Y:S01]  /*1900*/  IADD3 R15, P0, RZ, -R20.reuse, RZ ;  /* 0x80000014ff0f7210 */ /* 0x080fe20007f1e0ff */
[----:B------:R-:W-:Y:S01]  /*1910*/  IMAD.MOV.U32 R12, RZ, RZ, R28 ;  /* 0x000000ffff0c7224 */ /* 0x000fe200078e001c */
[----:B------:R-:W-:Y:S02]  /*1920*/  MOV R28, R20 ;  /* 0x00000014001c7202 */ /* 0x000fe40000000f00 */
[----:B------:R-:W-:Y:S01]  /*1930*/  IADD3.X R9, RZ, ~R21, RZ, P0, !PT ;  /* 0x80000015ff097210 */ /* 0x000fe200007fe4ff */
[----:B------:R-:W-:Y:S01]  /*1940*/  IMAD.WIDE.U32 R10, R18, R15, R12 ;  /* 0x0000000f120a7225 */ /* 0x000fe200078e000c */
[----:B------:R-:W-:-:S03]  /*1950*/  MOV R13, R21 ;  /* 0x00000015000d7202 */ /* 0x000fc60000000f00 */
[----:B------:R-:W-:-:S04]  /*1960*/  IMAD R9, R9, R18, RZ ;  /* 0x0000001209097224 */ /* 0x000fc800078e02ff */
[----:B------:R-:W-:-:S04]  /*1970*/  IMAD R9, R19, R15, R9 ;  /* 0x0000000f13097224 */ /* 0x000fc800078e0209 */
[----:B------:R-:W-:Y:S01]  /*1980*/  IMAD.IADD R15, R11, 0x1, R9 ;  /* 0x000000010b0f7824 */ /* 0x000fe200078e0209 */
[----:B------:R-:W-:Y:S05]  /*1990*/  BRA `(.L_x_27) ;  /* 0x0000017000007947 */ /* 0x000fea0003800000 */
.L_x_26:
        /* <DEDUP_REMOVED lines=23> */
.L_x_27:
[----:B------:R-:W-:Y:S05]  /*1b10*/  BSYNC B0 ;  /* 0x0000000000007941 */ /* 0x000fea0003800000 */
.L_x_25:
[----:B------:R-:W0:Y:S02]  /*1b20*/  LDC.64 R8, c[0x0][R8+0x218] ;  /* 0x0000860008087b82 */ /* 0x000e240000000a00 */
[-C--:B0-----:R-:W-:Y:S02]  /*1b30*/  IMAD R9, R9, R10.reuse, RZ ;  /* 0x0000000a09097224 */ /* 0x081fe400078e02ff */
[----:B------:R-:W-:-:S04]  /*1b40*/  IMAD.WIDE.U32 R16, R8, R10, R16 ;  /* 0x0000000a08107225 */ /* 0x000fc800078e0010 */
[----:B------:R-:W-:-:S04]  /*1b50*/  IMAD R9, R8, R15, R9 ;  /* 0x0000000f08097224 */ /* 0x000fc800078e0209 */
[----:B------:R-:W-:Y:S02]  /*1b60*/  IMAD.IADD R17, R17, 0x1, R9 ;  /* 0x0000000111117824 */ /* 0x000fe400078e0209 */
.L_x_18:
[----:B------:R-:W-:Y:S02]  /*1b70*/  IMAD R11, R13, c[0x0][0x570], RZ ;  /* 0x00015c000d0b7a24 */ /* 0x000fe400078e02ff */
[----:B------:R-:W-:-:S04]  /*1b80*/  IMAD.WIDE.U32 R8, R28, c[0x0][0x570], R16 ;  /* 0x00015c001c087a25 */ /* 0x000fc800078e0010 */
[----:B------:R-:W-:Y:S01]  /*1b90*/  IMAD R11, R28, c[0x0][0x574], R11 ;  /* 0x00015d001c0b7a24 */ /* 0x000fe200078e020b */
[----:B------:R-:W-:-:S04]  /*1ba0*/  LEA R10, P0, R8, c[0x0][0x4a0], 0x2 ;  /* 0x00012800080a7a11 */ /* 0x000fc800078010ff */
[----:B------:R-:W-:-:S04]  /*1bb0*/  IADD3 R9, R9, R11, RZ ;  /* 0x0000000b09097210 */ /* 0x000fc80007ffe0ff */
[----:B------:R-:W-:-:S05]  /*1bc0*/  LEA.HI.X R11, R8, c[0x0][0x4a4], R9, 0x2, P0 ;  /* 0x00012900080b7a11 */ /* 0x000fca00000f1409 */
[----:B------:R-:W2:Y:S01]  /*1bd0*/  LDG.E R10, [R10.64] ;  /* 0x000000040a0a7981 */ /* 0x000ea2000c1e1900 */
[----:B------:R-:W-:Y:S01]  /*1be0*/  BSSY B0, `(.L_x_28) ;  /* 0x0000018000007945 */ /* 0x000fe20003800000 */
[C---:B--2---:R-:W-:Y:S02]  /*1bf0*/  FSETP.GE.FTZ.AND P1, PT, R10.reuse, c[0x0][0x648], PT ;  /* 0x000192000a007a0b */ /* 0x044fe40003f36000 */
[----:B------:R-:W-:-:S04]  /*1c00*/  FSETP.GTU.FTZ.AND P0, PT, R10, c[0x0][0x64c], PT ;  /* 0x000193000a007a0b */ /* 0x000fc80003f1c000 */
[----:B------:R-:W-:-:S13]  /*1c10*/  PLOP3.LUT P0, PT, P1, P0, PT, 0x8a, 0x0 ;  /* 0x000000000000781c */ /* 0x000fda0000f01172 */
[----:B------:R-:W-:Y:S05]  /*1c20*/  @P0 BRA `(.L_x_29) ;  /* 0x0000013000000947 */ /* 0x000fea0003800000 */
[----:B------:R-:W0:Y:S01]  /*1c30*/  MUFU.RCP R12, R5 ;  /* 0x00000005000c7308 */ /* 0x000e220000001000 */
[----:B------:R-:W-:-:S04]  /*1c40*/  FADD.FTZ R9, R10, -c[0x0][0x648] ;  /* 0x800192000a097621 */ /* 0x000fc80000010000 */
[----:B------:R-:W-:-:S04]  /*1c50*/  FMUL.FTZ R9, R0, R9 ;  /* 0x0000000900097220 */ /* 0x000fc80000410000 */
[----:B0-----:R-:W-:-:S06]  /*1c60*/  FMUL.FTZ R12, R9, R12 ;  /* 0x0000000c090c7220 */ /* 0x001fcc0000410000 */
        /* <DEDUP_REMOVED lines=15> */
.L_x_29:
[----:B------:R-:W-:Y:S05]  /*1d60*/  BSYNC B0 ;  /* 0x0000000000007941 */ /* 0x000fea0003800000 */
.L_x_28:
[----:B------:R-:W-:-:S05]  /*1d70*/  MOV R8, c[0x0][0xc] ;  /* 0x0000030000087a02 */ /* 0x000fca0000000f00 */
[----:B0-----:R-:W-:-:S05]  /*1d80*/  IMAD R9, R8, c[0x0][0x0], RZ ;  /* 0x0000000008097a24 */ /* 0x001fca00078e02ff */
[----:B------:R-:W-:-:S05]  /*1d90*/  IADD3 R2, P0, R9, R2, RZ ;  /* 0x0000000209027210 */ /* 0x000fca0007f1e0ff */
[----:B------:R-:W-:Y:S01]  /*1da0*/  IMAD.X R3, RZ, RZ, R3, P0 ;  /* 0x000000ffff037224 */ /* 0x000fe200000e0603 */
[----:B------:R-:W-:-:S04]  /*1db0*/  ISETP.GE.U32.AND P0, PT, R2, c[0x0][0x650], PT ;  /* 0x0001940002007a0c */ /* 0x000fc80003f06070 */
[----:B------:R-:W-:-:S13]  /*1dc0*/  ISETP.GE.AND.EX P0, PT, R3, c[0x0][0x654], PT, P0 ;  /* 0x0001950003007a0c */ /* 0x000fda0003f06300 */
[----:B------:R-:W-:Y:S01]  /*1dd0*/  @P0 CALL.REL.NOINC `(.L_x_30) ;  /* 0x0000001000000944 */ /* 0x000fe20003c00000 */
[----:B------:R-:W-:Y:S05]  /*1de0*/  BRA `(.L_x_31) ;  /* 0xffffe62000007947 */ /* 0x000fea000383ffff */
.L_x_30:
[----:B------:R-:W-:Y:S05]  /*1df0*/  EXIT ;  /* 0x000000000000794d */ /* 0x000fea0003800000 */
        .weak           $__internal_0_$__cuda_sm20_div_s64
        .type           $__internal_0_$__cuda_sm20_div_s64,@function
        .size           $__internal_0_$__cuda_sm20_div_s64,(.L_x_3548 - $__internal_0_$__cuda_sm20_div_s64)
$__internal_0_$__cuda_sm20_div_s64:
[-C--:B------:R-:W-:Y:S02]  /*1e00*/  IADD3 R21, P1, RZ, -R14.reuse, RZ ;  /* 0x8000000eff157210 */ /* 0x080fe40007f3e0ff */
[----:B------:R-:W-:Y:S02]  /*1e10*/  ISETP.GE.AND P0, PT, R11, RZ, PT ;  /* 0x000000ff0b00720c */ /* 0x000fe40003f06270 */
[-C--:B------:R-:W-:Y:S02]  /*1e20*/  IADD3.X R24, RZ, ~R11.reuse, RZ, P1, !PT ;  /* 0x8000000bff187210 */ /* 0x080fe40000ffe4ff */
[----:B------:R-:W-:Y:S02]  /*1e30*/  SEL R20, R21, R14, !P0 ;  /* 0x0000000e15147207 */ /* 0x000fe40004000000 */
[----:B------:R-:W-:Y:S02]  /*1e40*/  SEL R21, R24, R11, !P0 ;  /* 0x0000000b18157207 */ /* 0x000fe40004000000 */
[----:B------:R-:W-:-:S02]  /*1e50*/  ISETP.GE.AND P2, PT, R13, RZ, PT ;  /* 0x000000ff0d00720c */ /* 0x000fc40003f46270 */
[----:B------:R-:W0:Y:S01]  /*1e60*/  I2F.U64.RP R25, R20 ;  /* 0x0000001400197312 */ /* 0x000e220000309000 */
[----:B------:R-:W-:-:S04]  /*1e70*/  IADD3 R29, P3, RZ, -R28, RZ ;  /* 0x8000001cff1d7210 */ /* 0x000fc80007f7e0ff */
[----:B------:R-:W-:-:S03]  /*1e80*/  SEL R29, R29, R28, !P2 ;  /* 0x0000001c1d1d7207 */ /* 0x000fc60005000000 */
[----:B0-----:R-:W0:Y:S02]  /*1e90*/  MUFU.RCP R26, R25 ;  /* 0x00000019001a7308 */ /* 0x001e240000001000 */
[----:B0-----:R-:W-:-:S06]  /*1ea0*/  IADD3 R26, R26, 0x1ffffffe, RZ ;  /* 0x1ffffffe1a1a7810 */ /* 0x001fcc0007ffe0ff */
[----:B------:R-:W0:Y:S02]  /*1eb0*/  F2I.U64.TRUNC R26, R26 ;  /* 0x0000001a001a7311 */ /* 0x000e24000020d800 */
[----:B0-----:R-:W-:-:S04]  /*1ec0*/  IMAD.WIDE.U32 R34, R26, R20, RZ ;  /* 0x000000141a227225 */ /* 0x001fc800078e00ff */
[C---:B------:R-:W-:Y:S01]  /*1ed0*/  IMAD R15, R26.reuse, R21, R35 ;  /* 0x000000151a0f7224 */ /* 0x040fe200078e0223 */
[----:B------:R-:W-:Y:S02]  /*1ee0*/  IADD3 R24, P0, RZ, -R34, RZ ;  /* 0x80000022ff187210 */ /* 0x000fe40007f1e0ff */
[----:B------:R-:W-:Y:S01]  /*1ef0*/  MOV R35, R26 ;  /* 0x0000001a00237202 */ /* 0x000fe20000000f00 */
[----:B------:R-:W-:Y:S02]  /*1f00*/  IMAD R15, R27, R20, R15 ;  /* 0x000000141b0f7224 */ /* 0x000fe400078e020f */
[----:B------:R-:W-:-:S04]  /*1f10*/  IMAD.HI.U32 R34, R26, R24, RZ ;  /* 0x000000181a227227 */ /* 0x000fc800078e00ff */
[----:B------:R-:W-:-:S04]  /*1f20*/  IMAD.X R15, RZ, RZ, ~R15, P0 ;  /* 0x000000ffff0f7224 */ /* 0x000fc800000e0e0f */
[----:B------:R-:W-:-:S04]  /*1f30*/  IMAD.WIDE.U32 R34, P0, R26, R15, R34 ;  /* 0x0000000f1a227225 */ /* 0x000fc80007800022 */
[----:B------:R-:W-:-:S04]  /*1f40*/  IMAD.HI.U32 R25, R27, R15, RZ ;  /* 0x0000000f1b197227 */ /* 0x000fc800078e00ff */
[----:B------:R-:W-:-:S04]  /*1f50*/  IMAD.HI.U32 R24, P1, R27, R24, R34 ;  /* 0x000000181b187227 */ /* 0x000fc80007820022 */
[----:B------:R-:W-:Y:S02]  /*1f60*/  IMAD R15, R27, R15, RZ ;  /* 0x0000000f1b0f7224 */ /* 0x000fe400078e02ff */
[----:B------:R-:W-:-:S03]  /*1f70*/  IMAD.X R25, R25, 0x1, R27, P0 ;  /* 0x0000000119197824 */ /* 0x000fc600000e061b */
[----:B------:R-:W-:-:S04]  /*1f80*/  IADD3 R35, P0, R15, R24, RZ ;  /* 0x000000180f237210 */ /* 0x000fc80007f1e0ff */
[----:B------:R-:W-:Y:S01]  /*1f90*/  IADD3.X R15, RZ, RZ, R25, P0, P1 ;  /* 0x000000ffff0f7210 */ /* 0x000fe200007e2419 */
[----:B------:R-:W-:-:S04]  /*1fa0*/  IMAD.WIDE.U32 R24, R35, R20, RZ ;  /* 0x0000001423187225 */ /* 0x000fc800078e00ff */
[----:B------:R-:W-:Y:S01]  /*1fb0*/  IMAD R26, R35, R21, R25 ;  /* 0x00000015231a7224 */ /* 0x000fe200078e0219 */
[----:B------:R-:W-:-:S03]  /*1fc0*/  IADD3 R24, P0, RZ, -R24, RZ ;  /* 0x80000018ff187210 */ /* 0x000fc60007f1e0ff */
[----:B------:R-:W-:Y:S02]  /*1fd0*/  IMAD R26, R15, R20, R26 ;  /* 0x000000140f1a7224 */ /* 0x000fe400078e021a */
[----:B------:R-:W-:-:S03]  /*1fe0*/  IMAD.HI.U32 R34, R35, R24, RZ ;  /* 0x0000001823227227 */ /* 0x000fc600078e00ff */
[----:B------:R-:W-:-:S05]  /*1ff0*/  IADD3.X R26, RZ, ~R26, RZ, P0, !PT ;  /* 0x8000001aff1a7210 */ /* 0x000fca00007fe4ff */
[----:B------:R-:W-:-:S06]  /*2000*/  IMAD.WIDE.U32 R34, P1, R35, R26, R34 ;  /* 0x0000001a23227225 */ /* 0x000fcc0007820022 */
[----:B------:R-:W-:Y:S01]  /*2010*/  IMAD.HI.U32 R25, P0, R15, R24, R34 ;  /* 0x000000180f197227 */ /* 0x000fe20007800022 */
[----:B------:R-:W-:-:S03]  /*2020*/  IADD3.X R34, RZ, ~R13, RZ, P3, !PT ;  /* 0x8000000dff227210 */ /* 0x000fc60001ffe4ff */
[----:B------:R-:W-:-:S04]  /*2030*/  IMAD.HI.U32 R24, R15, R26, RZ ;  /* 0x0000001a0f187227 */ /* 0x000fc800078e00ff */
[----:B------:R-:W-:Y:S02]  /*2040*/  IMAD R26, R15, R26, RZ ;  /* 0x0000001a0f1a7224 */ /* 0x000fe400078e02ff */
[----:B------:R-:W-:Y:S01]  /*2050*/  IMAD.X R24, R24, 0x1, R15, P1 ;  /* 0x0000000118187824 */ /* 0x000fe200008e060f */
[----:B------:R-:W-:Y:S01]  /*2060*/  SEL R15, R34, R13, !P2 ;  /* 0x0000000d220f7207 */ /* 0x000fe20005000000 */
[----:B------:R-:W-:Y:S01]  /*2070*/  IMAD.MOV.U32 R35, RZ, RZ, RZ ;  /* 0x000000ffff237224 */ /* 0x000fe200078e00ff */
[----:B------:R-:W-:-:S04]  /*2080*/  IADD3 R26, P1, R26, R25, RZ ;  /* 0x000000191a1a7210 */ /* 0x000fc80007f3e0ff */
[----:B------:R-:W-:Y:S01]  /*2090*/  IADD3.X R24, RZ, RZ, R24, P1, P0 ;  /* 0x000000ffff187210 */ /* 0x000fe20000fe0418 */
[----:B------:R-:W-:-:S04]  /*20a0*/  IMAD.HI.U32 R34, R26, R29, RZ ;  /* 0x0000001d1a227227 */ /* 0x000fc800078e00ff */
[-C--:B------:R-:W-:Y:S02]  /*20b0*/  IMAD R25, R24, R15.reuse, RZ ;  /* 0x0000000f18197224 */ /* 0x080fe400078e02ff */
[----:B------:R-:W-:-:S06]  /*20c0*/  IMAD.WIDE.U32 R26, R26, R15, R34 ;  /* 0x0000000f1a1a7225 */ /* 0x000fcc00078e0022 */
[----:B------:R-:W-:-:S04]  /*20d0*/  IMAD.HI.U32 R26, P0, R24, R29, R26 ;  /* 0x0000001d181a7227 */ /* 0x000fc8000780001a */
[----:B------:R-:W-:Y:S01]  /*20e0*/  IMAD.HI.U32 R24, R24, R15, RZ ;  /* 0x0000000f18187227 */ /* 0x000fe200078e00ff */
[----:B------:R-:W-:-:S04]  /*20f0*/  IADD3 R25, P1, R25, R26, RZ ;  /* 0x0000001a19197210 */ /* 0x000fc80007f3e0ff */
[----:B------:R-:W-:Y:S01]  /*2100*/  IADD3.X R24, R24, RZ, RZ, P0, !PT ;  /* 0x000000ff18187210 */ /* 0x000fe200007fe4ff */
[----:B------:R-:W-:-:S04]  /*2110*/  IMAD.WIDE.U32 R26, R25, R20, RZ ;  /* 0x00000014191a7225 */ /* 0x000fc800078e00ff */
[----:B------:R-:W-:Y:S01]  /*2120*/  IMAD R27, R25, R21, R27 ;  /* 0x00000015191b7224 */ /* 0x000fe200078e021b */
[----:B------:R-:W-:Y:S01]  /*2130*/  IADD3 R29, P2, -R26, R29, RZ ;  /* 0x0000001d1a1d7210 */ /* 0x000fe20007f5e1ff */
[----:B------:R-:W-:-:S03]  /*2140*/  IMAD.X R24, RZ, RZ, R24, P1 ;  /* 0x000000ffff187224 */ /* 0x000fc600008e0618 */
[-C--:B------:R-:W-:Y:S01]  /*2150*/  ISETP.GE.U32.AND P0, PT, R29, R20.reuse, PT ;  /* 0x000000141d00720c */ /* 0x080fe20003f06070 */
[----:B------:R-:W-:-:S05]  /*2160*/  IMAD R26, R24, R20, R27 ;  /* 0x00000014181a7224 */ /* 0x000fca00078e021b */
[----:B------:R-:W-:Y:S02]  /*2170*/  IADD3.X R15, ~R26, R15, RZ, P2, !PT ;  /* 0x0000000f1a0f7210 */ /* 0x000fe400017fe5ff */
[----:B------:R-:W-:Y:S02]  /*2180*/  IADD3 R26, P2, R29, -R20, RZ ;  /* 0x800000141d1a7210 */ /* 0x000fe40007f5e0ff */
[----:B------:R-:W-:-:S04]  /*2190*/  ISETP.GE.U32.AND.EX P0, PT, R15, R21, PT, P0 ;  /* 0x000000150f00720c */ /* 0x000fc80003f06100 */
[----:B------:R-:W-:-:S04]  /*21a0*/  SEL R29, R26, R29, P0 ;  /* 0x0000001d1a1d7207 */ /* 0x000fc80000000000 */
[----:B------:R-:W-:Y:S01]  /*21b0*/  ISETP.GE.U32.AND P1, PT, R29, R20, PT ;  /* 0x000000141d00720c */ /* 0x000fe20003f26070 */
[----:B------:R-:W-:Y:S01]  /*21c0*/  IMAD.X R20, R15, 0x1, ~R21, P2 ;  /* 0x000000010f147824 */ /* 0x000fe200010e0e15 */
[----:B------:R-:W-:-:S04]  /*21d0*/  IADD3 R26, P2, R25, 0x1, RZ ;  /* 0x00000001191a7810 */ /* 0x000fc80007f5e0ff */
[----:B------:R-:W-:Y:S02]  /*21e0*/  SEL R20, R20, R15, P0 ;  /* 0x0000000f14147207 */ /* 0x000fe40000000000 */
[-C--:B------:R-:W-:Y:S02]  /*21f0*/  IADD3.X R15, RZ, R24.reuse, RZ, P2, !PT ;  /* 0x00000018ff0f7210 */ /* 0x080fe400017fe4ff */
[----:B------:R-:W-:Y:S02]  /*2200*/  SEL R26, R26, R25, P0 ;  /* 0x000000191a1a7207 */ /* 0x000fe40000000000 */
[----:B------:R-:W-:Y:S02]  /*2210*/  SEL R15, R15, R24, P0 ;  /* 0x000000180f0f7207 */ /* 0x000fe40000000000 */
[----:B------:R-:W-:Y:S02]  /*2220*/  ISETP.GE.U32.AND.EX P0, PT, R20, R21, PT, P1 ;  /* 0x000000151400720c */ /* 0x000fe40003f06110 */
[----:B------:R-:W-:-:S02]  /*2230*/  IADD3 R21, P1, R26, 0x1, RZ ;  /* 0x000000011a157810 */ /* 0x000fc40007f3e0ff */
[----:B------:R-:W-:Y:S02]  /*2240*/  LOP3.LUT R24, R11, R13, RZ, 0x3c, !PT ;  /* 0x0000000d0b187212 */ /* 0x000fe400078e3cff */
[----:B------:R-:W-:Y:S01]  /*2250*/  SEL R21, R21, R26, P0 ;  /* 0x0000001a15157207 */ /* 0x000fe20000000000 */
[----:B------:R-:W-:Y:S01]  /*2260*/  IMAD.X R20, RZ, RZ, R15, P1 ;  /* 0x000000ffff147224 */ /* 0x000fe200008e060f */
[----:B------:R-:W-:-:S04]  /*2270*/  ISETP.GE.AND P1, PT, R24, RZ, PT ;  /* 0x000000ff1800720c */ /* 0x000fc80003f26270 */
[----:B------:R-:W-:Y:S02]  /*2280*/  SEL R15, R20, R15, P0 ;  /* 0x0000000f140f7207 */ /* 0x000fe40000000000 */
[----:B------:R-:W-:Y:S02]  /*2290*/  IADD3 R20, P2, RZ, -R21, RZ ;  /* 0x80000015ff147210 */ /* 0x000fe40007f5e0ff */
[----:B------:R-:W-:Y:S02]  /*22a0*/  ISETP.NE.U32.AND P0, PT, R14, RZ, PT ;  /* 0x000000ff0e00720c */ /* 0x000fe40003f05070 */
[-C--:B------:R-:W-:Y:S02]  /*22b0*/  IADD3.X R14, RZ, ~R15.reuse, RZ, P2, !PT ;  /* 0x8000000fff0e7210 */ /* 0x080fe400017fe4ff */
[----:B------:R-:W-:Y:S02]  /*22c0*/  ISETP.NE.AND.EX P0, PT, R11, RZ, PT, P0 ;  /* 0x000000ff0b00720c */ /* 0x000fe40003f05300 */
[----:B------:R-:W-:Y:S01]  /*22d0*/  SEL R14, R14, R15, !P1 ;  /* 0x0000000f0e0e7207 */ /* 0x000fe20004800000 */
[----:B------:R-:W-:Y:S01]  /*22e0*/  HFMA2.MMA R15, -RZ, RZ, 0, 0 ;  /* 0x00000000ff0f7435 */ /* 0x000fe200000001ff */
[----:B------:R-:W-:-:S02]  /*22f0*/  SEL R20, R20, R21, !P1 ;  /* 0x0000001514147207 */ /* 0x000fc40004800000 */
[----:B------:R-:W-:Y:S01]  /*2300*/  SEL R21, R14, 0xffffffff, P0 ;  /* 0xffffffff0e157807 */ /* 0x000fe20000000000 */
[----:B------:R-:W-:Y:S01]  /*2310*/  IMAD.MOV.U32 R14, RZ, RZ, R12 ;  /* 0x000000ffff0e7224 */ /* 0x000fe200078e000c */
[----:B------:R-:W-:-:S03]  /*2320*/  SEL R20, R20, 0xffffffff, P0 ;  /* 0xffffffff14147807 */ /* 0x000fc60000000000 */
[----:B------:R-:W-:Y:S05]  /*2330*/  RET.REL.NODEC R14 `(_ZN2at4cuda17kernelHistogram1DIfflLi1ELi2ELin1ELNS0_23CUDAHistogramMemoryTypeE1EZNS0_21CUDA_tensor_histogramIffLb0EEEbNS_6TensorES4_S4_lNS_14AccumulateTypeIT0_Lb1EE4typeES8_NS0_13TensorArgTypeES9_S9_EUllE0_EEvNS0_6detail10TensorInfoIT_T1_EESF_NSC_IKS6_SE_EElS8_S8_SE_T6_) ;  /* 0xffffdcc00e007950 */ /* 0x000fea0003c3ffff */
.L_x_32:
[----:B------:R-:W-:-:S00]  /*2340*/  BRA `(.L_x_32) ;  /* 0xfffffff000007947 */ /* 0x000fc0000383ffff */
[----:B------:R-:W-:-:S00]  /*2350*/  NOP ;  /* 0x0000000000007918 */ /* 0x000fc00000000000 */
        /* <DEDUP_REMOVED lines=10> */
.L_x_3548:


//--------------------- .text._ZN2at4cuda17kernelHistogram1DIfflLi1ELi2ELin1ELNS0_23CUDAHistogramMemoryTypeE0EZNS0_21CUDA_tensor_histogramIffLb0EEEbNS_6TensorES4_S4_lNS_14AccumulateTypeIT0_Lb1EE4typeES8_NS0_13TensorArgTypeES9_S9_EUllE0_EEvNS0_6detail10TensorInfoIT_T1_EESF_NSC_IKS6_SE_EElS8_S8_SE_T6_ --------------------------
	.section	.text._ZN2at4cuda17kernelHistogram1DIfflLi1ELi2ELin1ELNS0_23CUDAHistogramMemoryTypeE0EZNS0_21CUDA_tensor_histogramIffLb0EEEbNS_6TensorES4_S4_lNS_14AccumulateTypeIT0_Lb1EE4typeES8_NS0_13TensorArgTypeES9_S9_EUllE0_EEvNS0_6detail10TensorInfoIT_T1_EESF_NSC_IKS6_SE_EElS8_S8_SE_T6_,"ax",@progbits
	.sectioninfo	@"SHI_REGISTERS=40"
	.align	128
        .global         _ZN2at4cuda17kernelHistogram1DIfflLi1ELi2ELin1ELNS0_23CUDAHistogramMemoryTypeE0EZNS0_21CUDA_tensor_histogramIffLb0EEEbNS_6TensorES4_S4_lNS_14AccumulateTypeIT0_Lb1EE4typeES8_NS0_13TensorArgTypeES9_S9_EUllE0_EEvNS0_6detail10TensorInfoIT_T1_EESF_NSC_IKS6_SE_EElS8_S8_SE_T6_
        .type           _ZN2at4cuda17kernelHistogram1DIfflLi1ELi2ELin1ELNS0_23CUDAHistogramMemoryTypeE0EZNS0_21CUDA_tensor_histogramIffLb0EEEbNS_6TensorES4_S4_lNS_14AccumulateTypeIT0_Lb1EE4typeES8_NS0_13TensorArgTypeES9_S9_EUllE0_EEvNS0_6detail10TensorInfoIT_T1_EESF_NSC_IKS6_SE_EElS8_S8_SE_T6_,@function
        .size           _ZN2at4cuda17kernelHistogram1DIfflLi1ELi2ELin1ELNS0_23CUDAHistogramMemoryTypeE0EZNS0_21CUDA_tensor_histogramIffLb0EEEbNS_6TensorES4_S4_lNS_14AccumulateTypeIT0_Lb1EE4typeES8_NS0_13TensorArgTypeES9_S9_EUllE0_EEvNS0_6detail10TensorInfoIT_T1_EESF_NSC_IKS6_SE_EElS8_S8_SE_T6_,(.L_x_3549 - _ZN2at4cuda17kernelHistogram1DIfflLi1ELi2ELin1ELNS0_23CUDAHistogramMemoryTypeE0EZNS0_21CUDA_tensor_histogramIffLb0EEEbNS_6TensorES4_S4_lNS_14AccumulateTypeIT0_Lb1EE4typeES8_NS0_13TensorArgTypeES9_S9_EUllE0_EEvNS0_6detail10TensorInfoIT_T1_EESF_NSC_IKS6_SE_EElS8_S8_SE_T6_)
        .other          _ZN2at4cuda17kernelHistogram1DIfflLi1ELi2ELin1ELNS0_23CUDAHistogramMemoryTypeE0EZNS0_21CUDA_tensor_histogramIffLb0EEEbNS_6TensorES4_S4_lNS_14AccumulateTypeIT0_Lb1EE4typeES8_NS0_13TensorArgTypeES9_S9_EUllE0_EEvNS0_6detail10TensorInfoIT_T1_EESF_NSC_IKS6_SE_EElS8_S8_SE_T6_,@"STO_CUDA_ENTRY STV_DEFAULT"
_ZN2at4cuda17kernelHistogram1DIfflLi1ELi2ELin1ELNS0_23CUDAHistogramMemoryTypeE0EZNS0_21CUDA_tensor_histogramIffLb0EEEbNS_6TensorES4_S4_lNS_14AccumulateTypeIT0_Lb1EE4typeES8_NS0_13TensorArgTypeES9_S9_EUllE0_EEvNS0_6detail10TensorInfoIT_T1_EESF_NSC_IKS6_SE_EElS8_S8_SE_T6_:
.text._ZN2at4cuda17kernelHistogram1DIfflLi1ELi2ELin1ELNS0_23CUDAHistogramMemoryTypeE0EZNS0_21CUDA_tensor_histogramIffLb0EEEbNS_6TensorES4_S4_lNS_14AccumulateTypeIT0_Lb1EE4typeES8_NS0_13TensorArgTypeES9_S9_EUllE0_EEvNS0_6detail10TensorInfoIT_T1_EESF_NSC_IKS6_SE_EElS8_S8_SE_T6_:
[----:B------:R-:W-:Y:S02]  /*0000*/  IMAD.MOV.U32 R1, RZ, RZ, c[0x0][0x28] ;  /* 0x00000a00ff017624 */ /* 0x000fe400078e00ff */
[----:B------:R-:W0:Y:S01]  /*0010*/  S2R R0, SR_TID.X ;  /* 0x0000000000007919 */ /* 0x000e220000002100 */
[----:B------:R-:W-:Y:S03]  /*0020*/  BSSY B0, `(.L_x_33) ;  /* 0x000000d000007945 */ /* 0x000fe60003800000 */
[----:B------:R-:W1:Y:S01]  /*0030*/  S2R R3, SR_CTAID.X ;  /* 0x0000000000037919 */ /* 0x000e620000002500 */
[----:B0-----:R-:W-:-:S04]  /*0040*/  ISETP.GE.U32.AND P0, PT, R0, c[0x0][0x168], PT ;  /* 0x00005a0000007a0c */ /* 0x001fc80003f06070 */
[----:B------:R-:W-:-:S13]  /*0050*/  ISETP.GE.AND.EX P0, PT, RZ, c[0x0][0x16c], PT, P0 ;  /* 0x00005b00ff007a0c */ /* 0x000fda0003f06300 */
[----:B------:R-:W-:Y:S05]  /*0060*/  @P0 BRA `(.L_x_34) ;  /* 0x0000008000000947 */ /* 0x000fea0003800000 */
[----:B-1----:R-:W-:Y:S01]  /*0070*/  HFMA2.MMA R4, -RZ, RZ, 0, 0 ;  /* 0x00000000ff047435 */ /* 0x002fe200000001ff */
[----:B------:R-:W-:-:S05]  /*0080*/  IMAD.MOV.U32 R2, RZ, RZ, R0 ;  /* 0x000000ffff027224 */ /* 0x000fca00078e0000 */
.L_x_35:
[----:B------:R0:W-:Y:S02]  /*0090*/  STS [R2.X4], RZ ;  /* 0x000000ff02007388 */ /* 0x0001e40000004800 */
[----:B0-----:R-:W-:-:S05]  /*00a0*/  IADD3 R2, P0, R2, c[0x0][0x0], RZ ;  /* 0x0000000002027a10 */ /* 0x001fca0007f1e0ff */
[----:B------:R-:W-:Y:S01]  /*00b0*/  IMAD.X R4, RZ, RZ, R4, P0 ;  /* 0x000000ffff047224 */ /* 0x000fe200000e0604 */
[----:B------:R-:W-:-:S04]  /*00c0*/  ISETP.GE.U32.AND P0, PT, R2, c[0x0][0x168], PT ;  /* 0x00005a0002007a0c */ /* 0x000fc80003f06070 */
[----:B------:R-:W-:-:S13]  /*00d0*/  ISETP.GE.AND.EX P0, PT, R4, c[0x0][0x16c], PT, P0 ;  /* 0x00005b0004007a0c */ /* 0x000fda0003f06300 */
[----:B------:R-:W-:Y:S05]  /*00e0*/  @!P0 BRA `(.L_x_35) ;  /* 0xffffffa000008947 */ /* 0x000fea000383ffff */
.L_x_34:
[----:B-1----:R-:W-:Y:S05]  /*00f0*/  BSYNC B0 ;  /* 0x0000000000007941 */ /* 0x002fea0003800000 */
.L_x_33:
[----:B------:R-:W-:Y:S01]  /*0100*/  IMAD R3, R3, c[0x0][0x0], R0 ;  /* 0x0000000003037a24 */ /* 0x000fe200078e0200 */
[----:B------:R-:W-:Y:S04]  /*0110*/  BAR.SYNC.DEFER_BLOCKING 0x0 ;  /* 0x0000000000007b1d */ /* 0x000fe80000010000 */
[----:B------:R-:W-:Y:S02]  /*0120*/  ISETP.GE.U32.AND P0, PT, R3, c[0x0][0x650], PT ;  /* 0x0001940003007a0c */ /* 0x000fe40003f06070 */
[----:B------:R-:W-:Y:S02]  /*0130*/  ULDC.64 UR4, c[0x0][0x118] ;  /* 0x0000460000047ab9 */ /* 0x000fe40000000a00 */
[----:B------:R-:W-:-:S13]  /*0140*/  ISETP.GE.AND.EX P0, PT, RZ, c[0x0][0x654], PT, P0 ;  /* 0x00019500ff007a0c */ /* 0x000fda0003f06300 */
[----:B------:R-:W-:Y:S05]  /*0150*/  @P0 BRA `(.L_x_36) ;  /* 0x00001d4000000947 */ /* 0x000fea0003800000 */
[----:B------:R-:W-:Y:S01]  /*0160*/  IMAD.MOV.U32 R4, RZ, RZ, c[0x0][0x638] ;  /* 0x00018e00ff047624 */ /* 0x000fe200078e00ff */
[----:B------:R-:W0:Y:S04]  /*0170*/  I2F.S64 R2, c[0x0][0x640] ;  /* 0x0001900000027b12 */ /* 0x000e280000301400 */
[----:B------:R-:W-:-:S13]  /*0180*/  ISETP.GT.AND P0, PT, R4, 0x1, PT ;  /* 0x000000010400780c */ /* 0x000fda0003f04270 */
[----:B------:R-:W-:Y:S05]  /*0190*/  @P0 BRA `(.L_x_37) ;  /* 0x000002a000000947 */ /* 0x000fea0003800000 */
[----:B0-----:R-:W-:Y:S01]  /*01a0*/  MOV R4, c[0x0][0x64c] ;  /* 0x0001930000047a02 */ /* 0x001fe20000000f00 */
[----:B------:R-:W-:Y:S01]  /*01b0*/  IMAD.MOV.U32 R9, RZ, RZ, R3 ;  /* 0x000000ffff097224 */ /* 0x000fe200078e0003 */
[----:B------:R-:W-:Y:S01]  /*01c0*/  MOV R11, c[0x0][0xc] ;  /* 0x00000300000b7a02 */ /* 0x000fe20000000f00 */
[----:B------:R-:W-:Y:S02]  /*01d0*/  IMAD.MOV.U32 R10, RZ, RZ, RZ ;  /* 0x000000ffff0a7224 */ /* 0x000fe400078e00ff */
[----:B------:R-:W-:-:S04]  /*01e0*/  FADD.FTZ R4, R4, -c[0x0][0x648] ;  /* 0x8001920004047621 */ /* 0x000fc80000010000 */
[----:B------:R0:W1:Y:S03]  /*01f0*/  MUFU.RCP R8, R4 ;  /* 0x0000000400087308 */ /* 0x0000660000001000 */
.L_x_41:
[----:B------:R-:W-:Y:S02]  /*0200*/  IMAD R6, R10, c[0x0][0x570], RZ ;  /* 0x00015c000a067a24 */ /* 0x000fe400078e02ff */
[----:B0-----:R-:W-:-:S04]  /*0210*/  IMAD.WIDE.U32 R4, R9, c[0x0][0x570], RZ ;  /* 0x00015c0009047a25 */ /* 0x001fc800078e00ff */
[----:B------:R-:W-:Y:S01]  /*0220*/  IMAD R3, R9, c[0x0][0x574], R6 ;  /* 0x00015d0009037a24 */ /* 0x000fe200078e0206 */
[----:B------:R-:W-:-:S03]  /*0230*/  LEA R6, P0, R4, c[0x0][0x4a0], 0x2 ;  /* 0x0001280004067a11 */ /* 0x000fc600078010ff */
[----:B------:R-:W-:-:S05]  /*0240*/  IMAD.IADD R3, R5, 0x1, R3 ;  /* 0x0000000105037824 */ /* 0x000fca00078e0203 */
[----:B------:R-:W-:-:S05]  /*0250*/  LEA.HI.X R7, R4, c[0x0][0x4a4], R3, 0x2, P0 ;  /* 0x0001290004077a11 */ /* 0x000fca00000f1403 */
[----:B------:R-:W2:Y:S01]  /*0260*/  LDG.E R6, [R6.64] ;  /* 0x0000000406067981 */ /* 0x000ea2000c1e1900 */
[----:B------:R-:W-:Y:S01]  /*0270*/  IMAD R4, R11, c[0x0][0x0], RZ ;  /* 0x000000000b047a24 */ /* 0x000fe200078e02ff */
[----:B------:R-:W-:Y:S01]  /*0280*/  YIELD ;  /* 0x0000000000007946 */ /* 0x000fe20003800000 */
[----:B------:R-:W-:Y:S03]  /*0290*/  BSSY B0, `(.L_x_38) ;  /* 0x0000018000007945 */ /* 0x000fe60003800000 */
[----:B------:R-:W-:-:S04]  /*02a0*/  IADD3 R9, P0, R4, R9, RZ ;  /* 0x0000000904097210 */ /* 0x000fc80007f1e0ff */
[----:B------:R-:W-:Y:S01]  /*02b0*/  ISETP.GE.U32.AND P2, PT, R9, c[0x0][0x650], PT ;  /* 0x0001940009007a0c */ /* 0x000fe20003f46070 */
[----:B------:R-:W-:-:S05]  /*02c0*/  IMAD.X R10, RZ, RZ, R10, P0 ;  /* 0x000000ffff0a7224 */ /* 0x000fca00000e060a */
[----:B------:R-:W-:Y:S02]  /*02d0*/  ISETP.GE.AND.EX P2, PT, R10, c[0x0][0x654], PT, P2 ;  /* 0x000195000a007a0c */ /* 0x000fe40003f46320 */
[C---:B--2---:R-:W-:Y:S02]  /*02e0*/  FSETP.GE.FTZ.AND P1, PT, R6.reuse, c[0x0][0x648], PT ;  /* 0x0001920006007a0b */ /* 0x044fe40003f36000 */
[----:B------:R-:W-:-:S04]  /*02f0*/  FSETP.GTU.FTZ.AND P0, PT, R6, c[0x0][0x64c], PT ;  /* 0x0001930006007a0b */ /* 0x000fc80003f1c000 */
[----:B------:R-:W-:-:S13]  /*0300*/  PLOP3.LUT P0, PT, P1, P0, PT, 0x8a, 0x0 ;  /* 0x000000000000781c */ /* 0x000fda0000f01172 */
[----:B------:R-:W-:Y:S05]  /*0310*/  @P0 BRA `(.L_x_39) ;  /* 0x000000f000000947 */ /* 0x000fea0003800000 */
[----:B------:R-:W-:-:S04]  /*0320*/  FADD.FTZ R3, R6, -c[0x0][0x648] ;  /* 0x8001920006037621 */ /* 0x000fc80000010000 */
[----:B------:R-:W-:-:S04]  /*0330*/  FMUL.FTZ R3, R2, R3 ;  /* 0x0000000302037220 */ /* 0x000fc80000410000 */
[----:B-1----:R-:W-:-:S06]  /*0340*/  FMUL.FTZ R3, R3, R8 ;  /* 0x0000000803037220 */ /* 0x002fcc0000410000 */
[----:B------:R-:W0:Y:S02]  /*0350*/  F2I.FTZ.TRUNC.NTZ R3, R3 ;  /* 0x0000000300037305 */ /* 0x000e24000021f100 */
[----:B0-----:R-:W-:Y:S02]  /*0360*/  ISETP.NE.U32.AND P0, PT, R3, c[0x0][0x640], PT ;  /* 0x0001900003007a0c */ /* 0x001fe40003f05070 */
[----:B------:R-:W-:-:S04]  /*0370*/  SHF.R.S32.HI R4, RZ, 0x1f, R3 ;  /* 0x0000001fff047819 */ /* 0x000fc80000011403 */
[----:B------:R-:W-:Y:S02]  /*0380*/  ISETP.NE.AND.EX P0, PT, R4, c[0x0][0x644], PT, P0 ;  /* 0x0001910004007a0c */ /* 0x000fe40003f05300 */
[----:B------:R-:W-:-:S11]  /*0390*/  IADD3 R4, R3, -0x1, RZ ;  /* 0xffffffff03047810 */ /* 0x000fd60007ffe0ff */
[----:B------:R-:W-:-:S05]  /*03a0*/  @P0 IADD3 R4, R3, RZ, RZ ;  /* 0x000000ff03040210 */ /* 0x000fca0007ffe0ff */
[----:B------:R-:W-:-:S05]  /*03b0*/  IMAD.SHL.U32 R6, R4, 0x4, RZ ;  /* 0x0000000404067824 */ /* 0x000fca00078e00ff */
.L_x_40:
[----:B------:R-:W0:Y:S02]  /*03c0*/  LDS R4, [R6] ;  /* 0x0000000006047984 */ /* 0x000e240000000800 */
[----:B0-----:R-:W-:-:S06]  /*03d0*/  FADD R5, R4, 1 ;  /* 0x3f80000004057421 */ /* 0x001fcc0000000000 */
[----:B------:R-:W0:Y:S02]  /*03e0*/  ATOMS.CAST.SPIN R5, [R6], R4, R5 ;  /* 0x000000040605738d */ /* 0x000e240001800005 */
[----:B0-----:R-:W-:-:S13]  /*03f0*/  ISETP.EQ.U32.AND P0, PT, R5, 0x1, PT ;  /* 0x000000010500780c */ /* 0x001fda0003f02070 */
[----:B------:R-:W-:Y:S05]  /*0400*/  @!P0 BRA `(.L_x_40) ;  /* 0xffffffb000008947 */ /* 0x000fea000383ffff */
.L_x_39:
[----:B------:R-:W-:Y:S05]  /*0410*/  BSYNC B0 ;  /* 0x0000000000007941 */ /* 0x000fea0003800000 */
.L_x_38:
[----:B------:R-:W-:Y:S05]  /*0420*/  @!P2 BRA `(.L_x_41) ;  /* 0xfffffdd00000a947 */ /* 0x000fea000383ffff */
[----:B------:R-:W-:Y:S05]  /*0430*/  BRA `(.L_x_36) ;  /* 0x00001a6000007947 */ /* 0x000fea0003800000 */
.L_x_37:
[----:B0-----:R-:W-:Y:S01]  /*0440*/  LOP3.LUT R4, RZ, c[0x0][0x638], RZ, 0x33, !PT ;  /* 0x00018e00ff047a12 */ /* 0x001fe200078e33ff */
[----:B------:R-:W-:-:S03]  /*0450*/  IMAD.MOV.U32 R5, RZ, RZ, c[0x0][0x64c] ;  /* 0x00019300ff057624 */ /* 0x000fc600078e00ff */
[----:B------:R-:W-:Y:S01]  /*0460*/  IMNMX R4, R4, -0x3, !PT ;  /* 0xfffffffd04047817 */ /* 0x000fe20007800200 */
[----:B------:R-:W-:-:S03]  /*0470*/  FADD.FTZ R5, R5, -c[0x0][0x648] ;  /* 0x8001920005057621 */ /* 0x000fc60000010000 */
[----:B------:R-:W-:Y:S01]  /*0480*/  IADD3 R7, R4, c[0x0][0x638], RZ ;  /* 0x00018e0004077a10 */ /* 0x000fe20007ffe0ff */
[----:B------:R-:W-:-:S03]  /*0490*/  HFMA2.MMA R4, -RZ, RZ, 0, 0 ;  /* 0x00000000ff047435 */ /* 0x000fc600000001ff */
[C---:B------:R-:W-:Y:S02]  /*04a0*/  IADD3 R6, R7.reuse, 0x1, RZ ;  /* 0x0000000107067810 */ /* 0x040fe40007ffe0ff */
[----:B------:R-:W-:Y:S02]  /*04b0*/  IADD3 R7, R7, 0x2, RZ ;  /* 0x0000000207077810 */ /* 0x000fe40007ffe0ff */
.L_x_69:
[----:B------:R-:W-:Y:S01]  /*04c0*/  ISETP.GE.U32.AND P0, PT, R6, 0x3, PT ;  /* 0x000000030600780c */ /* 0x000fe20003f06070 */
[----:B------:R-:W-:Y:S01]  /*04d0*/  YIELD ;  /* 0x0000000000007946 */ /* 0x000fe20003800000 */
[----:B------:R-:W-:Y:S01]  /*04e0*/  LOP3.LUT R8, R7, 0x3, RZ, 0xc0, !PT ;  /* 0x0000000307087812 */ /* 0x000fe200078ec0ff */
[----:B------:R-:W-:Y:S01]  /*04f0*/  CS2R R18, SRZ ;  /* 0x0000000000127805 */ /* 0x000fe2000001ff00 */
[----:B------:R-:W-:Y:S01]  /*0500*/  IMAD.MOV.U32 R9, RZ, RZ, c[0x0][0x638] ;  /* 0x00018e00ff097624 */ /* 0x000fe200078e00ff */
[----:B------:R-:W-:Y:S01]  /*0510*/  MOV R27, R4 ;  /* 0x00000004001b7202 */ /* 0x000fe20000000f00 */
[----:B------:R-:W-:-:S07]  /*0520*/  IMAD.MOV.U32 R16, RZ, RZ, R3 ;  /* 0x000000ffff107224 */ /* 0x000fce00078e0003 */
[----:B------:R-:W-:Y:S05]  /*0530*/  @!P0 BRA `(.L_x_42) ;  /* 0x00000d6000008947 */ /* 0x000fea0003800000 */
[----:B------:R-:W-:-:S04]  /*0540*/  IMAD.IADD R10, R7, 0x1, -R8 ;  /* 0x00000001070a7824 */ /* 0x000fc800078e0a08 */
.L_x_55:
[----:B------:R-:W-:Y:S01]  /*0550*/  IMAD.MOV.U32 R12, RZ, RZ, 0x8 ;  /* 0x00000008ff0c7424 */ /* 0x000fe200078e00ff */
[----:B------:R-:W-:Y:S01]  /*0560*/  IADD3 R10, R10, -0x4, RZ ;  /* 0xfffffffc0a0a7810 */ /* 0x000fe20007ffe0ff */
[----:B------:R-:W-:Y:S02]  /*0570*/  BSSY B0, `(.L_x_43) ;  /* 0x000002d000007945 */ /* 0x000fe40003800000 */
[----:B------:R-:W-:Y:S01]  /*0580*/  IMAD R11, R9, R12, c[0x2][0x0] ;  /* 0x00800000090b7624 */ /* 0x000fe200078e020c */
[----:B------:R-:W-:-:S03]  /*0590*/  ISETP.NE.AND P2, PT, R10, RZ, PT ;  /* 0x000000ff0a00720c */ /* 0x000fc60003f45270 */
[----:B------:R-:W0:Y:S02]  /*05a0*/  LDC.64 R22, c[0x0][R11+0x160] ;  /* 0x000058000b167b82 */ /* 0x000e240000000a00 */
[----:B0-----:R-:W-:-:S04]  /*05b0*/  LOP3.LUT R12, R27, R23, RZ, 0xfc, !PT ;  /* 0x000000171b0c7212 */ /* 0x001fc800078efcff */
[----:B------:R-:W-:-:S13]  /*05c0*/  ISETP.NE.U32.AND P0, PT, R12, RZ, PT ;  /* 0x000000ff0c00720c */ /* 0x000fda0003f05070 */
[----:B------:R-:W-:Y:S05]  /*05d0*/  @!P0 BRA `(.L_x_44) ;  /* 0x0000010000008947 */ /* 0x000fea0003800000 */
[----:B------:R-:W-:Y:S01]  /*05e0*/  MOV R28, R16 ;  /* 0x00000010001c7202 */ /* 0x000fe20000000f00 */
[----:B------:R-:W-:Y:S01]  /*05f0*/  IMAD.MOV.U32 R14, RZ, RZ, R22 ;  /* 0x000000ffff0e7224 */ /* 0x000fe200078e0016 */
[----:B------:R-:W-:Y:S01]  /*0600*/  MOV R12, 0x630 ;  /* 0x00000630000c7802 */ /* 0x000fe20000000f00 */
[----:B------:R-:W-:Y:S02]  /*0610*/  IMAD.MOV.U32 R13, RZ, RZ, R23 ;  /* 0x000000ffff0d7224 */ /* 0x000fe400078e0017 */
[----:B------:R-:W-:Y:S05]  /*0620*/  CALL.REL.NOINC `($__internal_1_$__cuda_sm20_div_s64) ;  /* 0x000019c000007944 */ /* 0x000fea0003c00000 */
[----:B------:R-:W-:Y:S01]  /*0630*/  IADD3 R21, P0, RZ, -R24, RZ ;  /* 0x80000018ff157210 */ /* 0x000fe20007f1e0ff */
[----:B------:R-:W-:Y:S02]  /*0640*/  IMAD.MOV.U32 R17, RZ, RZ, R27 ;  /* 0x000000ffff117224 */ /* 0x000fe400078e001b */
[----:B------:R-:W-:Y:S01]  /*0650*/  IMAD.MOV.U32 R32, RZ, RZ, R24 ;  /* 0x000000ffff207224 */ /* 0x000fe200078e0018 */
[----:B------:R-:W-:Y:S01]  /*0660*/  IADD3.X R15, RZ, ~R25, RZ, P0, !PT ;  /* 0x80000019ff0f7210 */ /* 0x000fe200007fe4ff */
[----:B------:R-:W-:-:S04]  /*0670*/  IMAD.WIDE.U32 R12, R22, R21, R16 ;  /* 0x00000015160c7225 */ /* 0x000fc800078e0010 */
[----:B------:R-:W-:Y:S02]  /*0680*/  IMAD R15, R15, R22, RZ ;  /* 0x000000160f0f7224 */ /* 0x000fe400078e02ff */
[----:B------:R-:W-:Y:S02]  /*0690*/  IMAD.MOV.U32 R33, RZ, RZ, R25 ;  /* 0x000000ffff217224 */ /* 0x000fe400078e0019 */
[----:B------:R-:W-:Y:S02]  /*06a0*/  IMAD R15, R23, R21, R15 ;  /* 0x00000015170f7224 */ /* 0x000fe400078e020f */
[----:B------:R-:W-:-:S03]  /*06b0*/  IMAD.MOV.U32 R23, RZ, RZ, R12 ;  /* 0x000000ffff177224 */ /* 0x000fc600078e000c */
[----:B------:R-:W-:Y:S01]  /*06c0*/  IADD3 R15, R13, R15, RZ ;  /* 0x0000000f0d0f7210 */ /* 0x000fe20007ffe0ff */
[----:B------:R-:W-:Y:S05]  /*06d0*/  BRA `(.L_x_45) ;  /* 0x0000016000007947 */ /* 0x000fea0003800000 */
.L_x_44:
        /* <DEDUP_REMOVED lines=22> */
.L_x_45:
[----:B------:R-:W-:Y:S05]  /*0840*/  BSYNC B0 ;  /* 0x0000000000007941 */ /* 0x000fea0003800000 */
.L_x_43:
[----:B------:R-:W0:Y:S01]  /*0850*/  LDC.64 R16, c[0x0][R11+0x158] ;  /* 0x000056000b107b82 */ /* 0x000e220000000a00 */
[----:B------:R-:W-:Y:S07]  /*0860*/  BSSY B0, `(.L_x_46) ;  /* 0x0000031000007945 */ /* 0x000fee0003800000 */
        /* <DEDUP_REMOVED lines=8> */
[----:B------:R-:W-:Y:S01]  /*08f0*/  IMAD.MOV.U32 R28, RZ, RZ, R32 ;  /* 0x000000ffff1c7224 */ /* 0x000fe200078e0020 */
[----:B------:R-:W-:Y:S01]  /*0900*/  MOV R27, R33 ;  /* 0x00000021001b7202 */ /* 0x000fe20000000f00 */
[----:B------:R-:W-:Y:S01]  /*0910*/  IMAD.MOV.U32 R14, RZ, RZ, R16 ;  /* 0x000000ffff0e7224 */ /* 0x000fe200078e0010 */
[----:B------:R-:W-:Y:S01]  /*0920*/  MOV R12, 0x950 ;  /* 0x00000950000c7802 */ /* 0x000fe20000000f00 */
[----:B------:R-:W-:Y:S02]  /*0930*/  IMAD.MOV.U32 R13, RZ, RZ, R17 ;  /* 0x000000ffff0d7224 */ /* 0x000fe400078e0011 */
[----:B------:R-:W-:Y:S05]  /*0940*/  CALL.REL.NOINC `($__internal_1_$__cuda_sm20_div_s64) ;  /* 0x000016a000007944 */ /* 0x000fea0003c00000 */
[----:B------:R-:W-:Y:S01]  /*0950*/  IADD3 R21, P0, RZ, -R24, RZ ;  /* 0x80000018ff157210 */ /* 0x000fe20007f1e0ff */
[----:B------:R-:W-:Y:S01]  /*0960*/  IMAD.MOV.U32 R12, RZ, RZ, R32 ;  /* 0x000000ffff0c7224 */ /* 0x000fe200078e0020 */
[-C--:B------:R-:W-:Y:S01]  /*0970*/  MOV R35, R25.reuse ;  /* 0x0000001900237202 */ /* 0x080fe20000000f00 */
[----:B------:R-:W-:Y:S01]  /*0980*/  IMAD.MOV.U32 R13, RZ, RZ, R33 ;  /* 0x000000ffff0d7224 */ /* 0x000fe200078e0021 */
[----:B------:R-:W-:Y:S01]  /*0990*/  IADD3.X R15, RZ, ~R25, RZ, P0, !PT ;  /* 0x80000019ff0f7210 */ /* 0x000fe200007fe4ff */
[----:B------:R-:W-:-:S02]  /*09a0*/  IMAD.MOV.U32 R34, RZ, RZ, R24 ;  /* 0x000000ffff227224 */ /* 0x000fc400078e0018 */
[----:B------:R-:W-:-:S04]  /*09b0*/  IMAD.WIDE.U32 R12, R16, R21, R12 ;  /* 0x00000015100c7225 */ /* 0x000fc800078e000c */
[----:B------:R-:W-:Y:S01]  /*09c0*/  IMAD R15, R15, R16, RZ ;  /* 0x000000100f0f7224 */ /* 0x000fe200078e02ff */
[----:B------:R-:W-:-:S03]  /*09d0*/  MOV R33, R12 ;  /* 0x0000000c00217202 */ /* 0x000fc60000000f00 */
[----:B------:R-:W-:-:S04]  /*09e0*/  IMAD R15, R17, R21, R15 ;  /* 0x00000015110f7224 */ /* 0x000fc800078e020f */
[----:B------:R-:W-:Y:S01]  /*09f0*/  IMAD.IADD R15, R13, 0x1, R15 ;  /* 0x000000010d0f7824 */ /* 0x000fe200078e020f */
[----:B------:R-:W-:Y:S05]  /*0a00*/  BRA `(.L_x_48) ;  /* 0x0000016000007947 */ /* 0x000fea0003800000 */
.L_x_47:
[----:B------:R-:W0:Y:S01]  /*0a10*/  I2F.U32.RP R14, R16 ;  /* 0x00000010000e7306 */ /* 0x000e220000209000 */
[----:B------:R-:W-:Y:S01]  /*0a20*/  IMAD.MOV R15, RZ, RZ, -R16 ;  /* 0x000000ffff0f7224 */ /* 0x000fe200078e0a10 */
[----:B------:R-:W-:Y:S01]  /*0a30*/  ISETP.NE.U32.AND P3, PT, R16, RZ, PT ;  /* 0x000000ff1000720c */ /* 0x000fe20003f65070 */
[----:B------:R-:W-:-:S05]  /*0a40*/  IMAD.MOV.U32 R35, RZ, RZ, RZ ;  /* 0x000000ffff237224 */ /* 0x000fca00078e00ff */
[----:B0-----:R-:W0:Y:S02]  /*0a50*/  MUFU.RCP R14, R14 ;  /* 0x0000000e000e7308 */ /* 0x001e240000001000 */
[----:B0-----:R-:W-:-:S06]  /*0a60*/  IADD3 R12, R14, 0xffffffe, RZ ;  /* 0x0ffffffe0e0c7810 */ /* 0x001fcc0007ffe0ff */
[----:B------:R0:W1:Y:S02]  /*0a70*/  F2I.FTZ.U32.TRUNC.NTZ R13, R12 ;  /* 0x0000000c000d7305 */ /* 0x000064000021f000 */
[----:B0-----:R-:W-:Y:S02]  /*0a80*/  IMAD.MOV.U32 R12, RZ, RZ, RZ ;  /* 0x000000ffff0c7224 */ /* 0x001fe400078e00ff */
[----:B-1----:R-:W-:-:S04]  /*0a90*/  IMAD R15, R15, R13, RZ ;  /* 0x0000000d0f0f7224 */ /* 0x002fc800078e02ff */
[----:B------:R-:W-:Y:S01]  /*0aa0*/  IMAD.HI.U32 R13, R13, R15, R12 ;  /* 0x0000000f0d0d7227 */ /* 0x000fe200078e000c */
[----:B------:R-:W-:-:S05]  /*0ab0*/  HFMA2.MMA R15, -RZ, RZ, 0, 0 ;  /* 0x00000000ff0f7435 */ /* 0x000fca00000001ff */
[----:B------:R-:W-:-:S05]  /*0ac0*/  IMAD.HI.U32 R34, R13, R32, RZ ;  /* 0x000000200d227227 */ /* 0x000fca00078e00ff */
[----:B------:R-:W-:-:S05]  /*0ad0*/  IADD3 R13, -R34, RZ, RZ ;  /* 0x000000ff220d7210 */ /* 0x000fca0007ffe1ff */
[----:B------:R-:W-:-:S05]  /*0ae0*/  IMAD R13, R16, R13, R32 ;  /* 0x0000000d100d7224 */ /* 0x000fca00078e0220 */
[----:B------:R-:W-:-:S13]  /*0af0*/  ISETP.GE.U32.AND P0, PT, R13, R16, PT ;  /* 0x000000100d00720c */ /* 0x000fda0003f06070 */
[----:B------:R-:W-:Y:S01]  /*0b00*/  @P0 IMAD.IADD R13, R13, 0x1, -R16 ;  /* 0x000000010d0d0824 */ /* 0x000fe200078e0a10 */
[----:B------:R-:W-:-:S04]  /*0b10*/  @P0 IADD3 R34, R34, 0x1, RZ ;  /* 0x0000000122220810 */ /* 0x000fc80007ffe0ff */
[----:B------:R-:W-:-:S13]  /*0b20*/  ISETP.GE.U32.AND P1, PT, R13, R16, PT ;  /* 0x000000100d00720c */ /* 0x000fda0003f26070 */
[----:B------:R-:W-:Y:S02]  /*0b30*/  @P1 IADD3 R34, R34, 0x1, RZ ;  /* 0x0000000122221810 */ /* 0x000fe40007ffe0ff */
[----:B------:R-:W-:-:S05]  /*0b40*/  @!P3 LOP3.LUT R34, RZ, R16, RZ, 0x33, !PT ;  /* 0x00000010ff22b212 */ /* 0x000fca00078e33ff */
[----:B------:R-:W-:-:S04]  /*0b50*/  IMAD.MOV R33, RZ, RZ, -R34 ;  /* 0x000000ffff217224 */ /* 0x000fc800078e0a22 */
[----:B------:R-:W-:Y:S02]  /*0b60*/  IMAD R33, R16, R33, R32 ;  /* 0x0000002110217224 */ /* 0x000fe400078e0220 */
.L_x_48:
[----:B------:R-:W-:Y:S05]  /*0b70*/  BSYNC B0 ;  /* 0x0000000000007941 */ /* 0x000fea0003800000 */
.L_x_46:
        /* <DEDUP_REMOVED lines=29> */
.L_x_50:
        /* <DEDUP_REMOVED lines=22> */
.L_x_51:
[----:B------:R-:W-:Y:S05]  /*0eb0*/  BSYNC B0 ;  /* 0x0000000000007941 */ /* 0x000fea0003800000 */
.L_x_49:
        /* <DEDUP_REMOVED lines=17> */
[----:B------:R-:W-:Y:S05]  /*0fd0*/  CALL.REL.NOINC `($__internal_1_$__cuda_sm20_div_s64) ;  /* 0x0000101000007944 */ /* 0x000fea0003c00000 */
[----:B------:R-:W-:Y:S01]  /*0fe0*/  IADD3 R21, P0, RZ, -R24, RZ ;  /* 0x80000018ff157210 */ /* 0x000fe20007f1e0ff */
[----:B------:R-:W-:Y:S01]  /*0ff0*/  IMAD.MOV.U32 R12, RZ, RZ, R18 ;  /* 0x000000ffff0c7224 */ /* 0x000fe200078e0012 */
[----:B------:R-:W-:Y:S01]  /*1000*/  MOV R13, R19 ;  /* 0x00000013000d7202 */ /* 0x000fe20000000f00 */
[--C-:B------:R-:W-:Y:S02]  /*1010*/  IMAD.MOV.U32 R27, RZ, RZ, R25.reuse ;  /* 0x000000ffff1b7224 */ /* 0x100fe400078e0019 */
        /* <DEDUP_REMOVED lines=8> */
.L_x_53:
        /* <DEDUP_REMOVED lines=21> */
[----:B------:R-:W-:Y:S01]  /*11f0*/  IMAD R19, R16, R19, R18 ;  /* 0x0000001310137224 */ /* 0x000fe200078e0212 */
[----:B------:R-:W-:Y:S02]  /*1200*/  MOV R16, R13 ;  /* 0x0000000d00107202 */ /* 0x000fe40000000f00 */
.L_x_54:
[----:B------:R-:W-:Y:S05]  /*1210*/  BSYNC B0 ;  /* 0x0000000000007941 */ /* 0x000fea0003800000 */
.L_x_52:
[----:B------:R-:W0:Y:S01]  /*1220*/  LDC.64 R12, c[0x0][R11+0x210] ;  /* 0x000084000b0c7b82 */ /* 0x000e220000000a00 */
[----:B------:R-:W-:Y:S02]  /*1230*/  IMAD.MOV.U32 R32, RZ, RZ, R22 ;  /* 0x000000ffff207224 */ /* 0x000fe400078e0016 */
[-C--:B0-----:R-:W-:Y:S02]  /*1240*/  IMAD R13, R13, R19.reuse, RZ ;  /* 0x000000130d0d7224 */ /* 0x081fe400078e02ff */
[----:B------:R-:W-:-:S04]  /*1250*/  IMAD.WIDE.U32 R18, R12, R19, R32 ;  /* 0x000000130c127225 */ /* 0x000fc800078e0020 */
[----:B------:R-:W-:-:S04]  /*1260*/  IMAD R13, R12, R15, R13 ;  /* 0x0000000f0c0d7224 */ /* 0x000fc800078e020d */
[----:B------:R-:W-:Y:S01]  /*1270*/  IMAD.IADD R19, R19, 0x1, R13 ;  /* 0x0000000113137824 */ /* 0x000fe200078e020d */
[----:B------:R-:W-:Y:S01]  /*1280*/  @!P2 CALL.REL.NOINC `(.L_x_42) ;  /* 0x000000100000a944 */ /* 0x000fe20003c00000 */
[----:B------:R-:W-:Y:S05]  /*1290*/  BRA `(.L_x_55) ;  /* 0xfffff2b000007947 */ /* 0x000fea000383ffff */
.L_x_42:
[----:B------:R-:W-:-:S13]  /*12a0*/  ISETP.NE.AND P0, PT, R8, RZ, PT ;  /* 0x000000ff0800720c */ /* 0x000fda0003f05270 */
[----:B------:R-:W-:Y:S05]  /*12b0*/  @!P0 BRA `(.L_x_56) ;  /* 0x0000099000008947 */ /* 0x000fea0003800000 */
[----:B------:R-:W-:Y:S01]  /*12c0*/  HFMA2.MMA R10, -RZ, RZ, 0, 4.76837158203125e-07 ;  /* 0x00000008ff0a7435 */ /* 0x000fe200000001ff */
[----:B------:R-:W-:Y:S09]  /*12d0*/  BSSY B0, `(.L_x_57) ;  /* 0x000002c000007945 */ /* 0x000ff20003800000 */
[----:B------:R-:W-:-:S04]  /*12e0*/  IMAD R9, R9, R10, c[0x2][0x0] ;  /* 0x0080000009097624 */ /* 0x000fc800078e020a */
[----:B------:R-:W0:Y:S02]  /*12f0*/  LDC.64 R10, c[0x0][R9+0x160] ;  /* 0x00005800090a7b82 */ /* 0x000e240000000a00 */
[----:B0-----:R-:W-:-:S04]  /*1300*/  LOP3.LUT R12, R27, R11, RZ, 0xfc, !PT ;  /* 0x0000000b1b0c7212 */ /* 0x001fc800078efcff */
[----:B------:R-:W-:-:S13]  /*1310*/  ISETP.NE.U32.AND P0, PT, R12, RZ, PT ;  /* 0x000000ff0c00720c */ /* 0x000fda0003f05070 */
[----:B------:R-:W-:Y:S05]  /*1320*/  @!P0 BRA `(.L_x_58) ;  /* 0x000000f000008947 */ /* 0x000fea0003800000 */
[----:B------:R-:W-:Y:S01]  /*1330*/  IMAD.MOV.U32 R28, RZ, RZ, R16 ;  /* 0x000000ffff1c7224 */ /* 0x000fe200078e0010 */
[----:B------:R-:W-:Y:S01]  /*1340*/  MOV R13, R11 ;  /* 0x0000000b000d7202 */ /* 0x000fe20000000f00 */
[----:B------:R-:W-:Y:S01]  /*1350*/  IMAD.MOV.U32 R14, RZ, RZ, R10 ;  /* 0x000000ffff0e7224 */ /* 0x000fe200078e000a */
[----:B------:R-:W-:Y:S02]  /*1360*/  MOV R12, 0x1380 ;  /* 0x00001380000c7802 */ /* 0x000fe40000000f00 */
[----:B------:R-:W-:Y:S05]  /*1370*/  CALL.REL.NOINC `($__internal_1_$__cuda_sm20_div_s64) ;  /* 0x00000c7000007944 */ /* 0x000fea0003c00000 */
[-C--:B------:R-:W-:Y:S01]  /*1380*/  IADD3 R21, P0, RZ, -R24.reuse, RZ ;  /* 0x80000018ff157210 */ /* 0x080fe20007f1e0ff */
[----:B------:R-:W-:Y:S02]  /*1390*/  IMAD.MOV.U32 R17, RZ, RZ, R27 ;  /* 0x000000ffff117224 */ /* 0x000fe400078e001b */
[--C-:B------:R-:W-:Y:S02]  /*13a0*/  IMAD.MOV.U32 R27, RZ, RZ, R25.reuse ;  /* 0x000000ffff1b7224 */ /* 0x100fe400078e0019 */
[----:B------:R-:W-:Y:S02]  /*13b0*/  IMAD.X R15, RZ, RZ, ~R25, P0 ;  /* 0x000000ffff0f7224 */ /* 0x000fe400000e0e19 */
[----:B------:R-:W-:Y:S01]  /*13c0*/  IMAD.WIDE.U32 R12, R10, R21, R16 ;  /* 0x000000150a0c7225 */ /* 0x000fe200078e0010 */
[----:B------:R-:W-:-:S03]  /*13d0*/  MOV R16, R24 ;  /* 0x0000001800107202 */ /* 0x000fc60000000f00 */
[----:B------:R-:W-:-:S04]  /*13e0*/  IMAD R15, R15, R10, RZ ;  /* 0x0000000a0f0f7224 */ /* 0x000fc800078e02ff */
[----:B------:R-:W-:-:S04]  /*13f0*/  IMAD R15, R11, R21, R15 ;  /* 0x000000150b0f7224 */ /* 0x000fc800078e020f */
[----:B------:R-:W-:Y:S01]  /*1400*/  IMAD.IADD R15, R13, 0x1, R15 ;  /* 0x000000010d0f7824 */ /* 0x000fe200078e020f */
[----:B------:R-:W-:Y:S05]  /*1410*/  BRA `(.L_x_59) ;  /* 0x0000017000007947 */ /* 0x000fea0003800000 */
.L_x_58:
        /* <DEDUP_REMOVED lines=21> */
[----:B------:R-:W-:Y:S02]  /*1570*/  IMAD R12, R10, R11, R16 ;  /* 0x0000000b0a0c7224 */ /* 0x000fe400078e0210 */
[----:B------:R-:W-:Y:S02]  /*1580*/  IMAD.MOV.U32 R16, RZ, RZ, R13 ;  /* 0x000000ffff107224 */ /* 0x000fe400078e000d */
.L_x_59:
[----:B------:R-:W-:Y:S05]  /*1590*/  BSYNC B0 ;  /* 0x0000000000007941 */ /* 0x000fea0003800000 */
.L_x_57:
        /* <DEDUP_REMOVED lines=24> */
[----:B------:R-:W-:-:S05]  /*1720*/  IMAD R15, R11, R21, R15 ;  /* 0x000000150b0f7224 */ /* 0x000fca00078e020f */
[----:B------:R-:W-:Y:S01]  /*1730*/  IADD3 R15, R13, R15, RZ ;  /* 0x0000000f0d0f7210 */ /* 0x000fe20007ffe0ff */
[----:B------:R-:W-:Y:S05]  /*1740*/  BRA `(.L_x_62) ;  /* 0x0000017000007947 */ /* 0x000fea0003800000 */
.L_x_61:
[----:B------:R-:W0:Y:S01]  /*1750*/  I2F.U32.RP R11, R10 ;  /* 0x0000000a000b7306 */ /* 0x000e220000209000 */
[----:B------:R-:W-:Y:S01]  /*1760*/  IMAD.MOV R15, RZ, RZ, -R10 ;  /* 0x000000ffff0f7224 */ /* 0x000fe200078e0a0a */
[----:B------:R-:W-:Y:S02]  /*1770*/  ISETP.NE.U32.AND P2, PT, R10, RZ, PT ;  /* 0x000000ff0a00720c */ /* 0x000fe40003f45070 */
[----:B------:R-:W-:-:S04]  /*1780*/  MOV R27, RZ ;  /* 0x000000ff001b7202 */ /* 0x000fc80000000f00 */
        /* <DEDUP_REMOVED lines=19> */
.L_x_62:
[----:B------:R-:W-:Y:S05]  /*18c0*/  BSYNC B0 ;  /* 0x0000000000007941 */ /* 0x000fea0003800000 */
.L_x_60:
        /* <DEDUP_REMOVED lines=14> */
[----:B------:R-:W-:Y:S02]  /*19b0*/  MOV R13, R11 ;  /* 0x0000000b000d7202 */ /* 0x000fe40000000f00 */
[----:B------:R-:W-:Y:S02]  /*19c0*/  MOV R12, 0x19e0 ;  /* 0x000019e0000c7802 */ /* 0x000fe40000000f00 */
[----:B------:R-:W-:Y:S05]  /*19d0*/  CALL.REL.NOINC `($__internal_1_$__cuda_sm20_div_s64) ;  /* 0x0000061000007944 */ /* 0x000fea0003c00000 */
[----:B------:R-:W-:Y:S02]  /*19e0*/  IADD3 R21, P0, RZ, -R24, RZ ;  /* 0x80000018ff157210 */ /* 0x000fe40007f1e0ff */
[----:B------:R-:W-:Y:S01]  /*19f0*/  MOV R17, R27 ;  /* 0x0000001b00117202 */ /* 0x000fe20000000f00 */
[--C-:B------:R-:W-:Y:S02]  /*1a00*/  IMAD.MOV.U32 R27, RZ, RZ, R25.reuse ;  /* 0x000000ffff1b7224 */ /* 0x100fe400078e0019 */
[----:B------:R-:W-:Y:S02]  /*1a10*/  IMAD.X R15, RZ, RZ, ~R25, P0 ;  /* 0x000000ffff0f7224 */ /* 0x000fe400000e0e19 */
[----:B------:R-:W-:-:S04]  /*1a20*/  IMAD.WIDE.U32 R12, R10, R21, R16 ;  /* 0x000000150a0c7225 */ /* 0x000fc800078e0010 */
[----:B------:R-:W-:Y:S02]  /*1a30*/  IMAD R15, R15, R10, RZ ;  /* 0x0000000a0f0f7224 */ /* 0x000fe400078e02ff */
[----:B------:R-:W-:Y:S02]  /*1a40*/  IMAD.MOV.U32 R16, RZ, RZ, R24 ;  /* 0x000000ffff107224 */ /* 0x000fe400078e0018 */
[----:B------:R-:W-:-:S05]  /*1a50*/  IMAD R11, R11, R21, R15 ;  /* 0x000000150b0b7224 */ /* 0x000fca00078e020f */
[----:B------:R-:W-:Y:S01]  /*1a60*/  IADD3 R11, R13, R11, RZ ;  /* 0x0000000b0d0b7210 */ /* 0x000fe20007ffe0ff */
[----:B------:R-:W-:Y:S05]  /*1a70*/  BRA `(.L_x_65) ;  /* 0x0000017000007947 */ /* 0x000fea0003800000 */
.L_x_64:
        /* <DEDUP_REMOVED lines=19> */
[----:B------:R-:W-:-:S04]  /*1bb0*/  @!P2 LOP3.LUT R13, RZ, R10, RZ, 0x33, !PT ;  /* 0x0000000aff0da212 */ /* 0x000fc800078e33ff */
[----:B------:R-:W-:-:S05]  /*1bc0*/  IADD3 R15, -R13, RZ, RZ ;  /* 0x000000ff0d0f7210 */ /* 0x000fca0007ffe1ff */
[----:B------:R-:W-:Y:S02]  /*1bd0*/  IMAD R12, R10, R15, R16 ;  /* 0x0000000f0a0c7224 */ /* 0x000fe400078e0210 */
[----:B------:R-:W-:Y:S02]  /*1be0*/  IMAD.MOV.U32 R16, RZ, RZ, R13 ;  /* 0x000000ffff107224 */ /* 0x000fe400078e000d */
.L_x_65:
[----:B------:R-:W-:Y:S05]  /*1bf0*/  BSYNC B0 ;  /* 0x0000000000007941 */ /* 0x000fea0003800000 */
.L_x_63:
[----:B------:R-:W0:Y:S02]  /*1c00*/  LDC.64 R8, c[0x0][R9+0x218] ;  /* 0x0000860009087b82 */ /* 0x000e240000000a00 */
[-C--:B0-----:R-:W-:Y:S02]  /*1c10*/  IMAD R10, R9, R12.reuse, RZ ;  /* 0x0000000c090a7224 */ /* 0x081fe400078e02ff */
[----:B------:R-:W-:-:S04]  /*1c20*/  IMAD.WIDE.U32 R18, R8, R12, R18 ;  /* 0x0000000c08127225 */ /* 0x000fc800078e0012 */
[----:B------:R-:W-:-:S05]  /*1c30*/  IMAD R11, R8, R11, R10 ;  /* 0x0000000b080b7224 */ /* 0x000fca00078e020a */
[----:B------:R-:W-:-:S03]  /*1c40*/  IADD3 R19, R19, R11, RZ ;  /* 0x0000000b13137210 */ /* 0x000fc60007ffe0ff */
.L_x_56:
[----:B------:R-:W-:Y:S02]  /*1c50*/  IMAD R11, R27, c[0x0][0x570], RZ ;  /* 0x00015c001b0b7a24 */ /* 0x000fe400078e02ff */
[----:B------:R-:W-:-:S04]  /*1c60*/  IMAD.WIDE.U32 R8, R16, c[0x0][0x570], R18 ;  /* 0x00015c0010087a25 */ /* 0x000fc800078e0012 */
[----:B------:R-:W-:Y:S01]  /*1c70*/  IMAD R11, R16, c[0x0][0x574], R11 ;  /* 0x00015d00100b7a24 */ /* 0x000fe200078e020b */
[----:B------:R-:W-:-:S03]  /*1c80*/  LEA R10, P0, R8, c[0x0][0x4a0], 0x2 ;  /* 0x00012800080a7a11 */ /* 0x000fc600078010ff */
[----:B------:R-:W-:-:S05]  /*1c90*/  IMAD.IADD R9, R9, 0x1, R11 ;  /* 0x0000000109097824 */ /* 0x000fca00078e020b */
        /* <DEDUP_REMOVED lines=14> */
[----:B------:R-:W-:Y:S02]  /*1d80*/  ISETP.NE.AND.EX P0, PT, R8, c[0x0][0x644], PT, P0 ;  /* 0x0001910008007a0c */ /* 0x000fe40003f05300 */
[----:B------:R-:W-:-:S11]  /*1d90*/  IADD3 R8, R9, -0x1, RZ ;  /* 0xffffffff09087810 */ /* 0x000fd60007ffe0ff */
[----:B------:R-:W-:-:S05]  /*1da0*/  @P0 IADD3 R8, R9, RZ, RZ ;  /* 0x000000ff09080210 */ /* 0x000fca0007ffe0ff */
[----:B------:R-:W-:-:S05]  /*1db0*/  IMAD.SHL.U32 R10, R8, 0x4, RZ ;  /* 0x00000004080a7824 */ /* 0x000fca00078e00ff */
.L_x_68:
[----:B------:R-:W0:Y:S02]  /*1dc0*/  LDS R8, [R10] ;  /* 0x000000000a087984 */ /* 0x000e240000000800 */
[----:B0-----:R-:W-:-:S06]  /*1dd0*/  FADD R9, R8, 1 ;  /* 0x3f80000008097421 */ /* 0x001fcc0000000000 */
[----:B------:R-:W0:Y:S02]  /*1de0*/  ATOMS.CAST.SPIN R9, [R10], R8, R9 ;  /* 0x000000080a09738d */ /* 0x000e240001800009 */
[----:B0-----:R-:W-:-:S13]  /*1df0*/  ISETP.EQ.U32.AND P0, PT, R9, 0x1, PT ;  /* 0x000000010900780c */ /* 0x001fda0003f02070 */
[----:B------:R-:W-:Y:S05]  /*1e00*/  @!P0 BRA `(.L_x_68) ;  /* 0xffffffb000008947 */ /* 0x000fea000383ffff */
.L_x_67:
[----:B------:R-:W-:Y:S05]  /*1e10*/  BSYNC B0 ;  /* 0x0000000000007941 */ /* 0x000fea0003800000 */
.L_x_66:
[----:B------:R-:W-:-:S05]  /*1e20*/  MOV R8, c[0x0][0xc] ;  /* 0x0000030000087a02 */ /* 0x000fca0000000f00 */
[----:B------:R-:W-:-:S05]  /*1e30*/  IMAD R8, R8, c[0x0][0x0], RZ ;  /* 0x0000000008087a24 */ /* 0x000fca00078e02ff */
[----:B------:R-:W-:-:S05]  /*1e40*/  IADD3 R3, P0, R8, R3, RZ ;  /* 0x0000000308037210 */ /* 0x000fca0007f1e0ff */
[----:B------:R-:W-:Y:S01]  /*1e50*/  IMAD.X R4, RZ, RZ, R4, P0 ;  /* 0x000000ffff047224 */ /* 0x000fe200000e0604 */
[----:B------:R-:W-:-:S04]  /*1e60*/  ISETP.GE.U32.AND P0, PT, R3, c[0x0][0x650], PT ;  /* 0x0001940003007a0c */ /* 0x000fc80003f06070 */
[----:B------:R-:W-:-:S13]  /*1e70*/  ISETP.GE.AND.EX P0, PT, R4, c[0x0][0x654], PT, P0 ;  /* 0x0001950004007a0c */ /* 0x000fda0003f06300 */
[----:B------:R-:W-:Y:S01]  /*1e80*/  @P0 CALL.REL.NOINC `(.L_x_36) ;  /* 0x0000001000000944 */ /* 0x000fe20003c00000 */
[----:B------:R-:W-:Y:S05]  /*1e90*/  BRA `(.L_x_69) ;  /* 0xffffe62000007947 */ /* 0x000fea000383ffff */
.L_x_36:
[----:B------:R-:W-:Y:S01]  /*1ea0*/  WARPSYNC 0xffffffff ;  /* 0xffffffff00007948 */ /* 0x000fe20003800000 */
[----:B------:R-:W-:Y:S01]  /*1eb0*/  BAR.SYNC.DEFER_BLOCKING 0x0 ;  /* 0x0000000000007b1d */ /* 0x000fe20000010000 */
[----:B------:R-:W-:-:S04]  /*1ec0*/  ISETP.GE.U32.AND P0, PT, R0, c[0x0][0x168], PT ;  /* 0x00005a0000007a0c */ /* 0x000fc80003f06070 */
[----:B------:R-:W-:-:S13]  /*1ed0*/  ISETP.GE.AND.EX P0, PT, RZ, c[0x0][0x16c], PT, P0 ;  /* 0x00005b00ff007a0c */ /* 0x000fda0003f06300 */
[----:B------:R-:W-:Y:S05]  /*1ee0*/  @P0 EXIT ;  /* 0x000000000000094d */ /* 0x000fea0003800000 */
[----:B------:R-:W-:-:S09]  /*1ef0*/  HFMA2.MMA R6, -RZ, RZ, 0, 0 ;  /* 0x00000000ff067435 */ /* 0x000fd200000001ff */
.L_x_70:
[----:B0-----:R0:W2:Y:S01]  /*1f00*/  LDS R7, [R0.X4] ;  /* 0x0000000000077984 */ /* 0x0010a20000004800 */
[----:B------:R-:W-:Y:S01]  /*1f10*/  IMAD R5, R6, c[0x0][0x230], RZ ;  /* 0x00008c0006057a24 */ /* 0x000fe200078e02ff */
[----:B------:R-:W-:Y:S01]  /*1f20*/  YIELD ;  /* 0x0000000000007946 */ /* 0x000fe20003800000 */
[----:B------:R-:W-:-:S04]  /*1f30*/  IMAD.WIDE.U32 R2, R0, c[0x0][0x230], RZ ;  /* 0x00008c0000027a25 */ /* 0x000fc800078e00ff */
[----:B------:R-:W-:Y:S01]  /*1f40*/  IMAD R5, R0, c[0x0][0x234], R5 ;  /* 0x00008d0000057a24 */ /* 0x000fe200078e0205 */
[----:B------:R-:W-:-:S03]  /*1f50*/  LEA R4, P0, R2, c[0x0][0x160], 0x2 ;  /* 0x0000580002047a11 */ /* 0x000fc600078010ff */
[----:B------:R-:W-:-:S05]  /*1f60*/  IMAD.IADD R3, R3, 0x1, R5 ;  /* 0x0000000103037824 */ /* 0x000fca00078e0205 */
[----:B------:R-:W-:Y:S02]  /*1f70*/  LEA.HI.X R5, R2, c[0x0][0x164], R3, 0x2, P0 ;  /* 0x0000590002057a11 */ /* 0x000fe400000f1403 */
[----:B0-----:R-:W-:-:S04]  /*1f80*/  IADD3 R0, P0, R0, c[0x0][0x0], RZ ;  /* 0x0000000000007a10 */ /* 0x001fc80007f1e0ff */
[----:B------:R-:W-:Y:S02]  /*1f90*/  IADD3.X R6, RZ, R6, RZ, P0, !PT ;  /* 0x00000006ff067210 */ /* 0x000fe400007fe4ff */
[----:B------:R-:W-:-:S04]  /*1fa0*/  ISETP.GE.U32.AND P0, PT, R0, c[0x0][0x168], PT ;  /* 0x00005a0000007a0c */ /* 0x000fc80003f06070 */
[----:B------:R-:W-:Y:S01]  /*1fb0*/  ISETP.GE.AND.EX P0, PT, R6, c[0x0][0x16c], PT, P0 ;  /* 0x00005b0006007a0c */ /* 0x000fe20003f06300 */
[----:B--2---:R0:W-:-:S12]  /*1fc0*/  RED.E.ADD.F32.FTZ.RN.STRONG.GPU [R4.64], R7 ;  /* 0x000000070400798e */ /* 0x0041d8000c10e784 */
[----:B------:R-:W-:Y:S05]  /*1fd0*/  @!P0 BRA `(.L_x_70) ;  /* 0xffffff2000008947 */ /* 0x000fea000383ffff */
[----:B------:R-:W-:Y:S05]  /*1fe0*/  EXIT ;  /* 0x000000000000794d */ /* 0x000fea0003800000 */
        .weak           $__internal_1_$__cuda_sm20_div_s64
        .type           $__internal_1_$__cuda_sm20_div_s64,@function
        .size           $__internal_1_$__cuda_sm20_div_s64,(.L_x_3549 - $__internal_1_$__cuda_sm20_div_s64)
$__internal_1_$__cuda_sm20_div_s64:
[-C--:B------:R-:W-:Y:S02]  /*1ff0*/  IADD3 R21, P1, RZ, -R14.reuse, RZ ;  /* 0x8000000eff157210 */ /* 0x080fe40007f3e0ff */
[----:B------:R-:W-:Y:S02]  /*2000*/  ISETP.GE.AND P0, PT, R13, RZ, PT ;  /* 0x000000ff0d00720c */ /* 0x000fe40003f06270 */
[----:B------:R-:W-:Y:S01]  /*2010*/  ISETP.GE.AND P4, PT, R27, RZ, PT ;  /* 0x000000ff1b00720c */ /* 0x000fe20003f86270 */
[----:B------:R-:W-:Y:S01]  /*2020*/  IMAD.X R24, RZ, RZ, ~R13, P1 ;  /* 0x000000ffff187224 */ /* 0x000fe200008e0e0d */
[----:B------:R-:W-:-:S04]  /*2030*/  SEL R20, R21, R14, !P0 ;  /* 0x0000000e15147207 */ /* 0x000fc80004000000 */
[----:B------:R-:W-:-:S04]  /*2040*/  SEL R21, R24, R13, !P0 ;  /* 0x0000000d18157207 */ /* 0x000fc80004000000 */
[----:B------:R-:W0:Y:S08]  /*2050*/  I2F.U64.RP R29, R20 ;  /* 0x00000014001d7312 */ /* 0x000e300000309000 */
[----:B0-----:R-:W0:Y:S02]  /*2060*/  MUFU.RCP R25, R29 ;  /* 0x0000001d00197308 */ /* 0x001e240000001000 */
[----:B0-----:R-:W-:-:S06]  /*2070*/  IADD3 R25, R25, 0x1ffffffe, RZ ;  /* 0x1ffffffe19197810 */ /* 0x001fcc0007ffe0ff */
[----:B------:R-:W0:Y:S02]  /*2080*/  F2I.U64.TRUNC R36, R25 ;  /* 0x0000001900247311 */ /* 0x000e24000020d800 */
[----:B0-----:R-:W-:-:S04]  /*2090*/  IMAD.WIDE.U32 R30, R36, R20, RZ ;  /* 0x00000014241e7225 */ /* 0x001fc800078e00ff */
[C---:B------:R-:W-:Y:S01]  /*20a0*/  IMAD R15, R36.reuse, R21, R31 ;  /* 0x00000015240f7224 */ /* 0x040fe200078e021f */
[----:B------:R-:W-:Y:S01]  /*20b0*/  IADD3 R26, P0, RZ, -R30, RZ ;  /* 0x8000001eff1a7210 */ /* 0x000fe20007f1e0ff */
[----:B------:R-:W-:Y:S02]  /*20c0*/  IMAD.MOV.U32 R31, RZ, RZ, R36 ;  /* 0x000000ffff1f7224 */ /* 0x000fe400078e0024 */
[----:B------:R-:W-:Y:S02]  /*20d0*/  IMAD R24, R37, R20, R15 ;  /* 0x0000001425187224 */ /* 0x000fe400078e020f */
[----:B------:R-:W-:-:S03]  /*20e0*/  IMAD.HI.U32 R30, R36, R26, RZ ;  /* 0x0000001a241e7227 */ /* 0x000fc600078e00ff */
[----:B------:R-:W-:-:S05]  /*20f0*/  IADD3.X R24, RZ, ~R24, RZ, P0, !PT ;  /* 0x80000018ff187210 */ /* 0x000fca00007fe4ff */
[----:B------:R-:W-:-:S04]  /*2100*/  IMAD.WIDE.U32 R30, P0, R36, R24, R30 ;  /* 0x00000018241e7225 */ /* 0x000fc8000780001e */
[C---:B------:R-:W-:Y:S02]  /*2110*/  IMAD R15, R37.reuse, R24, RZ ;  /* 0x00000018250f7224 */ /* 0x040fe400078e02ff */
[----:B------:R-:W-:-:S04]  /*2120*/  IMAD.HI.U32 R26, P1, R37, R26, R30 ;  /* 0x0000001a251a7227 */ /* 0x000fc8000782001e */
[----:B------:R-:W-:Y:S01]  /*2130*/  IMAD.HI.U32 R24, R37, R24, RZ ;  /* 0x0000001825187227 */ /* 0x000fe200078e00ff */
[----:B------:R-:W-:-:S04]  /*2140*/  IADD3 R31, P3, R15, R26, RZ ;  /* 0x0000001a0f1f7210 */ /* 0x000fc80007f7e0ff */
[----:B------:R-:W-:Y:S01]  /*2150*/  IADD3.X R24, R24, R37, RZ, P0, !PT ;  /* 0x0000002518187210 */ /* 0x000fe200007fe4ff */
[----:B------:R-:W-:-:S03]  /*2160*/  IMAD.WIDE.U32 R36, R31, R20, RZ ;  /* 0x000000141f247225 */ /* 0x000fc600078e00ff */
[----:B------:R-:W-:Y:S01]  /*2170*/  IADD3.X R25, RZ, RZ, R24, P3, P1 ;  /* 0x000000ffff197210 */ /* 0x000fe20001fe2418 */
[----:B------:R-:W-:Y:S01]  /*2180*/  IMAD R26, R31, R21, R37 ;  /* 0x000000151f1a7224 */ /* 0x000fe200078e0225 */
[----:B------:R-:W-:-:S03]  /*2190*/  IADD3 R24, P0, RZ, -R36, RZ ;  /* 0x80000024ff187210 */ /* 0x000fc60007f1e0ff */
[----:B------:R-:W-:Y:S02]  /*21a0*/  IMAD R26, R25, R20, R26 ;  /* 0x00000014191a7224 */ /* 0x000fe400078e021a */
[----:B------:R-:W-:-:S04]  /*21b0*/  IMAD.HI.U32 R30, R31, R24, RZ ;  /* 0x000000181f1e7227 */ /* 0x000fc800078e00ff */
[----:B------:R-:W-:-:S04]  /*21c0*/  IMAD.X R26, RZ, RZ, ~R26, P0 ;  /* 0x000000ffff1a7224 */ /* 0x000fc800000e0e1a */
[----:B------:R-:W-:Y:S01]  /*21d0*/  IMAD.WIDE.U32 R36, P0, R31, R26, R30 ;  /* 0x0000001a1f247225 */ /* 0x000fe2000780001e */
[----:B------:R-:W-:-:S03]  /*21e0*/  IADD3 R31, P5, RZ, -R28, RZ ;  /* 0x8000001cff1f7210 */ /* 0x000fc60007fbe0ff */
[----:B------:R-:W-:Y:S01]  /*21f0*/  IMAD.HI.U32 R15, R25, R26, RZ ;  /* 0x0000001a190f7227 */ /* 0x000fe200078e00ff */
[----:B------:R-:W-:-:S03]  /*2200*/  SEL R31, R31, R28, !P4 ;  /* 0x0000001c1f1f7207 */ /* 0x000fc60006000000 */
[----:B------:R-:W-:Y:S01]  /*2210*/  IMAD.HI.U32 R29, P1, R25, R24, R36 ;  /* 0x00000018191d7227 */ /* 0x000fe20007820024 */
[----:B------:R-:W-:-:S03]  /*2220*/  MOV R37, RZ ;  /* 0x000000ff00257202 */ /* 0x000fc60000000f00 */
[----:B------:R-:W-:Y:S01]  /*2230*/  IMAD R24, R25, R26, RZ ;  /* 0x0000001a19187224 */ /* 0x000fe200078e02ff */
[----:B------:R-:W-:Y:S01]  /*2240*/  IADD3.X R26, RZ, ~R27, RZ, P5, !PT ;  /* 0x8000001bff1a7210 */ /* 0x000fe20002ffe4ff */
[----:B------:R-:W-:-:S03]  /*2250*/  IMAD.X R15, R15, 0x1, R25, P0 ;  /* 0x000000010f0f7824 */ /* 0x000fc600000e0619 */
[----:B------:R-:W-:Y:S02]  /*2260*/  IADD3 R24, P3, R24, R29, RZ ;  /* 0x0000001d18187210 */ /* 0x000fe40007f7e0ff */
[----:B------:R-:W-:Y:S02]  /*2270*/  SEL R29, R26, R27, !P4 ;  /* 0x0000001b1a1d7207 */ /* 0x000fe40006000000 */
[----:B------:R-:W-:Y:S01]  /*2280*/  IADD3.X R26, RZ, RZ, R15, P3, P1 ;  /* 0x000000ffff1a7210 */ /* 0x000fe20001fe240f */
[----:B------:R-:W-:-:S04]  /*2290*/  IMAD.HI.U32 R36, R24, R31, RZ ;  /* 0x0000001f18247227 */ /* 0x000fc800078e00ff */
[-C--:B------:R-:W-:Y:S02]  /*22a0*/  IMAD R25, R26, R29.reuse, RZ ;  /* 0x0000001d1a197224 */ /* 0x080fe400078e02ff */
[----:B------:R-:W-:-:S04]  /*22b0*/  IMAD.WIDE.U32 R36, R24, R29, R36 ;  /* 0x0000001d18247225 */ /* 0x000fc800078e0024 */
[----:B------:R-:W-:-:S04]  /*22c0*/  IMAD.HI.U32 R15, R26, R29, RZ ;  /* 0x0000001d1a0f7227 */ /* 0x000fc800078e00ff */
[----:B------:R-:W-:-:S04]  /*22d0*/  IMAD.HI.U32 R24, P0, R26, R31, R36 ;  /* 0x0000001f1a187227 */ /* 0x000fc80007800024 */
[----:B------:R-:W-:Y:S01]  /*22e0*/  IMAD.X R15, RZ, RZ, R15, P0 ;  /* 0x000000ffff0f7224 */ /* 0x000fe200000e060f */
[----:B------:R-:W-:-:S04]  /*22f0*/  IADD3 R25, P1, R25, R24, RZ ;  /* 0x0000001819197210 */ /* 0x000fc80007f3e0ff */
[----:B------:R-:W-:Y:S01]  /*2300*/  IADD3.X R15, RZ, R15, RZ, P1, !PT ;  /* 0x0000000fff0f7210 */ /* 0x000fe20000ffe4ff */
[----:B------:R-:W-:-:S04]  /*2310*/  IMAD.WIDE.U32 R36, R25, R20, RZ ;  /* 0x0000001419247225 */ /* 0x000fc800078e00ff */
[----:B------:R-:W-:Y:S01]  /*2320*/  IMAD R24, R25, R21, R37 ;  /* 0x0000001519187224 */ /* 0x000fe200078e0225 */
[----:B------:R-:W-:-:S03]  /*2330*/  IADD3 R31, P1, -R36, R31, RZ ;  /* 0x0000001f241f7210 */ /* 0x000fc60007f3e1ff */
[-C--:B------:R-:W-:Y:S01]  /*2340*/  IMAD R24, R15, R20.reuse, R24 ;  /* 0x000000140f187224 */ /* 0x080fe200078e0218 */
[----:B------:R-:W-:-:S03]  /*2350*/  ISETP.GE.U32.AND P0, PT, R31, R20, PT ;  /* 0x000000141f00720c */ /* 0x000fc60003f06070 */
[----:B------:R-:W-:Y:S01]  /*2360*/  IMAD.X R29, R29, 0x1, ~R24, P1 ;  /* 0x000000011d1d7824 */ /* 0x000fe200008e0e18 */
[----:B------:R-:W-:Y:S02]  /*2370*/  IADD3 R28, P1, R31, -R20, RZ ;  /* 0x800000141f1c7210 */ /* 0x000fe40007f3e0ff */
[----:B------:R-:W-:Y:S02]  /*2380*/  IADD3 R24, P3, R25, 0x1, RZ ;  /* 0x0000000119187810 */ /* 0x000fe40007f7e0ff */
[CC--:B------:R-:W-:Y:S02]  /*2390*/  ISETP.GE.U32.AND.EX P0, PT, R29.reuse, R21.reuse, PT, P0 ;  /* 0x000000151d00720c */ /* 0x0c0fe40003f06100 */
[----:B------:R-:W-:Y:S02]  /*23a0*/  IADD3.X R26, R29, ~R21, RZ, P1, !PT ;  /* 0x800000151d1a7210 */ /* 0x000fe40000ffe4ff */
[----:B------:R-:W-:Y:S01]  /*23b0*/  SEL R31, R28, R31, P0 ;  /* 0x0000001f1c1f7207 */ /* 0x000fe20000000000 */
[----:B------:R-:W-:Y:S01]  /*23c0*/  IMAD.X R28, RZ, RZ, R15, P3 ;  /* 0x000000ffff1c7224 */ /* 0x000fe200018e060f */
[----:B------:R-:W-:-:S02]  /*23d0*/  SEL R29, R26, R29, P0 ;  /* 0x0000001d1a1d7207 */ /* 0x000fc40000000000 */
[----:B------:R-:W-:Y:S02]  /*23e0*/  SEL R24, R24, R25, P0 ;  /* 0x0000001918187207 */ /* 0x000fe40000000000 */
[----:B------:R-:W-:Y:S02]  /*23f0*/  ISETP.GE.U32.AND P1, PT, R31, R20, PT ;  /* 0x000000141f00720c */ /* 0x000fe40003f26070 */
[----:B------:R-:W-:Y:S02]  /*2400*/  SEL R28, R28, R15, P0 ;  /* 0x0000000f1c1c7207 */ /* 0x000fe40000000000 */
[----:B------:R-:W-:Y:S02]  /*2410*/  IADD3 R15, P3, R24, 0x1, RZ ;  /* 0x00000001180f7810 */ /* 0x000fe40007f7e0ff */
[----:B------:R-:W-:Y:S02]  /*2420*/  ISETP.GE.U32.AND.EX P0, PT, R29, R21, PT, P1 ;  /* 0x000000151d00720c */ /* 0x000fe40003f06110 */
[----:B------:R-:W-:-:S02]  /*2430*/  IADD3.X R21, RZ, R28, RZ, P3, !PT ;  /* 0x0000001cff157210 */ /* 0x000fc40001ffe4ff */
[----:B------:R-:W-:Y:S02]  /*2440*/  SEL R15, R15, R24, P0 ;  /* 0x000000180f0f7207 */ /* 0x000fe40000000000 */
[----:B------:R-:W-:Y:S02]  /*2450*/  SEL R21, R21, R28, P0 ;  /* 0x0000001c15157207 */ /* 0x000fe40000000000 */
[----:B------:R-:W-:Y:S02]  /*2460*/  IADD3 R24, P3, RZ, -R15, RZ ;  /* 0x8000000fff187210 */ /* 0x000fe40007f7e0ff */
[----:B------:R-:W-:Y:S02]  /*2470*/  ISETP.NE.U32.AND P0, PT, R14, RZ, PT ;  /* 0x000000ff0e00720c */ /* 0x000fe40003f05070 */
[C---:B------:R-:W-:Y:S01]  /*2480*/  LOP3.LUT R20, R13.reuse, R27, RZ, 0x3c, !PT ;  /* 0x0000001b0d147212 */ /* 0x040fe200078e3cff */
[----:B------:R-:W-:Y:S01]  /*2490*/  IMAD.X R14, RZ, RZ, ~R21, P3 ;  /* 0x000000ffff0e7224 */ /* 0x000fe200018e0e15 */
[----:B------:R-:W-:Y:S01]  /*24a0*/  ISETP.NE.AND.EX P0, PT, R13, RZ, PT, P0 ;  /* 0x000000ff0d00720c */ /* 0x000fe20003f05300 */
[----:B------:R-:W-:Y:S01]  /*24b0*/  HFMA2.MMA R13, -RZ, RZ, 0, 0 ;  /* 0x00000000ff0d7435 */ /* 0x000fe200000001ff */
[----:B------:R-:W-:-:S04]  /*24c0*/  ISETP.GE.AND P1, PT, R20, RZ, PT ;  /* 0x000000ff1400720c */ /* 0x000fc80003f26270 */
[----:B------:R-:W-:Y:S02]  /*24d0*/  SEL R24, R24, R15, !P1 ;  /* 0x0000000f18187207 */ /* 0x000fe40004800000 */
[----:B------:R-:W-:Y:S02]  /*24e0*/  SEL R14, R14, R21, !P1 ;  /* 0x000000150e0e7207 */ /* 0x000fe40004800000 */
[----:B------:R-:W-:Y:S02]  /*24f0*/  SEL R24, R24, 0xffffffff, P0 ;  /* 0xffffffff18187807 */ /* 0x000fe40000000000 */
[----:B------:R-:W-:Y:S01]  /*2500*/  SEL R25, R14, 0xffffffff, P0 ;  /* 0xffffffff0e197807 */ /* 0x000fe20000000000 */
[----:B------:R-:W-:Y:S06]  /*2510*/  RET.REL.NODEC R12 `(_ZN2at4cuda17kernelHistogram1DIfflLi1ELi2ELin1ELNS0_23CUDAHistogramMemoryTypeE0EZNS0_21CUDA_tensor_histogramIffLb0EEEbNS_6TensorES4_S4_lNS_14AccumulateTypeIT0_Lb1EE4typeES8_NS0_13TensorArgTypeES9_S9_EUllE0_EEvNS0_6detail10TensorInfoIT_T1_EESF_NSC_IKS6_SE_EElS8_S8_SE_T6_) ;  /* 0xffffdae00c007950 */ /* 0x000fec0003c3ffff */
.L_x_71:
        /* <DEDUP_REMOVED lines=14> */
.L_x_3549:


//--------------------- .text._ZN2at4cuda17kernelHistogram1DIfflLi1ELi2ELin1ELNS0_23CUDAHistogramMemoryTypeE1EZNS0_21CUDA_tensor_histogramIffLb0EEEbNS_6TensorES4_S4_lNS_14AccumulateTypeIT0_Lb1EE4typeES8_NS0_13TensorArgTypeES9_S9_EUllE_EEvNS0_6detail10TensorInfoIT_T1_EESF_NSC_IKS6_SE_EElS8_S8_SE_T6_ --------------------------
	.section	.text._ZN2at4cuda17kernelHistogram1DIfflLi1ELi2ELin1ELNS0_23CUDAHistogramMemoryTypeE1EZNS0_21CUDA_tensor_histogramIffLb0EEEbNS_6TensorES4_S4_lNS_14AccumulateTypeIT0_Lb1EE4typeES8_NS0_13TensorArgTypeES9_S9_EUllE_EEvNS0_6detail10TensorInfoIT_T1_EESF_NSC_IKS6_SE_EElS8_S8_SE_T6_,"ax",@progbits
	.sectioninfo	@"SHI_REGISTERS=38"
	.align	128
        .global         _ZN2at4cuda17kernelHistogram1DIfflLi1ELi2ELin1ELNS0_23CUDAHistogramMemoryTypeE1EZNS0_21CUDA_tensor_histogramIffLb0EEEbNS_6TensorES4_S4_lNS_14AccumulateTypeIT0_Lb1EE4typeES8_NS0_13TensorArgTypeES9_S9_EUllE_EEvNS0_6detail10TensorInfoIT_T1_EESF_NSC_IKS6_SE_EElS8_S8_SE_T6_
        .type           _ZN2at4cuda17kernelHistogram1DIfflLi1ELi2ELin1ELNS0_23CUDAHistogramMemoryTypeE1EZNS0_21CUDA_tensor_histogramIffLb0EEEbNS_6TensorES4_S4_lNS_14AccumulateTypeIT0_Lb1EE4typeES8_NS0_13TensorArgTypeES9_S9_EUllE_EEvNS0_6detail10TensorInfoIT_T1_EESF_NSC_IKS6_SE_EElS8_S8_SE_T6_,@function
        .size           _ZN2at4cuda17kernelHistogram1DIfflLi1ELi2ELin1ELNS0_23CUDAHistogramMemoryTypeE1EZNS0_21CUDA_tensor_histogramIffLb0EEEbNS_6TensorES4_S4_lNS_14AccumulateTypeIT0_Lb1EE4typeES8_NS0_13TensorArgTypeES9_S9_EUllE_EEvNS0_6detail10TensorInfoIT_T1_EESF_NSC_IKS6_SE_EElS8_S8_SE_T6_,(.L_x_3550 - _ZN2at4cuda17kernelHistogram1DIfflLi1ELi2ELin1ELNS0_23CUDAHistogramMemoryTypeE1EZNS0_21CUDA_tensor_histogramIffLb0EEEbNS_6TensorES4_S4_lNS_14AccumulateTypeIT0_Lb1EE4typeES8_NS0_13TensorArgTypeES9_S9_EUllE_EEvNS0_6detail10TensorInfoIT_T1_EESF_NSC_IKS6_SE_EElS8_S8_SE_T6_)
        .other          _ZN2at4cuda17kernelHistogram1DIfflLi1ELi2ELin1ELNS0_23CUDAHistogramMemoryTypeE1EZNS0_21CUDA_tensor_histogramIffLb0EEEbNS_6TensorES4_S4_lNS_14AccumulateTypeIT0_Lb1EE4typeES8_NS0_13TensorArgTypeES9_S9_EUllE_EEvNS0_6detail10TensorInfoIT_T1_EESF_NSC_IKS6_SE_EElS8_S8_SE_T6_,@"STO_CUDA_ENTRY STV_DEFAULT"
_ZN2at4cuda17kernelHistogram1DIfflLi1ELi2ELin1ELNS0_23CUDAHistogramMemoryTypeE1EZNS0_21CUDA_tensor_histogramIffLb0EEEbNS_6TensorES4_S4_lNS_14AccumulateTypeIT0_Lb1EE4typeES8_NS0_13TensorArgTypeES9_S9_EUllE_EEvNS0_6detail10TensorInfoIT_T1_EESF_NSC_IKS6_SE_EElS8_S8_SE_T6_:
.text._ZN2at4cuda17kernelHistogram1DIfflLi1ELi2ELin1ELNS0_23CUDAHistogramMemoryTypeE1EZNS0_21CUDA_tensor_histogramIffLb0EEEbNS_6TensorES4_S4_lNS_14AccumulateTypeIT0_Lb1EE4typeES8_NS0_13TensorArgTypeES9_S9_EUllE_EEvNS0_6detail10TensorInfoIT_T1_EESF_NSC_IKS6_SE_EElS8_S8_SE_T6_:
        /* <DEDUP_REMOVED lines=10> */
[----:B------:R-:W-:-:S13]  /*00a0*/  ISETP.GT.AND P0, PT, R3, 0x1, PT ;  /* 0x000000010300780c */ /* 0x000fda0003f04270 */
[----:B------:R-:W-:Y:S05]  /*00b0*/  @P0 BRA `(.L_x_72) ;  /* 0x0000032000000947 */ /* 0x000fea0003800000 */
[----:B0-----:R-:W-:Y:S01]  /*00c0*/  MOV R3, c[0x0][0x64c] ;  /* 0x0001930000037a02 */ /* 0x001fe20000000f00 */
[----:B------:R-:W-:Y:S02]  /*00d0*/  IMAD.MOV.U32 R12, RZ, RZ, RZ ;  /* 0x000000ffff0c7224 */ /* 0x000fe400078e00ff */
[----:B------:R-:W-:Y:S02]  /*00e0*/  IMAD.MOV.U32 R11, RZ, RZ, c[0x0][0xc] ;  /* 0x00000300ff0b7624 */ /* 0x000fe400078e00ff */
[----:B------:R-:W-:Y:S02]  /*00f0*/  FADD.FTZ R3, R3, -c[0x0][0x648] ;  /* 0x8001920003037621 */ /* 0x000fe40000010000 */
.L_x_75:
[----:B0-----:R-:W-:Y:S02]  /*0100*/  IMAD R7, R12, c[0x0][0x570], RZ ;  /* 0x00015c000c077a24 */ /* 0x001fe400078e02ff */
[----:B------:R-:W-:-:S04]  /*0110*/  IMAD.WIDE.U32 R4, R2, c[0x0][0x570], RZ ;  /* 0x00015c0002047a25 */ /* 0x000fc800078e00ff */
[----:B------:R-:W-:Y:S01]  /*0120*/  IMAD R7, R2, c[0x0][0x574], R7 ;  /* 0x00015d0002077a24 */ /* 0x000fe200078e0207 */
[----:B------:R-:W-:-:S04]  /*0130*/  LEA R6, P0, R4, c[0x0][0x4a0], 0x2 ;  /* 0x0001280004067a11 */ /* 0x000fc800078010ff */
[----:B------:R-:W-:-:S04]  /*0140*/  IADD3 R5, R5, R7, RZ ;  /* 0x0000000705057210 */ /* 0x000fc80007ffe0ff */
[----:B------:R-:W-:-:S05]  /*0150*/  LEA.HI.X R7, R4, c[0x0][0x4a4], R5, 0x2, P0 ;  /* 0x0001290004077a11 */ /* 0x000fca00000f1405 */
[----:B------:R-:W2:Y:S01]  /*0160*/  LDG.E R10, [R6.64] ;  /* 0x00000004060a7981 */ /* 0x000ea2000c1e1900 */
[----:B------:R-:W-:Y:S01]  /*0170*/  YIELD ;  /* 0x0000000000007946 */ /* 0x000fe20003800000 */
[----:B------:R-:W-:Y:S01]  /*0180*/  BSSY B0, `(.L_x_73) ;  /* 0x000001f000007945 */ /* 0x000fe20003800000 */
[----:B------:R-:W-:Y:S01]  /*0190*/  IMAD R13, R11, c[0x0][0x0], RZ ;  /* 0x000000000b0d7a24 */ /* 0x000fe200078e02ff */
[C---:B--2---:R-:W-:Y:S02]  /*01a0*/  FSETP.GE.FTZ.AND P1, PT, R10.reuse, c[0x0][0x648], PT ;  /* 0x000192000a007a0b */ /* 0x044fe40003f36000 */
[----:B------:R-:W-:-:S04]  /*01b0*/  FSETP.GTU.FTZ.AND P0, PT, R10, c[0x0][0x64c], PT ;  /* 0x000193000a007a0b */ /* 0x000fc80003f1c000 */
[----:B------:R-:W-:-:S13]  /*01c0*/  PLOP3.LUT P0, PT, P1, P0, PT, 0x8a, 0x0 ;  /* 0x000000000000781c */ /* 0x000fda0000f01172 */
[----:B------:R-:W-:Y:S05]  /*01d0*/  @P0 BRA `(.L_x_74) ;  /* 0x0000019000000947 */ /* 0x000fea0003800000 */
[----:B------:R-:W-:Y:S02]  /*01e0*/  IMAD R7, R12, c[0x0][0x728], RZ ;  /* 0x0001ca000c077a24 */ /* 0x000fe400078e02ff */
[----:B------:R-:W-:-:S04]  /*01f0*/  IMAD.WIDE.U32 R4, R2, c[0x0][0x728], RZ ;  /* 0x0001ca0002047a25 */ /* 0x000fc800078e00ff */
[----:B------:R-:W-:Y:S01]  /*0200*/  IMAD R7, R2, c[0x0][0x72c], R7 ;  /* 0x0001cb0002077a24 */ /* 0x000fe200078e0207 */
[----:B------:R-:W-:-:S03]  /*0210*/  LEA R6, P0, R4, c[0x0][0x658], 0x2 ;  /* 0x0001960004067a11 */ /* 0x000fc600078010ff */
[----:B------:R-:W-:-:S05]  /*0220*/  IMAD.IADD R5, R5, 0x1, R7 ;  /* 0x0000000105057824 */ /* 0x000fca00078e0207 */
[----:B------:R-:W-:-:S05]  /*0230*/  LEA.HI.X R7, R4, c[0x0][0x65c], R5, 0x2, P0 ;  /* 0x0001970004077a11 */ /* 0x000fca00000f1405 */
[----:B------:R0:W2:Y:S01]  /*0240*/  LDG.E R9, [R6.64] ;  /* 0x0000000406097981 */ /* 0x0000a2000c1e1900 */
[----:B------:R-:W1:Y:S01]  /*0250*/  MUFU.RCP R8, R3 ;  /* 0x0000000300087308 */ /* 0x000e620000001000 */
[----:B------:R-:W-:-:S04]  /*0260*/  FADD.FTZ R5, R10, -c[0x0][0x648] ;  /* 0x800192000a057621 */ /* 0x000fc80000010000 */
[----:B------:R-:W-:-:S04]  /*0270*/  FMUL.FTZ R5, R0, R5 ;  /* 0x0000000500057220 */ /* 0x000fc80000410000 */
[----:B-1----:R-:W-:-:S06]  /*0280*/  FMUL.FTZ R8, R5, R8 ;  /* 0x0000000805087220 */ /* 0x002fcc0000410000 */
[----:B------:R-:W1:Y:S02]  /*0290*/  F2I.FTZ.TRUNC.NTZ R8, R8 ;  /* 0x0000000800087305 */ /* 0x000e64000021f100 */
[----:B-1----:R-:W-:Y:S02]  /*02a0*/  ISETP.NE.U32.AND P0, PT, R8, c[0x0][0x640], PT ;  /* 0x0001900008007a0c */ /* 0x002fe40003f05070 */
[----:B------:R-:W-:-:S04]  /*02b0*/  SHF.R.S32.HI R4, RZ, 0x1f, R8 ;  /* 0x0000001fff047819 */ /* 0x000fc80000011408 */
[----:B------:R-:W-:-:S04]  /*02c0*/  ISETP.NE.AND.EX P0, PT, R4, c[0x0][0x644], PT, P0 ;  /* 0x0001910004007a0c */ /* 0x000fc80003f05300 */
[----:B------:R-:W-:-:S04]  /*02d0*/  SEL R5, RZ, 0xffffffff, P0 ;  /* 0xffffffffff057807 */ /* 0x000fc80000000000 */
[----:B------:R-:W-:-:S05]  /*02e0*/  IADD3 R10, P0, R8, R5, RZ ;  /* 0x00000005080a7210 */ /* 0x000fca0007f1e0ff */
[----:B------:R-:W-:-:S04]  /*02f0*/  IMAD.X R4, R4, 0x1, R5, P0 ;  /* 0x0000000104047824 */ /* 0x000fc800000e0605 */
[----:B0-----:R-:W-:Y:S02]  /*0300*/  IMAD R7, R4, c[0x0][0x230], RZ ;  /* 0x00008c0004077a24 */ /* 0x001fe400078e02ff */
[----:B------:R-:W-:-:S04]  /*0310*/  IMAD.WIDE.U32 R4, R10, c[0x0][0x230], RZ ;  /* 0x00008c000a047a25 */ /* 0x000fc800078e00ff */
[----:B------:R-:W-:Y:S01]  /*0320*/  IMAD R7, R10, c[0x0][0x234], R7 ;  /* 0x00008d000a077a24 */ /* 0x000fe200078e0207 */
[----:B------:R-:W-:-:S04]  /*0330*/  LEA R6, P0, R4, c[0x0][0x160], 0x2 ;  /* 0x0000580004067a11 */ /* 0x000fc800078010ff */
[----:B------:R-:W-:-:S04]  /*0340*/  IADD3 R5, R5, R7, RZ ;  /* 0x0000000705057210 */ /* 0x000fc80007ffe0ff */
[----:B------:R-:W-:-:S05]  /*0350*/  LEA.HI.X R7, R4, c[0x0][0x164], R5, 0x2, P0 ;  /* 0x0000590004077a11 */ /* 0x000fca00000f1405 */
[----:B--2---:R0:W-:Y:S02]  /*0360*/  RED.E.ADD.F32.FTZ.RN.STRONG.GPU [R6.64], R9 ;  /* 0x000000090600798e */ /* 0x0041e4000c10e784 */
.L_x_74:
[----:B------:R-:W-:Y:S05]  /*0370*/  BSYNC B0 ;  /* 0x0000000000007941 */ /* 0x000fea0003800000 */
.L_x_73:
[----:B------:R-:W-:-:S05]  /*0380*/  IADD3 R2, P0, R13, R2, RZ ;  /* 0x000000020d027210 */ /* 0x000fca0007f1e0ff */
[----:B------:R-:W-:Y:S01]  /*0390*/  IMAD.X R12, RZ, RZ, R12, P0 ;  /* 0x000000ffff0c7224 */ /* 0x000fe200000e060c */
[----:B------:R-:W-:-:S04]  /*03a0*/  ISETP.GE.U32.AND P0, PT, R2, c[0x0][0x650], PT ;  /* 0x0001940002007a0c */ /* 0x000fc80003f06070 */
[----:B------:R-:W-:-:S13]  /*03b0*/  ISETP.GE.AND.EX P0, PT, R12, c[0x0][0x654], PT, P0 ;  /* 0x000195000c007a0c */ /* 0x000fda0003f06300 */
[----:B------:R-:W-:Y:S05]  /*03c0*/  @!P0 BRA `(.L_x_75) ;  /* 0xfffffd3000008947 */ /* 0x000fea000383ffff */
[----:B------:R-:W-:Y:S05]  /*03d0*/  EXIT ;  /* 0x000000000000794d */ /* 0x000fea0003800000 */
.L_x_72:
[----:B0-----:R-:W-:Y:S01]  /*03e0*/  LOP3.LUT R3, RZ, c[0x0][0x638], RZ, 0x33, !PT ;  /* 0x00018e00ff037a12 */ /* 0x001fe200078e33ff */
[----:B------:R-:W-:Y:S01]  /*03f0*/  IMAD.MOV.U32 R5, RZ, RZ, c[0x0][0x64c] ;  /* 0x00019300ff057624 */ /* 0x000fe200078e00ff */
[----:B------:R-:W-:Y:S02]  /*0400*/  HFMA2.MMA R4, -RZ, RZ, 0, 0 ;  /* 0x00000000ff047435 */ /* 0x000fe400000001ff */
[----:B------:R-:W-:Y:S01]  /*0410*/  IMNMX R3, R3, -0x3, !PT ;  /* 0xfffffffd03037817 */ /* 0x000fe20007800200 */
[----:B------:R-:W-:-:S03]  /*0420*/  FADD.FTZ R5, R5, -c[0x0][0x648] ;  /* 0x8001920005057621 */ /* 0x000fc60000010000 */
[----:B------:R-:W-:-:S04]  /*0430*/  IADD3 R8, R3, c[0x0][0x638], RZ ;  /* 0x00018e0003087a10 */ /* 0x000fc80007ffe0ff */
[C---:B------:R-:W-:Y:S02]  /*0440*/  IADD3 R3, R8.reuse, 0x2, RZ ;  /* 0x0000000208037810 */ /* 0x040fe40007ffe0ff */
[----:B------:R-:W-:Y:S02]  /*0450*/  IADD3 R6, R8, 0x1, RZ ;  /* 0x0000000108067810 */ /* 0x000fe40007ffe0ff */
[----:B------:R-:W-:-:S05]  /*0460*/  LOP3.LUT R3, R3, 0x3, RZ, 0xc0, !PT ;  /* 0x0000000303037812 */ /* 0x000fca00078ec0ff */
[----:B------:R-:W-:Y:S02]  /*0470*/  IMAD.IADD R7, R8, 0x1, -R3 ;  /* 0x0000000108077824 */ /* 0x000fe400078e0a03 */
.L_x_103:
[----:B------:R-:W-:Y:S01]  /*0480*/  ISETP.GE.U32.AND P0, PT, R6, 0x3, PT ;  /* 0x000000030600780c */ /* 0x000fe20003f06070 */
[----:B------:R-:W-:Y:S01]  /*0490*/  IMAD.MOV.U32 R8, RZ, RZ, c[0x0][0x638] ;  /* 0x00018e00ff087624 */ /* 0x000fe200078e00ff */
[----:B------:R-:W-:Y:S01]  /*04a0*/  MOV R9, 0x8 ;  /* 0x0000000800097802 */ /* 0x000fe20000000f00 */
[----:B------:R-:W-:Y:S01]  /*04b0*/  YIELD ;  /* 0x0000000000007946 */ /* 0x000fe20003800000 */
[----:B------:R-:W-:Y:S01]  /*04c0*/  CS2R R16, SRZ ;  /* 0x0000000000107805 */ /* 0x000fe2000001ff00 */
[----:B------:R-:W-:Y:S02]  /*04d0*/  IMAD.MOV.U32 R28, RZ, RZ, R2 ;  /* 0x000000ffff1c7224 */ /* 0x000fe400078e0002 */
[----:B------:R-:W-:Y:S02]  /*04e0*/  IMAD R9, R8, R9, c[0x2][0x0] ;  /* 0x0080000008097624 */ /* 0x000fe400078e0209 */
[----:B0-----:R-:W-:-:S04]  /*04f0*/  IMAD.MOV.U32 R13, RZ, RZ, R4 ;  /* 0x000000ffff0d7224 */ /* 0x001fc800078e0004 */
[----:B------:R-:W-:Y:S05]  /*0500*/  @!P0 BRA `(.L_x_76) ;  /* 0x00000d3000008947 */ /* 0x000fea0003800000 */
[----:B------:R-:W-:Y:S02]  /*0510*/  MOV R10, R7 ;  /* 0x00000007000a7202 */ /* 0x000fe40000000f00 */
.L_x_89:
[----:B------:R-:W0:Y:S01]  /*0520*/  LDC.64 R18, c[0x0][R9+0x160] ;  /* 0x0000580009127b82 */ /* 0x000e220000000a00 */
[----:B------:R-:W-:Y:S01]  /*0530*/  BSSY B0, `(.L_x_77) ;  /* 0x0000029000007945 */ /* 0x000fe20003800000 */
[----:B0-----:R-:W-:-:S04]  /*0540*/  LOP3.LUT R11, R13, R19, RZ, 0xfc, !PT ;  /* 0x000000130d0b7212 */ /* 0x001fc800078efcff */
[----:B------:R-:W-:-:S13]  /*0550*/  ISETP.NE.U32.AND P0, PT, R11, RZ, PT ;  /* 0x000000ff0b00720c */ /* 0x000fda0003f05070 */
[----:B------:R-:W-:Y:S05]  /*0560*/  @!P0 BRA `(.L_x_78) ;  /* 0x000000f000008947 */ /* 0x000fea0003800000 */
[----:B------:R-:W-:Y:S01]  /*0570*/  IMAD.MOV.U32 R14, RZ, RZ, R18 ;  /* 0x000000ffff0e7224 */ /* 0x000fe200078e0012 */
[----:B------:R-:W-:Y:S01]  /*0580*/  MOV R12, 0x5b0 ;  /* 0x000005b0000c7802 */ /* 0x000fe20000000f00 */
[----:B------:R-:W-:Y:S02]  /*0590*/  IMAD.MOV.U32 R11, RZ, RZ, R19 ;  /* 0x000000ffff0b7224 */ /* 0x000fe400078e0013 */
[----:B------:R-:W-:Y:S05]  /*05a0*/  CALL.REL.NOINC `($__internal_2_$__cuda_sm20_div_s64) ;  /* 0x0000192000007944 */ /* 0x000fea0003c00000 */
        /* <DEDUP_REMOVED lines=11> */
.L_x_78:
        /* <DEDUP_REMOVED lines=22> */
.L_x_79:
[----:B------:R-:W-:Y:S05]  /*07c0*/  BSYNC B0 ;  /* 0x0000000000007941 */ /* 0x000fea0003800000 */
.L_x_77:
        /* <DEDUP_REMOVED lines=15> */
[----:B------:R-:W-:Y:S05]  /*08c0*/  CALL.REL.NOINC `($__internal_2_$__cuda_sm20_div_s64) ;  /* 0x0000160000007944 */ /* 0x000fea0003c00000 */
[----:B------:R-:W-:Y:S01]  /*08d0*/  IADD3 R15, P0, RZ, -R20, RZ ;  /* 0x80000014ff0f7210 */ /* 0x000fe20007f1e0ff */
[----:B------:R-:W-:Y:S02]  /*08e0*/  IMAD.MOV.U32 R12, RZ, RZ, R32 ;  /* 0x000000ffff0c7224 */ /* 0x000fe400078e0020 */
[----:B------:R-:W-:Y:S01]  /*08f0*/  IMAD.MOV.U32 R13, RZ, RZ, R33 ;  /* 0x000000ffff0d7224 */ /* 0x000fe200078e0021 */
[-C--:B------:R-:W-:Y:S01]  /*0900*/  IADD3.X R11, RZ, ~R21.reuse, RZ, P0, !PT ;  /* 0x80000015ff0b7210 */ /* 0x080fe200007fe4ff */
[----:B------:R-:W-:Y:S01]  /*0910*/  IMAD.MOV.U32 R32, RZ, RZ, R20 ;  /* 0x000000ffff207224 */ /* 0x000fe200078e0014 */
[----:B------:R-:W-:Y:S01]  /*0920*/  MOV R33, R21 ;  /* 0x0000001500217202 */ /* 0x000fe20000000f00 */
[----:B------:R-:W-:-:S04]  /*0930*/  IMAD.WIDE.U32 R12, R22, R15, R12 ;  /* 0x0000000f160c7225 */ /* 0x000fc800078e000c */
[----:B------:R-:W-:-:S04]  /*0940*/  IMAD R11, R11, R22, RZ ;  /* 0x000000160b0b7224 */ /* 0x000fc800078e02ff */
[----:B------:R-:W-:Y:S01]  /*0950*/  IMAD R11, R23, R15, R11 ;  /* 0x0000000f170b7224 */ /* 0x000fe200078e020b */
[----:B------:R-:W-:-:S03]  /*0960*/  MOV R23, R12 ;  /* 0x0000000c00177202 */ /* 0x000fc60000000f00 */
[----:B------:R-:W-:Y:S01]  /*0970*/  IMAD.IADD R15, R13, 0x1, R11 ;  /* 0x000000010d0f7824 */ /* 0x000fe200078e020b */
[----:B------:R-:W-:Y:S05]  /*0980*/  BRA `(.L_x_82) ;  /* 0x0000017000007947 */ /* 0x000fea0003800000 */
.L_x_81:
        /* <DEDUP_REMOVED lines=22> */
[----:B------:R-:W-:Y:S02]  /*0af0*/  IMAD.MOV.U32 R32, RZ, RZ, R13 ;  /* 0x000000ffff207224 */ /* 0x000fe400078e000d */
.L_x_82:
[----:B------:R-:W-:Y:S05]  /*0b00*/  BSYNC B0 ;  /* 0x0000000000007941 */ /* 0x000fea0003800000 */
.L_x_80:
[----:B------:R-:W0:Y:S01]  /*0b10*/  LDC.64 R16, c[0x0][R9+0x150] ;  /* 0x0000540009107b82 */ /* 0x000e220000000a00 */
[----:B------:R-:W-:Y:S01]  /*0b20*/  MOV R18, R30 ;  /* 0x0000001e00127202 */ /* 0x000fe20000000f00 */
[----:B------:R-:W-:Y:S06]  /*0b30*/  BSSY B0, `(.L_x_83) ;  /* 0x0000031000007945 */ /* 0x000fec0003800000 */
        /* <DEDUP_REMOVED lines=26> */
.L_x_84:
        /* <DEDUP_REMOVED lines=22> */
.L_x_85:
[----:B------:R-:W-:Y:S05]  /*0e40*/  BSYNC B0 ;  /* 0x0000000000007941 */ /* 0x000fea0003800000 */
.L_x_83:
        /* <DEDUP_REMOVED lines=20> */
[----:B------:R-:W-:Y:S01]  /*0f90*/  MOV R12, R18 ;  /* 0x00000012000c7202 */ /* 0x000fe20000000f00 */
[----:B------:R-:W-:Y:S02]  /*0fa0*/  IMAD.MOV.U32 R28, RZ, RZ, R20 ;  /* 0x000000ffff1c7224 */ /* 0x000fe400078e0014 */
[----:B------:R-:W-:-:S02]  /*0fb0*/  IMAD.X R11, RZ, RZ, ~R21, P0 ;  /* 0x000000ffff0b7224 */ /* 0x000fc400000e0e15 */
[----:B------:R-:W-:-:S04]  /*0fc0*/  IMAD.WIDE.U32 R12, R16, R15, R12 ;  /* 0x0000000f100c7225 */ /* 0x000fc800078e000c */
[----:B------:R-:W-:-:S04]  /*0fd0*/  IMAD R11, R11, R16, RZ ;  /* 0x000000100b0b7224 */ /* 0x000fc800078e02ff */
[----:B------:R-:W-:-:S05]  /*0fe0*/  IMAD R11, R17, R15, R11 ;  /* 0x0000000f110b7224 */ /* 0x000fca00078e020b */
[----:B------:R-:W-:Y:S01]  /*0ff0*/  IADD3 R11, R13, R11, RZ ;  /* 0x0000000b0d0b7210 */ /* 0x000fe20007ffe0ff */
[----:B------:R-:W-:Y:S01]  /*1000*/  IMAD.MOV.U32 R13, RZ, RZ, R21 ;  /* 0x000000ffff0d7224 */ /* 0x000fe200078e0015 */
[----:B------:R-:W-:Y:S05]  /*1010*/  BRA `(.L_x_88) ;  /* 0x0000016000007947 */ /* 0x000fea0003800000 */
.L_x_87:
        /* <DEDUP_REMOVED lines=22> */
.L_x_88:
[----:B------:R-:W-:Y:S05]  /*1180*/  BSYNC B0 ;  /* 0x0000000000007941 */ /* 0x000fea0003800000 */
.L_x_86:
[----:B------:R0:W1:Y:S01]  /*1190*/  LDC.64 R14, c[0x0][R9+0x210] ;  /* 0x00008400090e7b82 */ /* 0x0000620000000a00 */
[----:B------:R-:W-:Y:S02]  /*11a0*/  IADD3 R10, R10, -0x4, RZ ;  /* 0xfffffffc0a0a7810 */ /* 0x000fe40007ffe0ff */
[----:B------:R-:W-:Y:S02]  /*11b0*/  MOV R30, R22 ;  /* 0x00000016001e7202 */ /* 0x000fe40000000f00 */
[----:B------:R-:W-:Y:S02]  /*11c0*/  ISETP.NE.AND P0, PT, R10, -0x2, PT ;  /* 0xfffffffe0a00780c */ /* 0x000fe40003f05270 */
[----:B0-----:R-:W-:Y:S01]  /*11d0*/  IADD3 R9, R9, -0x20, RZ ;  /* 0xffffffe009097810 */ /* 0x001fe20007ffe0ff */
[-C--:B-1----:R-:W-:Y:S02]  /*11e0*/  IMAD R15, R15, R12.reuse, RZ ;  /* 0x0000000c0f0f7224 */ /* 0x082fe400078e02ff */
[----:B------:R-:W-:-:S04]  /*11f0*/  IMAD.WIDE.U32 R16, R14, R12, R30 ;  /* 0x0000000c0e107225 */ /* 0x000fc800078e001e */
[----:B------:R-:W-:-:S04]  /*1200*/  IMAD R15, R14, R11, R15 ;  /* 0x0000000b0e0f7224 */ /* 0x000fc800078e020f */
[----:B------:R-:W-:Y:S01]  /*1210*/  IMAD.IADD R17, R17, 0x1, R15 ;  /* 0x0000000111117824 */ /* 0x000fe200078e020f */
[----:B------:R-:W-:Y:S01]  /*1220*/  @!P0 CALL.REL.NOINC `(.L_x_76) ;  /* 0x0000001000008944 */ /* 0x000fe20003c00000 */
[----:B------:R-:W-:Y:S05]  /*1230*/  BRA `(.L_x_89) ;  /* 0xfffff2e000007947 */ /* 0x000fea000383ffff */
.L_x_76:
        /* <DEDUP_REMOVED lines=9> */
[----:B------:R-:W-:Y:S01]  /*12d0*/  MOV R14, R18 ;  /* 0x00000012000e7202 */ /* 0x000fe20000000f00 */
[----:B------:R-:W-:Y:S01]  /*12e0*/  IMAD.MOV.U32 R11, RZ, RZ, R19 ;  /* 0x000000ffff0b7224 */ /* 0x000fe200078e0013 */
[----:B------:R-:W-:Y:S02]  /*12f0*/  MOV R12, 0x1310 ;  /* 0x00001310000c7802 */ /* 0x000fe40000000f00 */
[----:B------:R-:W-:Y:S05]  /*1300*/  CALL.REL.NOINC `($__internal_2_$__cuda_sm20_div_s64) ;  /* 0x00000bc000007944 */ /* 0x000fea0003c00000 */
[-C--:B------:R-:W-:Y:S01]  /*1310*/  IADD3 R15, P0, RZ, -R20.reuse, RZ ;  /* 0x80000014ff0f7210 */ /* 0x080fe20007f1e0ff */
[----:B------:R-:W-:Y:S01]  /*1320*/  IMAD.MOV.U32 R12, RZ, RZ, R28 ;  /* 0x000000ffff0c7224 */ /* 0x000fe200078e001c */
[----:B------:R-:W-:Y:S02]  /*1330*/  MOV R28, R20 ;  /* 0x00000014001c7202 */ /* 0x000fe40000000f00 */
        /* <DEDUP_REMOVED lines=8> */
.L_x_92:
[----:B------:R-:W0:Y:S01]  /*13c0*/  I2F.U32.RP R9, R18 ;  /* 0x0000001200097306 */ /* 0x000e220000209000 */
[----:B------:R-:W-:Y:S02]  /*13d0*/  IADD3 R13, RZ, -R18, RZ ;  /* 0x80000012ff0d7210 */ /* 0x000fe40007ffe0ff */
[----:B------:R-:W-:-:S05]  /*13e0*/  ISETP.NE.U32.AND P2, PT, R18, RZ, PT ;  /* 0x000000ff1200720c */ /* 0x000fca0003f45070 */
        /* <DEDUP_REMOVED lines=20> */
.L_x_93:
[----:B------:R-:W-:Y:S05]  /*1530*/  BSYNC B0 ;  /* 0x0000000000007941 */ /* 0x000fea0003800000 */
.L_x_91:
        /* <DEDUP_REMOVED lines=15> */
[----:B------:R-:W-:Y:S05]  /*1630*/  CALL.REL.NOINC `($__internal_2_$__cuda_sm20_div_s64) ;  /* 0x0000089000007944 */ /* 0x000fea0003c00000 */
        /* <DEDUP_REMOVED lines=11> */
.L_x_95:
        /* <DEDUP_REMOVED lines=23> */
.L_x_96:
[----:B------:R-:W-:Y:S05]  /*1860*/  BSYNC B0 ;  /* 0x0000000000007941 */ /* 0x000fea0003800000 */
.L_x_94:
        /* <DEDUP_REMOVED lines=26> */
.L_x_98:
        /* <DEDUP_REMOVED lines=23> */
.L_x_99:
[----:B------:R-:W-:Y:S05]  /*1b80*/  BSYNC B0 ;  /* 0x0000000000007941 */ /* 0x000fea0003800000 */
.L_x_97:
[----:B------:R-:W0:Y:S02]  /*1b90*/  LDC.64 R8, c[0x0][R8+0x218] ;  /* 0x0000860008087b82 */ /* 0x000e240000000a00 */
[-C--:B0-----:R-:W-:Y:S02]  /*1ba0*/  IMAD R9, R9, R10.reuse, RZ ;  /* 0x0000000a09097224 */ /* 0x081fe400078e02ff */
[----:B------:R-:W-:-:S04]  /*1bb0*/  IMAD.WIDE.U32 R16, R8, R10, R16 ;  /* 0x0000000a08107225 */ /* 0x000fc800078e0010 */
[----:B------:R-:W-:-:S04]  /*1bc0*/  IMAD R9, R8, R15, R9 ;  /* 0x0000000f08097224 */ /* 0x000fc800078e0209 */
[----:B------:R-:W-:Y:S02]  /*1bd0*/  IMAD.IADD R17, R17, 0x1, R9 ;  /* 0x0000000111117824 */ /* 0x000fe400078e0209 */
.L_x_90:
        /* <DEDUP_REMOVED lines=28> */
[----:B------:R-:W-:-:S04]  /*1da0*/  IADD3 R14, P0, R12, R9, RZ ;  /* 0x000000090c0e7210 */ /* 0x000fc80007f1e0ff */
[----:B------:R-:W-:-:S05]  /*1db0*/  IADD3.X R8, R8, R9, RZ, P0, !PT ;  /* 0x0000000908087210 */ /* 0x000fca00007fe4ff */
[----:B0-----:R-:W-:Y:S02]  /*1dc0*/  IMAD R11, R8, c[0x0][0x230], RZ ;  /* 0x00008c00080b7a24 */ /* 0x001fe400078e02ff */
[----:B------:R-:W-:-:S04]  /*1dd0*/  IMAD.WIDE.U32 R8, R14, c[0x0][0x230], RZ ;  /* 0x00008c000e087a25 */ /* 0x000fc800078e00ff */
[----:B------:R-:W-:Y:S01]  /*1de0*/  IMAD R11, R14, c[0x0][0x234], R11 ;  /* 0x00008d000e0b7a24 */ /* 0x000fe200078e020b */
[----:B------:R-:W-:-:S03]  /*1df0*/  LEA R10, P0, R8, c[0x0][0x160], 0x2 ;  /* 0x00005800080a7a11 */ /* 0x000fc600078010ff */
[----:B------:R-:W-:-:S05]  /*1e00*/  IMAD.IADD R9, R9, 0x1, R11 ;  /* 0x0000000109097824 */ /* 0x000fca00078e020b */
[----:B------:R-:W-:-:S05]  /*1e10*/  LEA.HI.X R11, R8, c[0x0][0x164], R9, 0x2, P0 ;  /* 0x00005900080b7a11 */ /* 0x000fca00000f1409 */
[----:B--2---:R0:W-:Y:S02]  /*1e20*/  RED.E.ADD.F32.FTZ.RN.STRONG.GPU [R10.64], R13 ;  /* 0x0000000d0a00798e */ /* 0x0041e4000c10e784 */
.L_x_101:
[----:B------:R-:W-:Y:S05]  /*1e30*/  BSYNC B0 ;  /* 0x0000000000007941 */ /* 0x000fea0003800000 */
.L_x_100:
        /* <DEDUP_REMOVED lines=8> */
.L_x_102:
[----:B------:R-:W-:Y:S05]  /*1ec0*/  EXIT ;  /* 0x000000000000794d */ /* 0x000fea0003800000 */
        .weak           $__internal_2_$__cuda_sm20_div_s64
        .type           $__internal_2_$__cuda_sm20_div_s64,@function
        .size           $__internal_2_$__cuda_sm20_div_s64,(.L_x_3550 - $__internal_2_$__cuda_sm20_div_s64)
$__internal_2_$__cuda_sm20_div_s64:
        /* <DEDUP_REMOVED lines=83> */
[----:B------:R-:W-:Y:S05]  /*2400*/  RET.REL.NODEC R14 `(_ZN2at4cuda17kernelHistogram1DIfflLi1ELi2ELin1ELNS0_23CUDAHistogramMemoryTypeE1EZNS0_21CUDA_tensor_histogramIffLb0EEEbNS_6TensorES4_S4_lNS_14AccumulateTypeIT0_Lb1EE4typeES8_NS0_13TensorArgTypeES9_S9_EUllE_EEvNS0_6detail10TensorInfoIT_T1_EESF_NSC_IKS6_SE_EElS8_S8_SE_T6_) ;  /* 0xffffdbf00e007950 */ /* 0x000fea0003c3ffff */
.L_x_104:
        /* <DEDUP_REMOVED lines=15> */
.L_x_3550:


//--------------------- .text._ZN2at4cuda17kernelHistogram1DIfflLi1ELi2ELin1ELNS0_23CUDAHistogramMemoryTypeE0EZNS0_21CUDA_tensor_histogramIffLb0EEEbNS_6TensorES4_S4_lNS_14AccumulateTypeIT0_Lb1EE4typeES8_NS0_13TensorArgTypeES9_S9_EUllE_EEvNS0_6detail10TensorInfoIT_T1_EESF_NSC_IKS6_SE_EElS8_S8_SE_T6_ --------------------------
	.section	.text._ZN2at4cuda17kernelHistogram1DIfflLi1ELi2ELin1ELNS0_23CUDAHistogramMemoryTypeE0EZNS0_21CUDA_tensor_histogramIffLb0EEEbNS_6TensorES4_S4_lNS_14AccumulateTypeIT0_Lb1EE4typeES8_NS0_13TensorArgTypeES9_S9_EUllE_EEvNS0_6detail10TensorInfoIT_T1_EESF_NSC_IKS6_SE_EElS8_S8_SE_T6_,"ax",@progbits
	.sectioninfo	@"SHI_REGISTERS=40"
	.align	128
        .global         _ZN2at4cuda17kernelHistogram1DIfflLi1ELi2ELin1ELNS0_23CUDAHistogramMemoryTypeE0EZNS0_21CUDA_tensor_histogramIffLb0EEEbNS_6TensorES4_S4_lNS_14AccumulateTypeIT0_Lb1EE4typeES8_NS0_13TensorArgTypeES9_S9_EUllE_EEvNS0_6detail10TensorInfoIT_T1_EESF_NSC_IKS6_SE_EElS8_S8_SE_T6_
        .type           _ZN2at4cuda17kernelHistogram1DIfflLi1ELi2ELin1ELNS0_23CUDAHistogramMemoryTypeE0EZNS0_21CUDA_tensor_histogramIffLb0EEEbNS_6TensorES4_S4_lNS_14AccumulateTypeIT0_Lb1EE4typeES8_NS0_13TensorArgTypeES9_S9_EUllE_EEvNS0_6detail10TensorInfoIT_T1_EESF_NSC_IKS6_SE_EElS8_S8_SE_T6_,@function
        .size           _ZN2at4cuda17kernelHistogram1DIfflLi1ELi2ELin1ELNS0_23CUDAHistogramMemoryTypeE0EZNS0_21CUDA_tensor_histogramIffLb0EEEbNS_6TensorES4_S4_lNS_14AccumulateTypeIT0_Lb1EE4typeES8_NS0_13TensorArgTypeES9_S9_EUllE_EEvNS0_6detail10TensorInfoIT_T1_EESF_NSC_IKS6_SE_EElS8_S8_SE_T6_,(.L_x_3551 - _ZN2at4cuda17kernelHistogram1DIfflLi1ELi2ELin1ELNS0_23CUDAHistogramMemoryTypeE0EZNS0_21CUDA_tensor_histogramIffLb0EEEbNS_6TensorES4_S4_lNS_14AccumulateTypeIT0_Lb1EE4typeES8_NS0_13TensorArgTypeES9_S9_EUllE_EEvNS0_6detail10TensorInfoIT_T1_EESF_NSC_IKS6_SE_EElS8_S8_SE_T6_)
        .other          _ZN2at4cuda17kernelHistogram1DIfflLi1ELi2ELin1ELNS0_23CUDAHistogramMemoryTypeE0EZNS0_21CUDA_tensor_histogramIffLb0EEEbNS_6TensorES4_S4_lNS_14AccumulateTypeIT0_Lb1EE4typeES8_NS0_13TensorArgTypeES9_S9_EUllE_EEvNS0_6detail10TensorInfoIT_T1_EESF_NSC_IKS6_SE_EElS8_S8_SE_T6_,@"STO_CUDA_ENTRY STV_DEFAULT"
_ZN2at4cuda17kernelHistogram1DIfflLi1ELi2ELin1ELNS0_23CUDAHistogramMemoryTypeE0EZNS0_21CUDA_tensor_histogramIffLb0EEEbNS_6TensorES4_S4_lNS_14AccumulateTypeIT0_Lb1EE4typeES8_NS0_13TensorArgTypeES9_S9_EUllE_EEvNS0_6detail10TensorInfoIT_T1_EESF_NSC_IKS6_SE_EElS8_S8_SE_T6_:
.text._ZN2at4cuda17kernelHistogram1DIfflLi1ELi2ELin1ELNS0_23CUDAHistogramMemoryTypeE0EZNS0_21CUDA_tensor_histogramIffLb0EEEbNS_6TensorES4_S4_lNS_14AccumulateTypeIT0_Lb1EE4typeES8_NS0_13TensorArgTypeES9_S9_EUllE_EEvNS0_6detail10TensorInfoIT_T1_EESF_NSC_IKS6_SE_EElS8_S8_SE_T6_:
        /* <DEDUP_REMOVED lines=9> */
.L_x_107:
[----:B------:R0:W-:Y:S02]  /*0090*/  STS [R2.X4], RZ ;  /* 0x000000ff02007388 */ /* 0x0001e40000004800 */
[----:B0-----:R-:W-:-:S05]  /*00a0*/  IADD3 R2, P0, R2, c[0x0][0x0], RZ ;  /* 0x0000000002027a10 */ /* 0x001fca0007f1e0ff */
[----:B------:R-:W-:Y:S01]  /*00b0*/  IMAD.X R4, RZ, RZ, R4, P0 ;  /* 0x000000ffff047224 */ /* 0x000fe200000e0604 */
[----:B------:R-:W-:-:S04]  /*00c0*/  ISETP.GE.U32.AND P0, PT, R2, c[0x0][0x168], PT ;  /* 0x00005a0002007a0c */ /* 0x000fc80003f06070 */
[----:B------:R-:W-:-:S13]  /*00d0*/  ISETP.GE.AND.EX P0, PT, R4, c[0x0][0x16c], PT, P0 ;  /* 0x00005b0004007a0c */ /* 0x000fda0003f06300 */
[----:B------:R-:W-:Y:S05]  /*00e0*/  @!P0 BRA `(.L_x_107) ;  /* 0xffffffa000008947 */ /* 0x000fea000383ffff */
.L_x_106:
[----:B-1----:R-:W-:Y:S05]  /*00f0*/  BSYNC B0 ;  /* 0x0000000000007941 */ /* 0x002fea0003800000 */
.L_x_105:
        /* <DEDUP_REMOVED lines=14> */
[----:B------:R-:W-:Y:S02]  /*01e0*/  FADD.FTZ R3, R4, -c[0x0][0x648] ;  /* 0x8001920004037621 */ /* 0x000fe40000010000 */
.L_x_113:
[----:B------:R-:W-:Y:S02]  /*01f0*/  IMAD R7, R10, c[0x0][0x570], RZ ;  /* 0x00015c000a077a24 */ /* 0x000fe400078e02ff */
[----:B------:R-:W-:-:S04]  /*0200*/  IMAD.WIDE.U32 R4, R8, c[0x0][0x570], RZ ;  /* 0x00015c0008047a25 */ /* 0x000fc800078e00ff */
[----:B------:R-:W-:Y:S01]  /*0210*/  IMAD R7, R8, c[0x0][0x574], R7 ;  /* 0x00015d0008077a24 */ /* 0x000fe200078e0207 */
[----:B------:R-:W-:-:S03]  /*0220*/  LEA R6, P0, R4, c[0x0][0x4a0], 0x2 ;  /* 0x0001280004067a11 */ /* 0x000fc600078010ff */
[----:B------:R-:W-:-:S05]  /*0230*/  IMAD.IADD R5, R5, 0x1, R7 ;  /* 0x0000000105057824 */ /* 0x000fca00078e0207 */
        /* <DEDUP_REMOVED lines=14> */
[----:B------:R-:W-:Y:S02]  /*0320*/  LEA.HI.X R7, R4, c[0x0][0x65c], R5, 0x2, P0 ;  /* 0x0001970004077a11 */ /* 0x000fe400000f1405 */
[----:B------:R-:W0:Y:S01]  /*0330*/  MUFU.RCP R4, R3 ;  /* 0x0000000300047308 */ /* 0x000e220000001000 */
[----:B------:R-:W-:-:S03]  /*0340*/  FADD.FTZ R5, R9, -c[0x0][0x648] ;  /* 0x8001920009057621 */ /* 0x000fc60000010000 */
[----:B------:R1:W5:Y:S01]  /*0350*/  LDG.E R7, [R6.64] ;  /* 0x0000000406077981 */ /* 0x000362000c1e1900 */
        /* <DEDUP_REMOVED lines=8> */
[----:B-1----:R-:W-:-:S05]  /*03e0*/  IMAD.SHL.U32 R6, R4, 0x4, RZ ;  /* 0x0000000404067824 */ /* 0x002fca00078e00ff */
.L_x_112:
[----:B------:R-:W0:Y:S02]  /*03f0*/  LDS R4, [R6] ;  /* 0x0000000006047984 */ /* 0x000e240000000800 */
[----:B0----5:R-:W-:-:S06]  /*0400*/  FADD R5, R7, R4 ;  /* 0x0000000407057221 */ /* 0x021fcc0000000000 */
[----:B------:R-:W0:Y:S02]  /*0410*/  ATOMS.CAST.SPIN R5, [R6], R4, R5 ;  /* 0x000000040605738d */ /* 0x000e240001800005 */
[----:B0-----:R-:W-:-:S13]  /*0420*/  ISETP.EQ.U32.AND P0, PT, R5, 0x1, PT ;  /* 0x000000010500780c */ /* 0x001fda0003f02070 */
[----:B------:R-:W-:Y:S05]  /*0430*/  @!P0 BRA `(.L_x_112) ;  /* 0xffffffb000008947 */ /* 0x000fea000383ffff */
.L_x_111:
[----:B------:R-:W-:Y:S05]  /*0440*/  BSYNC B0 ;  /* 0x0000000000007941 */ /* 0x000fea0003800000 */
.L_x_110:
[----:B------:R-:W-:-:S05]  /*0450*/  IADD3 R8, P0, R11, R8, RZ ;  /* 0x000000080b087210 */ /* 0x000fca0007f1e0ff */
[----:B------:R-:W-:Y:S01]  /*0460*/  IMAD.X R10, RZ, RZ, R10, P0 ;  /* 0x000000ffff0a7224 */ /* 0x000fe200000e060a */
[----:B------:R-:W-:-:S04]  /*0470*/  ISETP.GE.U32.AND P0, PT, R8, c[0x0][0x650], PT ;  /* 0x0001940008007a0c */ /* 0x000fc80003f06070 */
[----:B------:R-:W-:-:S13]  /*0480*/  ISETP.GE.AND.EX P0, PT, R10, c[0x0][0x654], PT, P0 ;  /* 0x000195000a007a0c */ /* 0x000fda0003f06300 */
[----:B------:R-:W-:Y:S05]  /*0490*/  @!P0 BRA `(.L_x_113) ;  /* 0xfffffd5000008947 */ /* 0x000fea000383ffff */
[----:B------:R-:W-:Y:S05]  /*04a0*/  BRA `(.L_x_108) ;  /* 0x00001ad000007947 */ /* 0x000fea0003800000 */
.L_x_109:
[----:B0-----:R-:W-:Y:S02]  /*04b0*/  LOP3.LUT R4, RZ, c[0x0][0x638], RZ, 0x33, !PT ;  /* 0x00018e00ff047a12 */ /* 0x001fe400078e33ff */
[----:B------:R-:W-:Y:S02]  /*04c0*/  MOV R5, c[0x0][0x64c] ;  /* 0x0001930000057a02 */ /* 0x000fe40000000f00 */
[----:B------:R-:W-:-:S03]  /*04d0*/  IMNMX R4, R4, -0x3, !PT ;  /* 0xfffffffd04047817 */ /* 0x000fc60007800200 */
[----:B------:R-:W-:Y:S01]  /*04e0*/  FADD.FTZ R5, R5, -c[0x0][0x648] ;  /* 0x8001920005057621 */ /* 0x000fe20000010000 */
[----:B------:R-:W-:Y:S01]  /*04f0*/  IADD3 R7, R4, c[0x0][0x638], RZ ;  /* 0x00018e0004077a10 */ /* 0x000fe20007ffe0ff */
[----:B------:R-:W-:-:S03]  /*0500*/  IMAD.MOV.U32 R4, RZ, RZ, RZ ;  /* 0x000000ffff047224 */ /* 0x000fc600078e00ff */
[C---:B------:R-:W-:Y:S02]  /*0510*/  IADD3 R6, R7.reuse, 0x1, RZ ;  /* 0x0000000107067810 */ /* 0x040fe40007ffe0ff */
[----:B------:R-:W-:Y:S02]  /*0520*/  IADD3 R7, R7, 0x2, RZ ;  /* 0x0000000207077810 */ /* 0x000fe40007ffe0ff */
.L_x_141:
        /* <DEDUP_REMOVED lines=9> */
.L_x_127:
[----:B------:R-:W-:Y:S01]  /*05c0*/  HFMA2.MMA R12, -RZ, RZ, 0, 4.76837158203125e-07 ;  /* 0x00000008ff0c7435 */ /* 0x000fe200000001ff */
[----:B------:R-:W-:Y:S01]  /*05d0*/  IADD3 R10, R10, -0x4, RZ ;  /* 0xfffffffc0a0a7810 */ /* 0x000fe20007ffe0ff */
[----:B------:R-:W-:Y:S03]  /*05e0*/  BSSY B0, `(.L_x_115) ;  /* 0x000002d000007945 */ /* 0x000fe60003800000 */
[----:B------:R-:W-:-:S05]  /*05f0*/  ISETP.NE.AND P2, PT, R10, RZ, PT ;  /* 0x000000ff0a00720c */ /* 0x000fca0003f45270 */
        /* <DEDUP_REMOVED lines=9> */
[----:B------:R-:W-:Y:S05]  /*0690*/  CALL.REL.NOINC `($__internal_3_$__cuda_sm20_div_s64) ;  /* 0x00001a3000007944 */ /* 0x000fea0003c00000 */
[----:B------:R-:W-:Y:S01]  /*06a0*/  IADD3 R21, P0, RZ, -R24, RZ ;  /* 0x80000018ff157210 */ /* 0x000fe20007f1e0ff */
[----:B------:R-:W-:Y:S01]  /*06b0*/  IMAD.MOV.U32 R17, RZ, RZ, R27 ;  /* 0x000000ffff117224 */ /* 0x000fe200078e001b */
[----:B------:R-:W-:Y:S01]  /*06c0*/  MOV R33, R25 ;  /* 0x0000001900217202 */ /* 0x000fe20000000f00 */
[----:B------:R-:W-:Y:S02]  /*06d0*/  IMAD.MOV.U32 R32, RZ, RZ, R24 ;  /* 0x000000ffff207224 */ /* 0x000fe400078e0018 */
[----:B------:R-:W-:Y:S02]  /*06e0*/  IMAD.X R15, RZ, RZ, ~R25, P0 ;  /* 0x000000ffff0f7224 */ /* 0x000fe400000e0e19 */
[----:B------:R-:W-:-:S04]  /*06f0*/  IMAD.WIDE.U32 R12, R22, R21, R16 ;  /* 0x00000015160c7225 */ /* 0x000fc800078e0010 */
[----:B------:R-:W-:-:S04]  /*0700*/  IMAD R15, R15, R22, RZ ;  /* 0x000000160f0f7224 */ /* 0x000fc800078e02ff */
[----:B------:R-:W-:Y:S01]  /*0710*/  IMAD R15, R23, R21, R15 ;  /* 0x00000015170f7224 */ /* 0x000fe200078e020f */
[----:B------:R-:W-:-:S03]  /*0720*/  MOV R23, R12 ;  /* 0x0000000c00177202 */ /* 0x000fc60000000f00 */
[----:B------:R-:W-:Y:S01]  /*0730*/  IMAD.IADD R15, R13, 0x1, R15 ;  /* 0x000000010d0f7824 */ /* 0x000fe200078e020f */
[----:B------:R-:W-:Y:S05]  /*0740*/  BRA `(.L_x_117) ;  /* 0x0000016000007947 */ /* 0x000fea0003800000 */
.L_x_116:
        /* <DEDUP_REMOVED lines=10> */
[----:B------:R-:W-:-:S05]  /*07f0*/  MOV R15, RZ ;  /* 0x000000ff000f7202 */ /* 0x000fca0000000f00 */
        /* <DEDUP_REMOVED lines=11> */
.L_x_117:
[----:B------:R-:W-:Y:S05]  /*08b0*/  BSYNC B0 ;  /* 0x0000000000007941 */ /* 0x000fea0003800000 */
.L_x_115:
        /* <DEDUP_REMOVED lines=15> */
[----:B------:R-:W-:Y:S05]  /*09b0*/  CALL.REL.NOINC `($__internal_3_$__cuda_sm20_div_s64) ;  /* 0x0000171000007944 */ /* 0x000fea0003c00000 */
[-C--:B------:R-:W-:Y:S01]  /*09c0*/  IADD3 R21, P0, RZ, -R24.reuse, RZ ;  /* 0x80000018ff157210 */ /* 0x080fe20007f1e0ff */
[----:B------:R-:W-:Y:S01]  /*09d0*/  IMAD.MOV.U32 R12, RZ, RZ, R32 ;  /* 0x000000ffff0c7224 */ /* 0x000fe200078e0020 */
[----:B------:R-:W-:Y:S01]  /*09e0*/  MOV R13, R33 ;  /* 0x00000021000d7202 */ /* 0x000fe20000000f00 */
[--C-:B------:R-:W-:Y:S01]  /*09f0*/  IMAD.MOV.U32 R35, RZ, RZ, R25.reuse ;  /* 0x000000ffff237224 */ /* 0x100fe200078e0019 */
[----:B------:R-:W-:Y:S01]  /*0a00*/  MOV R34, R24 ;  /* 0x0000001800227202 */ /* 0x000fe20000000f00 */
[----:B------:R-:W-:-:S02]  /*0a10*/  IMAD.X R15, RZ, RZ, ~R25, P0 ;  /* 0x000000ffff0f7224 */ /* 0x000fc400000e0e19 */
[----:B------:R-:W-:-:S04]  /*0a20*/  IMAD.WIDE.U32 R12, R16, R21, R12 ;  /* 0x00000015100c7225 */ /* 0x000fc800078e000c */
[----:B------:R-:W-:Y:S02]  /*0a30*/  IMAD R15, R15, R16, RZ ;  /* 0x000000100f0f7224 */ /* 0x000fe400078e02ff */
[----:B------:R-:W-:Y:S02]  /*0a40*/  IMAD.MOV.U32 R33, RZ, RZ, R12 ;  /* 0x000000ffff217224 */ /* 0x000fe400078e000c */
[----:B------:R-:W-:-:S04]  /*0a50*/  IMAD R15, R17, R21, R15 ;  /* 0x00000015110f7224 */ /* 0x000fc800078e020f */
[----:B------:R-:W-:Y:S01]  /*0a60*/  IMAD.IADD R15, R13, 0x1, R15 ;  /* 0x000000010d0f7824 */ /* 0x000fe200078e020f */
[----:B------:R-:W-:Y:S05]  /*0a70*/  BRA `(.L_x_120) ;  /* 0x0000016000007947 */ /* 0x000fea0003800000 */
.L_x_119:
        /* <DEDUP_REMOVED lines=22> */
.L_x_120:
[----:B------:R-:W-:Y:S05]  /*0be0*/  BSYNC B0 ;  /* 0x0000000000007941 */ /* 0x000fea0003800000 */
.L_x_118:
        /* <DEDUP_REMOVED lines=16> */
[----:B------:R-:W-:Y:S05]  /*0cf0*/  CALL.REL.NOINC `($__internal_3_$__cuda_sm20_div_s64) ;  /* 0x000013d000007944 */ /* 0x000fea0003c00000 */
[----:B------:R-:W-:Y:S01]  /*0d00*/  IADD3 R19, P0, RZ, -R24, RZ ;  /* 0x80000018ff137210 */ /* 0x000fe20007f1e0ff */
[----:B------:R-:W-:Y:S02]  /*0d10*/  IMAD.MOV.U32 R12, RZ, RZ, R34 ;  /* 0x000000ffff0c7224 */ /* 0x000fe400078e0022 */
[----:B------:R-:W-:Y:S01]  /*0d20*/  IMAD.MOV.U32 R13, RZ, RZ, R35 ;  /* 0x000000ffff0d7224 */ /* 0x000fe200078e0023 */
[----:B------:R-:W-:Y:S01]  /*0d30*/  IADD3.X R15, RZ, ~R25, RZ, P0, !PT ;  /* 0x80000019ff0f7210 */ /* 0x000fe200007fe4ff */
[----:B------:R-:W-:-:S02]  /*0d40*/  IMAD.MOV.U32 R18, RZ, RZ, R24 ;  /* 0x000000ffff127224 */ /* 0x000fc400078e0018 */
[----:B------:R-:W-:-:S04]  /*0d50*/  IMAD.WIDE.U32 R12, R16, R19, R12 ;  /* 0x00000013100c7225 */ /* 0x000fc800078e000c */
[----:B------:R-:W-:Y:S01]  /*0d60*/  IMAD R15, R15, R16, RZ ;  /* 0x000000100f0f7224 */ /* 0x000fe200078e02ff */
[----:B------:R-:W-:-:S03]  /*0d70*/  MOV R35, R12 ;  /* 0x0000000c00237202 */ /* 0x000fc60000000f00 */
[----:B------:R-:W-:Y:S01]  /*0d80*/  IMAD R15, R17, R19, R15 ;  /* 0x00000013110f7224 */ /* 0x000fe200078e020f */
[----:B------:R-:W-:-:S03]  /*0d90*/  MOV R19, R25 ;  /* 0x0000001900137202 */ /* 0x000fc60000000f00 */
[----:B------:R-:W-:Y:S01]  /*0da0*/  IMAD.IADD R15, R13, 0x1, R15 ;  /* 0x000000010d0f7824 */ /* 0x000fe200078e020f */
[----:B------:R-:W-:Y:S05]  /*0db0*/  BRA `(.L_x_123) ;  /* 0x0000016000007947 */ /* 0x000fea0003800000 */
.L_x_122:
        /* <DEDUP_REMOVED lines=22> */
.L_x_123:
[----:B------:R-:W-:Y:S05]  /*0f20*/  BSYNC B0 ;  /* 0x0000000000007941 */ /* 0x000fea0003800000 */
.L_x_121:
        /* <DEDUP_REMOVED lines=19> */
[----:B------:R-:W-:Y:S01]  /*1060*/  IMAD.MOV.U32 R13, RZ, RZ, R19 ;  /* 0x000000ffff0d7224 */ /* 0x000fe200078e0013 */
[----:B------:R-:W-:Y:S01]  /*1070*/  MOV R12, R18 ;  /* 0x00000012000c7202 */ /* 0x000fe20000000f00 */
[--C-:B------:R-:W-:Y:S02]  /*1080*/  IMAD.MOV.U32 R27, RZ, RZ, R25.reuse ;  /* 0x000000ffff1b7224 */ /* 0x100fe400078e0019 */
[----:B------:R-:W-:-:S02]  /*1090*/  IMAD.X R15, RZ, RZ, ~R25, P0 ;  /* 0x000000ffff0f7224 */ /* 0x000fc400000e0e19 */
[----:B------:R-:W-:-:S04]  /*10a0*/  IMAD.WIDE.U32 R12, R16, R21, R12 ;  /* 0x00000015100c7225 */ /* 0x000fc800078e000c */
[----:B------:R-:W-:Y:S01]  /*10b0*/  IMAD R15, R15, R16, RZ ;  /* 0x000000100f0f7224 */ /* 0x000fe200078e02ff */
[----:B------:R-:W-:Y:S01]  /*10c0*/  MOV R19, R12 ;  /* 0x0000000c00137202 */ /* 0x000fe20000000f00 */
[----:B------:R-:W-:Y:S02]  /*10d0*/  IMAD.MOV.U32 R16, RZ, RZ, R24 ;  /* 0x000000ffff107224 */ /* 0x000fe400078e0018 */
[----:B------:R-:W-:-:S04]  /*10e0*/  IMAD R15, R17, R21, R15 ;  /* 0x00000015110f7224 */ /* 0x000fc800078e020f */
[----:B------:R-:W-:Y:S01]  /*10f0*/  IMAD.IADD R15, R13, 0x1, R15 ;  /* 0x000000010d0f7824 */ /* 0x000fe200078e020f */
[----:B------:R-:W-:Y:S05]  /*1100*/  BRA `(.L_x_126) ;  /* 0x0000017000007947 */ /* 0x000fea0003800000 */
.L_x_125:
        /* <DEDUP_REMOVED lines=17> */
[----:B------:R-:W-:-:S12]  /*1220*/  HFMA2.MMA R15, -RZ, RZ, 0, 0 ;  /* 0x00000000ff0f7435 */ /* 0x000fd800000001ff */
[----:B------:R-:W-:Y:S02]  /*1230*/  @P1 IADD3 R13, R13, 0x1, RZ ;  /* 0x000000010d0d1810 */ /* 0x000fe40007ffe0ff */
[----:B------:R-:W-:-:S05]  /*1240*/  @!P3 LOP3.LUT R13, RZ, R16, RZ, 0x33, !PT ;  /* 0x00000010ff0db212 */ /* 0x000fca00078e33ff */
[----:B------:R-:W-:-:S04]  /*1250*/  IMAD.MOV R19, RZ, RZ, -R13 ;  /* 0x000000ffff137224 */ /* 0x000fc800078e0a0d */
[----:B------:R-:W-:Y:S02]  /*1260*/  IMAD R19, R16, R19, R18 ;  /* 0x0000001310137224 */ /* 0x000fe400078e0212 */
[----:B------:R-:W-:Y:S02]  /*1270*/  IMAD.MOV.U32 R16, RZ, RZ, R13 ;  /* 0x000000ffff107224 */ /* 0x000fe400078e000d */
.L_x_126:
[----:B------:R-:W-:Y:S05]  /*1280*/  BSYNC B0 ;  /* 0x0000000000007941 */ /* 0x000fea0003800000 */
.L_x_124:
[----:B------:R-:W0:Y:S01]  /*1290*/  LDC.64 R12, c[0x0][R11+0x210] ;  /* 0x000084000b0c7b82 */ /* 0x000e220000000a00 */
[----:B------:R-:W-:Y:S02]  /*12a0*/  IMAD.MOV.U32 R32, RZ, RZ, R22 ;  /* 0x000000ffff207224 */ /* 0x000fe400078e0016 */
[-C--:B0-----:R-:W-:Y:S02]  /*12b0*/  IMAD R13, R13, R19.reuse, RZ ;  /* 0x000000130d0d7224 */ /* 0x081fe400078e02ff */
[----:B------:R-:W-:-:S04]  /*12c0*/  IMAD.WIDE.U32 R18, R12, R19, R32 ;  /* 0x000000130c127225 */ /* 0x000fc800078e0020 */
[----:B------:R-:W-:-:S05]  /*12d0*/  IMAD R13, R12, R15, R13 ;  /* 0x0000000f0c0d7224 */ /* 0x000fca00078e020d */
[----:B------:R-:W-:Y:S01]  /*12e0*/  IADD3 R19, R19, R13, RZ ;  /* 0x0000000d13137210 */ /* 0x000fe20007ffe0ff */
[----:B------:R-:W-:Y:S01]  /*12f0*/  @!P2 CALL.REL.NOINC `(.L_x_114) ;  /* 0x000000100000a944 */ /* 0x000fe20003c00000 */
[----:B------:R-:W-:Y:S05]  /*1300*/  BRA `(.L_x_127) ;  /* 0xfffff2b000007947 */ /* 0x000fea000383ffff */
.L_x_114:
        /* <DEDUP_REMOVED lines=14> */
[----:B------:R-:W-:Y:S02]  /*13f0*/  IADD3 R21, P0, RZ, -R24, RZ ;  /* 0x80000018ff157210 */ /* 0x000fe40007f1e0ff */
[----:B------:R-:W-:Y:S02]  /*1400*/  MOV R17, R27 ;  /* 0x0000001b00117202 */ /* 0x000fe40000000f00 */
[----:B------:R-:W-:Y:S01]  /*1410*/  MOV R27, R25 ;  /* 0x00000019001b7202 */ /* 0x000fe20000000f00 */
[----:B------:R-:W-:Y:S02]  /*1420*/  IMAD.X R15, RZ, RZ, ~R25, P0 ;  /* 0x000000ffff0f7224 */ /* 0x000fe400000e0e19 */
[----:B------:R-:W-:-:S04]  /*1430*/  IMAD.WIDE.U32 R12, R10, R21, R16 ;  /* 0x000000150a0c7225 */ /* 0x000fc800078e0010 */
[----:B------:R-:W-:Y:S02]  /*1440*/  IMAD R15, R15, R10, RZ ;  /* 0x0000000a0f0f7224 */ /* 0x000fe400078e02ff */
[----:B------:R-:W-:Y:S02]  /*1450*/  IMAD.MOV.U32 R16, RZ, RZ, R24 ;  /* 0x000000ffff107224 */ /* 0x000fe400078e0018 */
[----:B------:R-:W-:-:S04]  /*1460*/  IMAD R15, R11, R21, R15 ;  /* 0x000000150b0f7224 */ /* 0x000fc800078e020f */
[----:B------:R-:W-:Y:S01]  /*1470*/  IMAD.IADD R15, R13, 0x1, R15 ;  /* 0x000000010d0f7824 */ /* 0x000fe200078e020f */
[----:B------:R-:W-:Y:S05]  /*1480*/  BRA `(.L_x_131) ;  /* 0x0000017000007947 */ /* 0x000fea0003800000 */
.L_x_130:
[----:B------:R-:W0:Y:S01]  /*1490*/  I2F.U32.RP R11, R10 ;  /* 0x0000000a000b7306 */ /* 0x000e220000209000 */
[----:B------:R-:W-:Y:S01]  /*14a0*/  IMAD.MOV R15, RZ, RZ, -R10 ;  /* 0x000000ffff0f7224 */ /* 0x000fe200078e0a0a */
[----:B------:R-:W-:Y:S01]  /*14b0*/  ISETP.NE.U32.AND P2, PT, R10, RZ, PT ;  /* 0x000000ff0a00720c */ /* 0x000fe20003f45070 */
[----:B------:R-:W-:-:S05]  /*14c0*/  HFMA2.MMA R27, -RZ, RZ, 0, 0 ;  /* 0x00000000ff1b7435 */ /* 0x000fca00000001ff */
        /* <DEDUP_REMOVED lines=15> */
[----:B------:R-:W-:-:S05]  /*15c0*/  @!P2 LOP3.LUT R13, RZ, R10, RZ, 0x33, !PT ;  /* 0x0000000aff0da212 */ /* 0x000fca00078e33ff */
[----:B------:R-:W-:-:S04]  /*15d0*/  IMAD.MOV R11, RZ, RZ, -R13 ;  /* 0x000000ffff0b7224 */ /* 0x000fc800078e0a0d */
[----:B------:R-:W-:Y:S02]  /*15e0*/  IMAD R12, R10, R11, R16 ;  /* 0x0000000b0a0c7224 */ /* 0x000fe400078e0210 */
[----:B------:R-:W-:Y:S02]  /*15f0*/  IMAD.MOV.U32 R16, RZ, RZ, R13 ;  /* 0x000000ffff107224 */ /* 0x000fe400078e000d */
.L_x_131:
[----:B------:R-:W-:Y:S05]  /*1600*/  BSYNC B0 ;  /* 0x0000000000007941 */ /* 0x000fea0003800000 */
.L_x_129:
        /* <DEDUP_REMOVED lines=27> */
.L_x_133:
        /* <DEDUP_REMOVED lines=23> */
.L_x_134:
[----:B------:R-:W-:Y:S05]  /*1930*/  BSYNC B0 ;  /* 0x0000000000007941 */ /* 0x000fea0003800000 */
.L_x_132:
        /* <DEDUP_REMOVED lines=17> */
[-C--:B------:R-:W-:Y:S01]  /*1a50*/  IADD3 R21, P0, RZ, -R24.reuse, RZ ;  /* 0x80000018ff157210 */ /* 0x080fe20007f1e0ff */
[----:B------:R-:W-:Y:S01]  /*1a60*/  IMAD.MOV.U32 R17, RZ, RZ, R27 ;  /* 0x000000ffff117224 */ /* 0x000fe200078e001b */
[-C--:B------:R-:W-:Y:S02]  /*1a70*/  MOV R27, R25.reuse ;  /* 0x00000019001b7202 */ /* 0x080fe40000000f00 */
[----:B------:R-:W-:Y:S01]  /*1a80*/  IADD3.X R15, RZ, ~R25, RZ, P0, !PT ;  /* 0x80000019ff0f7210 */ /* 0x000fe200007fe4ff */
[----:B------:R-:W-:Y:S01]  /*1a90*/  IMAD.WIDE.U32 R12, R10, R21, R16 ;  /* 0x000000150a0c7225 */ /* 0x000fe200078e0010 */
[----:B------:R-:W-:-:S03]  /*1aa0*/  MOV R16, R24 ;  /* 0x0000001800107202 */ /* 0x000fc60000000f00 */
[----:B------:R-:W-:-:S04]  /*1ab0*/  IMAD R15, R15, R10, RZ ;  /* 0x0000000a0f0f7224 */ /* 0x000fc800078e02ff */
[----:B------:R-:W-:-:S04]  /*1ac0*/  IMAD R11, R11, R21, R15 ;  /* 0x000000150b0b7224 */ /* 0x000fc800078e020f */
[----:B------:R-:W-:Y:S01]  /*1ad0*/  IMAD.IADD R11, R13, 0x1, R11 ;  /* 0x000000010d0b7824 */ /* 0x000fe200078e020b */
[----:B------:R-:W-:Y:S05]  /*1ae0*/  BRA `(.L_x_137) ;  /* 0x0000017000007947 */ /* 0x000fea0003800000 */
.L_x_136:
        /* <DEDUP_REMOVED lines=23> */
.L_x_137:
[----:B------:R-:W-:Y:S05]  /*1c60*/  BSYNC B0 ;  /* 0x0000000000007941 */ /* 0x000fea0003800000 */
.L_x_135:
[----:B------:R-:W0:Y:S02]  /*1c70*/  LDC.64 R8, c[0x0][R9+0x218] ;  /* 0x0000860009087b82 */ /* 0x000e240000000a00 */
[-C--:B0-----:R-:W-:Y:S02]  /*1c80*/  IMAD R10, R9, R12.reuse, RZ ;  /* 0x0000000c090a7224 */ /* 0x081fe400078e02ff */
[----:B------:R-:W-:-:S04]  /*1c90*/  IMAD.WIDE.U32 R18, R8, R12, R18 ;  /* 0x0000000c08127225 */ /* 0x000fc800078e0012 */
[----:B------:R-:W-:-:S04]  /*1ca0*/  IMAD R11, R8, R11, R10 ;  /* 0x0000000b080b7224 */ /* 0x000fc800078e020a */
[----:B------:R-:W-:Y:S02]  /*1cb0*/  IMAD.IADD R19, R19, 0x1, R11 ;  /* 0x0000000113137824 */ /* 0x000fe400078e020b */
.L_x_128:
        /* <DEDUP_REMOVED lines=30> */
.L_x_140:
[----:B------:R-:W0:Y:S02]  /*1ea0*/  LDS R8, [R10] ;  /* 0x000000000a087984 */ /* 0x000e240000000800 */
[----:B0----5:R-:W-:-:S06]  /*1eb0*/  FADD R9, R11, R8 ;  /* 0x000000080b097221 */ /* 0x021fcc0000000000 */
[----:B------:R-:W0:Y:S02]  /*1ec0*/  ATOMS.CAST.SPIN R9, [R10], R8, R9 ;  /* 0x000000080a09738d */ /* 0x000e240001800009 */
[----:B0-----:R-:W-:-:S13]  /*1ed0*/  ISETP.EQ.U32.AND P0, PT, R9, 0x1, PT ;  /* 0x000000010900780c */ /* 0x001fda0003f02070 */
[----:B------:R-:W-:Y:S05]  /*1ee0*/  @!P0 BRA `(.L_x_140) ;  /* 0xffffffb000008947 */ /* 0x000fea000383ffff */
.L_x_139:
[----:B------:R-:W-:Y:S05]  /*1ef0*/  BSYNC B0 ;  /* 0x0000000000007941 */ /* 0x000fea0003800000 */
.L_x_138:
        /* <DEDUP_REMOVED lines=8> */
.L_x_108:
[----:B------:R-:W-:Y:S01]  /*1f80*/  WARPSYNC 0xffffffff ;  /* 0xffffffff00007948 */ /* 0x000fe20003800000 */
[----:B------:R-:W-:Y:S01]  /*1f90*/  BAR.SYNC.DEFER_BLOCKING 0x0 ;  /* 0x0000000000007b1d */ /* 0x000fe20000010000 */
[----:B------:R-:W-:-:S04]  /*1fa0*/  ISETP.GE.U32.AND P0, PT, R0, c[0x0][0x168], PT ;  /* 0x00005a0000007a0c */ /* 0x000fc80003f06070 */
[----:B------:R-:W-:-:S13]  /*1fb0*/  ISETP.GE.AND.EX P0, PT, RZ, c[0x0][0x16c], PT, P0 ;  /* 0x00005b00ff007a0c */ /* 0x000fda0003f06300 */
[----:B------:R-:W-:Y:S05]  /*1fc0*/  @P0 EXIT ;  /* 0x000000000000094d */ /* 0x000fea0003800000 */
[----:B------:R-:W-:-:S09]  /*1fd0*/  HFMA2.MMA R6, -RZ, RZ, 0, 0 ;  /* 0x00000000ff067435 */ /* 0x000fd200000001ff */
.L_x_142:
[----:B0-----:R0:W1:Y:S01]  /*1fe0*/  LDS R7, [R0.X4] ;  /* 0x0000000000077984 */ /* 0x0010620000004800 */
        /* <DEDUP_REMOVED lines=11> */
[----:B-1----:R0:W-:-:S12]  /*20a0*/  RED.E.ADD.F32.FTZ.RN.STRONG.GPU [R4.64], R7 ;  /* 0x000000070400798e */ /* 0x0021d8000c10e784 */
[----:B------:R-:W-:Y:S05]  /*20b0*/  @!P0 BRA `(.L_x_142) ;  /* 0xffffff2000008947 */ /* 0x000fea000383ffff */
[----:B------:R-:W-:Y:S05]  /*20c0*/  EXIT ;  /* 0x000000000000794d */ /* 0x000fea0003800000 */
        .weak           $__internal_3_$__cuda_sm20_div_s64
        .type           $__internal_3_$__cuda_sm20_div_s64,@function
        .size           $__internal_3_$__cuda_sm20_div_s64,(.L_x_3551 - $__internal_3_$__cuda_sm20_div_s64)
$__internal_3_$__cuda_sm20_div_s64:
        /* <DEDUP_REMOVED lines=82> */
[----:B------:R-:W-:Y:S06]  /*25f0*/  RET.REL.NODEC R12 `(_ZN2at4cuda17kernelHistogram1DIfflLi1ELi2ELin1ELNS0_23CUDAHistogramMemoryTypeE0EZNS0_21CUDA_tensor_histogramIffLb0EEEbNS_6TensorES4_S4_lNS_14AccumulateTypeIT0_Lb1EE4typeES8_NS0_13TensorArgTypeES9_S9_EUllE_EEvNS0_6detail10TensorInfoIT_T1_EESF_NSC_IKS6_SE_EElS8_S8_SE_T6_) ;  /* 0xffffda000c007950 */ /* 0x000fec0003c3ffff */
.L_x_143:
        /* <DEDUP_REMOVED lines=16> */
.L_x_3551:


//--------------------- .text._ZN2at4cuda17kernelHistogram1DIddlLi1ELi2ELin1ELNS0_23CUDAHistogramMemoryTypeE1EZNS0_21CUDA_tensor_histogramIddLb0EEEbNS_6TensorES4_S4_lNS_14AccumulateTypeIT0_Lb1EE4typeES8_NS0_13TensorArgTypeES9_S9_EUllE0_EEvNS0_6detail10TensorInfoIT_T1_EESF_NSC_IKS6_SE_EElS8_S8_SE_T6_ --------------------------
	.section	.text._ZN2at4cuda17kernelHistogram1DIddlLi1ELi2ELin1ELNS0_23CUDAHistogramMemoryTypeE1EZNS0_21CUDA_tensor_histogramIddLb0EEEbNS_6TensorES4_S4_lNS_14AccumulateTypeIT0_Lb1EE4typeES8_NS0_13TensorArgTypeES9_S9_EUllE0_EEvNS0_6detail10TensorInfoIT_T1_EESF_NSC_IKS6_SE_EElS8_S8_SE_T6_,"ax",@progbits
	.sectioninfo	@"SHI_REGISTERS=34"
	.align	128
        .global         _ZN2at4cuda17kernelHistogram1DIddlLi1ELi2ELin1ELNS0_23CUDAHistogramMemoryTypeE1EZNS0_21CUDA_tensor_histogramIddLb0EEEbNS_6TensorES4_S4_lNS_14AccumulateTypeIT0_Lb1EE4typeES8_NS0_13TensorArgTypeES9_S9_EUllE0_EEvNS0_6detail10TensorInfoIT_T1_EESF_NSC_IKS6_SE_EElS8_S8_SE_T6_
        .type           _ZN2at4cuda17kernelHistogram1DIddlLi1ELi2ELin1ELNS0_23CUDAHistogramMemoryTypeE1EZNS0_21CUDA_tensor_histogramIddLb0EEEbNS_6TensorES4_S4_lNS_14AccumulateTypeIT0_Lb1EE4typeES8_NS0_13TensorArgTypeES9_S9_EUllE0_EEvNS0_6detail10TensorInfoIT_T1_EESF_NSC_IKS6_SE_EElS8_S8_SE_T6_,@function
        .size           _ZN2at4cuda17kernelHistogram1DIddlLi1ELi2ELin1ELNS0_23CUDAHistogramMemoryTypeE1EZNS0_21CUDA_tensor_histogramIddLb0EEEbNS_6TensorES4_S4_lNS_14AccumulateTypeIT0_Lb1EE4typeES8_NS0_13TensorArgTypeES9_S9_EUllE0_EEvNS0_6detail10TensorInfoIT_T1_EESF_NSC_IKS6_SE_EElS8_S8_SE_T6_,(.L_x_3553 - _ZN2at4cuda17kernelHistogram1DIddlLi1ELi2ELin1ELNS0_23CUDAHistogramMemoryTypeE1EZNS0_21CUDA_tensor_histogramIddLb0EEEbNS_6TensorES4_S4_lNS_14AccumulateTypeIT0_Lb1EE4typeES8_NS0_13TensorArgTypeES9_S9_EUllE0_EEvNS0_6detail10TensorInfoIT_T1_EESF_NSC_IKS6_SE_EElS8_S8_SE_T6_)
        .other          _ZN2at4cuda17kernelHistogram1DIddlLi1ELi2ELin1ELNS0_23CUDAHistogramMemoryTypeE1EZNS0_21CUDA_tensor_histogramIddLb0EEEbNS_6TensorES4_S4_lNS_14AccumulateTypeIT0_Lb1EE4typeES8_NS0_13TensorArgTypeES9_S9_EUllE0_EEvNS0_6detail10TensorInfoIT_T1_EESF_NSC_IKS6_SE_EElS8_S8_SE_T6_,@"STO_CUDA_ENTRY STV_DEFAULT"
_ZN2at4cuda17kernelHistogram1DIddlLi1ELi2ELin1ELNS0_23CUDAHistogramMemoryTypeE1EZNS0_21CUDA_tensor_histogramIddLb0EEEbNS_6TensorES4_S4_lNS_14AccumulateTypeIT0_Lb1EE4typeES8_NS0_13TensorArgTypeES9_S9_EUllE0_EEvNS0_6detail10TensorInfoIT_T1_EESF_NSC_IKS6_SE_EElS8_S8_SE_T6_:
.text._ZN2at4cuda17kernelHistogram1DIddlLi1ELi2ELin1ELNS0_23CUDAHistogramMemoryTypeE1EZNS0_21CUDA_tensor_histogramIddLb0EEEbNS_6TensorES4_S4_lNS_14AccumulateTypeIT0_Lb1EE4typeES8_NS0_13TensorArgTypeES9_S9_EUllE0_EEvNS0_6detail10TensorInfoIT_T1_EESF_NSC_IKS6_SE_EElS8_S8_SE_T6_:
        /* <DEDUP_REMOVED lines=8> */
[----:B------:R-:W0:Y:S01]  /*0080*/  I2F.F64.S64 R12, c[0x0][0x640] ;  /* 0x00019000000c7b12 */ /* 0x000e220000301c00 */
[----:B------:R-:W-:-:S03]  /*0090*/  ULDC.64 UR8, c[0x0][0x118] ;  /* 0x0000460000087ab9 */ /* 0x000fc60000000a00 */
[----:B------:R-:W-:Y:S01]  /*00a0*/  ISETP.GT.AND P0, PT, R2, 0x1, PT ;  /* 0x000000010200780c */ /* 0x000fe20003f04270 */
[----:B------:R-:W-:-:S12]  /*00b0*/  HFMA2.MMA R2, -RZ, RZ, 0, 0 ;  /* 0x00000000ff027435 */ /* 0x000fd800000001ff */
[----:B------:R-:W-:Y:S05]  /*00c0*/  @P0 BRA `(.L_x_144) ;  /* 0x0000041000000947 */ /* 0x000fea0003800000 */
[----:B0-----:R-:W-:Y:S01]  /*00d0*/  IMAD.MOV.U32 R14, RZ, RZ, c[0x0][0x650] ;  /* 0x00019400ff0e7624 */ /* 0x001fe200078e00ff */
[----:B------:R-:W-:Y:S01]  /*00e0*/  MOV R4, c[0x0][0xc] ;  /* 0x0000030000047a02 */ /* 0x000fe20000000f00 */
[----:B------:R-:W-:-:S06]  /*00f0*/  IMAD.MOV.U32 R15, RZ, RZ, c[0x0][0x654] ;  /* 0x00019500ff0f7624 */ /* 0x000fcc00078e00ff */
[----:B------:R-:W0:-:S04]  /*0100*/  DADD R14, R14, -c[0x0][0x648] ;  /* 0x800192000e0e7629 */ /* 0x000e080000000000 */
.L_x_149:
[----:B------:R-:W-:Y:S02]  /*0110*/  IMAD R3, R2, c[0x0][0x570], RZ ;  /* 0x00015c0002037a24 */ /* 0x000fe400078e02ff */
[----:B0-----:R-:W-:-:S04]  /*0120*/  IMAD.WIDE.U32 R6, R0, c[0x0][0x570], RZ ;  /* 0x00015c0000067a25 */ /* 0x001fc800078e00ff */
[----:B------:R-:W-:Y:S01]  /*0130*/  IMAD R3, R0, c[0x0][0x574], R3 ;  /* 0x00015d0000037a24 */ /* 0x000fe200078e0203 */
[----:B------:R-:W-:-:S03]  /*0140*/  LEA R8, P0, R6, c[0x0][0x4a0], 0x3 ;  /* 0x0001280006087a11 */ /* 0x000fc600078018ff */
[----:B------:R-:W-:-:S05]  /*0150*/  IMAD.IADD R3, R7, 0x1, R3 ;  /* 0x0000000107037824 */ /* 0x000fca00078e0203 */
[----:B------:R-:W-:-:S05]  /*0160*/  LEA.HI.X R9, R6, c[0x0][0x4a4], R3, 0x3, P0 ;  /* 0x0001290006097a11 */ /* 0x000fca00000f1c03 */
[----:B------:R-:W2:Y:S01]  /*0170*/  LDG.E.64 R10, [R8.64] ;  /* 0x00000008080a7981 */ /* 0x000ea2000c1e1b00 */
[----:B------:R-:W-:Y:S01]  /*0180*/  IMAD R3, R4, c[0x0][0x0], RZ ;  /* 0x0000000004037a24 */ /* 0x000fe200078e02ff */
[----:B------:R-:W-:Y:S01]  /*0190*/  YIELD ;  /* 0x0000000000007946 */ /* 0x000fe20003800000 */
[----:B------:R-:W-:Y:S03]  /*01a0*/  BSSY B0, `(.L_x_145) ;  /* 0x0000031000007945 */ /* 0x000fe60003800000 */
[----:B------:R-:W-:-:S04]  /*01b0*/  IADD3 R0, P1, R3, R0, RZ ;  /* 0x0000000003007210 */ /* 0x000fc80007f3e0ff */
[----:B------:R-:W-:Y:S01]  /*01c0*/  ISETP.GE.U32.AND P2, PT, R0, c[0x0][0x658], PT ;  /* 0x0001960000007a0c */ /* 0x000fe20003f46070 */
[----:B------:R-:W-:Y:S01]  /*01d0*/  IMAD.X R2, RZ, RZ, R2, P1 ;  /* 0x000000ffff027224 */ /* 0x000fe200008e0602 */
[----:B-12---:R-:W1:-:S06]  /*01e0*/  DSETP.GTU.AND P0, PT, R10, c[0x0][0x650], PT ;  /* 0x000194000a00762a */ /* 0x006e4c0003f0c000 */
[----:B-1----:R-:W1:Y:S01]  /*01f0*/  DSETP.LTU.OR P1, PT, R10, c[0x0][0x648], P0 ;  /* 0x000192000a00762a */ /* 0x002e620000729400 */
[----:B------:R-:W-:-:S13]  /*0200*/  ISETP.GE.AND.EX P0, PT, R2, c[0x0][0x65c], PT, P2 ;  /* 0x0001970002007a0c */ /* 0x000fda0003f06320 */
[----:B-1----:R-:W-:Y:S05]  /*0210*/  @P1 BRA `(.L_x_146) ;  /* 0x0000029000001947 */ /* 0x002fea0003800000 */
[----:B0-----:R-:W0:Y:S01]  /*0220*/  MUFU.RCP64H R7, R15 ;  /* 0x0000000f00077308 */ /* 0x001e220000001800 */
[----:B------:R-:W-:Y:S01]  /*0230*/  MOV R6, 0x1 ;  /* 0x0000000100067802 */ /* 0x000fe20000000f00 */
[----:B------:R-:W-:Y:S05]  /*0240*/  BSSY B1, `(.L_x_147) ;  /* 0x0000016000017945 */ /* 0x000fea0003800000 */
[----:B0-----:R-:W0:-:S06]  /*0250*/  DFMA R8, -R14, R6, 1 ;  /* 0x3ff000000e08742b */ /* 0x001e0c0000000106 */
[----:B0-----:R-:W0:-:S06]  /*0260*/  DFMA R8, R8, R8, R8 ;  /* 0x000000080808722b */ /* 0x001e0c0000000008 */
[----:B0-----:R-:W0:-:S04]  /*0270*/  DFMA R8, R6, R8, R6 ;  /* 0x000000080608722b */ /* 0x001e080000000006 */
[----:B------:R-:W1:-:S04]  /*0280*/  DADD R6, R10, -c[0x0][0x648] ;  /* 0x800192000a067629 */ /* 0x000e480000000000 */
[----:B0-----:R-:W0:-:S04]  /*0290*/  DFMA R10, -R14, R8, 1 ;  /* 0x3ff000000e0a742b */ /* 0x001e080000000108 */
[----:B-1----:R-:W-:-:S04]  /*02a0*/  DMUL R16, R12, R6 ;  /* 0x000000060c107228 */ /* 0x002fc80000000000 */
[----:B0-----:R-:W0:-:S06]  /*02b0*/  DFMA R10, R8, R10, R8 ;  /* 0x0000000a080a722b */ /* 0x001e0c0000000008 */
[----:B0-----:R-:W0:Y:S01]  /*02c0*/  DMUL R6, R16, R10 ;  /* 0x0000000a10067228 */ /* 0x001e220000000000 */
[----:B------:R-:W-:-:S05]  /*02d0*/  FSETP.GEU.AND P2, PT, |R17|, 6.5827683646048100446e-37, PT ;  /* 0x036000001100780b */ /* 0x000fca0003f4e200 */
[----:B0-----:R-:W0:-:S06]  /*02e0*/  DFMA R8, -R14, R6, R16 ;  /* 0x000000060e08722b */ /* 0x001e0c0000000110 */
[----:B0-----:R-:W0:-:S10]  /*02f0*/  DFMA R6, R10, R8, R6 ;  /* 0x000000080a06722b */ /* 0x001e140000000006 */
[----:B0-----:R-:W-:-:S05]  /*0300*/  FFMA R3, RZ, R15, R7 ;  /* 0x0000000fff037223 */ /* 0x001fca0000000007 */
[----:B------:R-:W-:-:S13]  /*0310*/  FSETP.GT.AND P1, PT, |R3|, 1.469367938527859385e-39, PT ;  /* 0x001000000300780b */ /* 0x000fda0003f24200 */
[----:B------:R-:W-:Y:S05]  /*0320*/  @P1 BRA P2, `(.L_x_148) ;  /* 0x0000007000001947 */ /* 0x000fea0001000000 */
[----:B------:R-:W-:Y:S01]  /*0330*/  IMAD.MOV.U32 R6, RZ, RZ, R16 ;  /* 0x000000ffff067224 */ /* 0x000fe200078e0010 */
[----:B------:R-:W-:Y:S01]  /*0340*/  MOV R9, R15 ;  /* 0x0000000f00097202 */ /* 0x000fe20000000f00 */
[----:B------:R-:W-:Y:S01]  /*0350*/  IMAD.MOV.U32 R8, RZ, RZ, R14 ;  /* 0x000000ffff087224 */ /* 0x000fe200078e000e */
[----:B------:R-:W-:Y:S02]  /*0360*/  MOV R3, 0x380 ;  /* 0x0000038000037802 */ /* 0x000fe40000000f00 */
[----:B------:R-:W-:Y:S05]  /*0370*/  CALL.REL.NOINC `($__internal_4_$__cuda_sm20_div_rn_f64_full) ;  /* 0x00001f6000007944 */ /* 0x000fea0003c00000 */
[----:B------:R-:W-:Y:S02]  /*0380*/  IMAD.MOV.U32 R6, RZ, RZ, R18 ;  /* 0x000000ffff067224 */ /* 0x000fe400078e0012 */
[----:B------:R-:W-:Y:S02]  /*0390*/  IMAD.MOV.U32 R7, RZ, RZ, R19 ;  /* 0x000000ffff077224 */ /* 0x000fe400078e0013 */
.L_x_148:
[----:B------:R-:W-:Y:S05]  /*03a0*/  BSYNC B1 ;  /* 0x0000000000017941 */ /* 0x000fea0003800000 */
.L_x_147:
[----:B------:R0:W2:Y:S02]  /*03b0*/  F2I.F64.TRUNC R6, R6 ;  /* 0x0000000600067311 */ /* 0x0000a4000030d100 */
[----:B0-----:R-:W-:Y:S02]  /*03c0*/  MOV R7, 0x3ff00000 ;  /* 0x3ff0000000077802 */ /* 0x001fe40000000f00 */
[----:B--2---:R-:W-:Y:S02]  /*03d0*/  ISETP.NE.U32.AND P1, PT, R6, c[0x0][0x640], PT ;  /* 0x0001900006007a0c */ /* 0x004fe40003f25070 */
[----:B------:R-:W-:-:S04]  /*03e0*/  SHF.R.S32.HI R3, RZ, 0x1f, R6 ;  /* 0x0000001fff037819 */ /* 0x000fc80000011406 */
[----:B------:R-:W-:-:S04]  /*03f0*/  ISETP.NE.AND.EX P1, PT, R3, c[0x0][0x644], PT, P1 ;  /* 0x0001910003007a0c */ /* 0x000fc80003f25310 */
[----:B------:R-:W-:-:S04]  /*0400*/  SEL R8, RZ, 0xffffffff, P1 ;  /* 0xffffffffff087807 */ /* 0x000fc80000800000 */
[----:B------:R-:W-:Y:S01]  /*0410*/  IADD3 R5, P1, R6, R8, RZ ;  /* 0x0000000806057210 */ /* 0x000fe20007f3e0ff */
[----:B------:R-:W-:-:S03]  /*0420*/  IMAD.MOV.U32 R6, RZ, RZ, 0x0 ;  /* 0x00000000ff067424 */ /* 0x000fc600078e00ff */
[----:B------:R-:W-:Y:S01]  /*0430*/  IADD3.X R3, R3, R8, RZ, P1, !PT ;  /* 0x0000000803037210 */ /* 0x000fe20000ffe4ff */
[----:B------:R-:W-:-:S04]  /*0440*/  IMAD.WIDE.U32 R8, R5, c[0x0][0x230], RZ ;  /* 0x00008c0005087a25 */ /* 0x000fc800078e00ff */
[----:B------:R-:W-:-:S04]  /*0450*/  IMAD R10, R3, c[0x0][0x230], RZ ;  /* 0x00008c00030a7a24 */ /* 0x000fc800078e02ff */
[----:B------:R-:W-:Y:S01]  /*0460*/  IMAD R3, R5, c[0x0][0x234], R10 ;  /* 0x00008d0005037a24 */ /* 0x000fe200078e020a */
[----:B------:R-:W-:-:S03]  /*0470*/  LEA R10, P1, R8, c[0x0][0x160], 0x3 ;  /* 0x00005800080a7a11 */ /* 0x000fc600078218ff */
[----:B------:R-:W-:-:S05]  /*0480*/  IMAD.IADD R3, R9, 0x1, R3 ;  /* 0x0000000109037824 */ /* 0x000fca00078e0203 */
[----:B------:R-:W-:-:S05]  /*0490*/  LEA.HI.X R11, R8, c[0x0][0x164], R3, 0x3, P1 ;  /* 0x00005900080b7a11 */ /* 0x000fca00008f1c03 */
[----:B------:R0:W-:Y:S02]  /*04a0*/  RED.E.ADD.F64.RN.STRONG.GPU [R10.64], R6 ;  /* 0x000000060a00798e */ /* 0x0001e4000c10ed88 */
.L_x_146:
[----:B------:R-:W-:Y:S05]  /*04b0*/  BSYNC B0 ;  /* 0x0000000000007941 */ /* 0x000fea0003800000 */
.L_x_145:
[----:B------:R-:W-:Y:S05]  /*04c0*/  @!P0 BRA `(.L_x_149) ;  /* 0xfffffc4000008947 */ /* 0x000fea000383ffff */
[----:B------:R-:W-:Y:S05]  /*04d0*/  EXIT ;  /* 0x000000000000794d */ /* 0x000fea0003800000 */
.L_x_144:
[----:B0-----:R-:W-:Y:S01]  /*04e0*/  IMAD.MOV.U32 R4, RZ, RZ, c[0x0][0x650] ;  /* 0x00019400ff047624 */ /* 0x001fe200078e00ff */
[----:B------:R-:W-:Y:S01]  /*04f0*/  ULDC UR5, c[0x0][0x638] ;  /* 0x00018e0000057ab9 */ /* 0x000fe20000000800 */
[----:B------:R-:W-:Y:S01]  /*0500*/  IMAD.MOV.U32 R5, RZ, RZ, c[0x0][0x654] ;  /* 0x00019500ff057624 */ /* 0x000fe200078e00ff */
[----:B------:R-:W-:-:S04]  /*0510*/  ULOP3.LUT UR4, URZ, UR5, URZ, 0x33, !UPT ;  /* 0x000000053f047292 */ /* 0x000fc8000f8e333f */
[----:B------:R-:W-:Y:S01]  /*0520*/  UISETP.LT.AND UP0, UPT, UR4, -0x3, UPT ;  /* 0xfffffffd0400788c */ /* 0x000fe2000bf01270 */
[----:B------:R-:W0:-:S03]  /*0530*/  DADD R4, R4, -c[0x0][0x648] ;  /* 0x8001920004047629 */ /* 0x000e060000000000 */
[----:B------:R-:W-:-:S03]  /*0540*/  USEL UR4, UR4, 0xfffffffd, !UP0 ;  /* 0xfffffffd04047887 */ /* 0x000fc6000c000000 */
[----:B0-----:R0:W1:Y:S01]  /*0550*/  R2UR UR10, R4 ;  /* 0x00000000040a73c2 */ /* 0x00106200000e0000 */
[----:B------:R-:W-:-:S04]  /*0560*/  UIADD3 UR4, UR4, UR5, URZ ;  /* 0x0000000504047290 */ /* 0x000fc8000fffe03f */
[----:B------:R-:W-:Y:S02]  /*0570*/  UIADD3 UR5, UR4, 0x2, URZ ;  /* 0x0000000204057890 */ /* 0x000fe4000fffe03f */
[----:B------:R-:W-:Y:S01]  /*0580*/  UIADD3 UR6, UR4, 0x1, URZ ;  /* 0x0000000104067890 */ /* 0x000fe2000fffe03f */
[----:B------:R0:W2:Y:S01]  /*0590*/  R2UR UR11, R5 ;  /* 0x00000000050b73c2 */ /* 0x0000a200000e0000 */
[----:B------:R-:W-:-:S04]  /*05a0*/  ULOP3.LUT UR5, UR5, 0x3, URZ, 0xc0, !UPT ;  /* 0x0000000305057892 */ /* 0x000fc8000f8ec03f */
[----:B012---:R-:W-:-:S03]  /*05b0*/  UIADD3 UR4, UR4, -UR5, URZ ;  /* 0x8000000504047290 */ /* 0x007fc6000fffe03f */
.L_x_179:
[----:B------:R-:W-:Y:S01]  /*05c0*/  YIELD ;  /* 0x0000000000007946 */ /* 0x000fe20003800000 */
[----:B------:R-:W-:Y:S01]  /*05d0*/  UISETP.GE.U32.AND UP0, UPT, UR6, 0x3, UPT ;  /* 0x000000030600788c */ /* 0x000fe2000bf06070 */
[----:B------:R-:W-:Y:S01]  /*05e0*/  MOV R3, c[0x0][0x638] ;  /* 0x00018e0000037a02 */ /* 0x000fe20000000f00 */
[----:B0-----:R-:W-:Y:S01]  /*05f0*/  IMAD.MOV.U32 R4, RZ, RZ, 0x8 ;  /* 0x00000008ff047424 */ /* 0x001fe200078e00ff */
[----:B------:R-:W-:Y:S01]  /*0600*/  MOV R16, RZ ;  /* 0x000000ff00107202 */ /* 0x000fe20000000f00 */
[----:B------:R-:W-:Y:S02]  /*0610*/  IMAD.MOV.U32 R7, RZ, RZ, RZ ;  /* 0x000000ffff077224 */ /* 0x000fe400078e00ff */
[----:B------:R-:W-:Y:S01]  /*0620*/  PLOP3.LUT P0, PT, PT, PT, UP0, 0x80, 0x0 ;  /* 0x000000000000781c */ /* 0x000fe20003f0f008 */
[----:B------:R-:W-:Y:S02]  /*0630*/  IMAD R4, R3, R4, c[0x2][0x0] ;  /* 0x0080000003047624 */ /* 0x000fe400078e0204 */
[----:B------:R-:W-:-:S02]  /*0640*/  IMAD.MOV.U32 R14, RZ, RZ, R0 ;  /* 0x000000ffff0e7224 */ /* 0x000fc400078e0000 */
[----:B------:R-:W-:-:S08]  /*0650*/  IMAD.MOV.U32 R15, RZ, RZ, R2 ;  /* 0x000000ffff0f7224 */ /* 0x000fd000078e0002 */
[----:B-1----:R-:W-:Y:S05]  /*0660*/  @!P0 BRA `(.L_x_150) ;  /* 0x00000d8000008947 */ /* 0x002fea0003800000 */
[----:B------:R-:W-:Y:S02]  /*0670*/  MOV R5, UR4 ;  /* 0x0000000400057c02 */ /* 0x000fe40008000f00 */
.L_x_163:
        /* <DEDUP_REMOVED lines=8> */
[----:B------:R-:W-:Y:S01]  /*0700*/  MOV R6, 0x730 ;  /* 0x0000073000067802 */ /* 0x000fe20000000f00 */
[----:B------:R-:W-:Y:S02]  /*0710*/  IMAD.MOV.U32 R8, RZ, RZ, R27 ;  /* 0x000000ffff087224 */ /* 0x000fe400078e001b */
[----:B------:R-:W-:Y:S05]  /*0720*/  CALL.REL.NOINC `($__internal_5_$__cuda_sm20_div_s64) ;  /* 0x0000219000007944 */ /* 0x000fea0003c00000 */
[----:B------:R-:W-:-:S05]  /*0730*/  IADD3 R19, P0, RZ, -R11, RZ ;  /* 0x8000000bff137210 */ /* 0x000fca0007f1e0ff */
[----:B------:R-:W-:Y:S02]  /*0740*/  IMAD.X R17, RZ, RZ, ~R9, P0 ;  /* 0x000000ffff117224 */ /* 0x000fe400000e0e09 */
[----:B------:R-:W-:-:S04]  /*0750*/  IMAD.WIDE.U32 R14, R26, R19, R14 ;  /* 0x000000131a0e7225 */ /* 0x000fc800078e000e */
[----:B------:R-:W-:Y:S01]  /*0760*/  IMAD R17, R17, R26, RZ ;  /* 0x0000001a11117224 */ /* 0x000fe200078e02ff */
[----:B------:R-:W-:Y:S01]  /*0770*/  MOV R21, R14 ;  /* 0x0000000e00157202 */ /* 0x000fe20000000f00 */
[----:B------:R-:W-:Y:S02]  /*0780*/  IMAD.MOV.U32 R26, RZ, RZ, R11 ;  /* 0x000000ffff1a7224 */ /* 0x000fe400078e000b */
[----:B------:R-:W-:Y:S01]  /*0790*/  IMAD R17, R27, R19, R17 ;  /* 0x000000131b117224 */ /* 0x000fe200078e0211 */
[----:B------:R-:W-:-:S03]  /*07a0*/  MOV R27, R9 ;  /* 0x00000009001b7202 */ /* 0x000fc60000000f00 */
[----:B------:R-:W-:Y:S01]  /*07b0*/  IMAD.IADD R19, R15, 0x1, R17 ;  /* 0x000000010f137824 */ /* 0x000fe200078e0211 */
[----:B------:R-:W-:Y:S05]  /*07c0*/  BRA `(.L_x_153) ;  /* 0x0000017000007947 */ /* 0x000fea0003800000 */
.L_x_152:
[----:B------:R-:W0:Y:S01]  /*07d0*/  I2F.U32.RP R6, R26 ;  /* 0x0000001a00067306 */ /* 0x000e220000209000 */
[----:B------:R-:W-:Y:S01]  /*07e0*/  IMAD.MOV R11, RZ, RZ, -R26 ;  /* 0x000000ffff0b7224 */ /* 0x000fe200078e0a1a */
[----:B------:R-:W-:Y:S01]  /*07f0*/  ISETP.NE.U32.AND P2, PT, R26, RZ, PT ;  /* 0x000000ff1a00720c */ /* 0x000fe20003f45070 */
[----:B------:R-:W-:Y:S01]  /*0800*/  HFMA2.MMA R19, -RZ, RZ, 0, 0 ;  /* 0x00000000ff137435 */ /* 0x000fe200000001ff */
[----:B------:R-:W-:-:S04]  /*0810*/  IMAD.MOV.U32 R27, RZ, RZ, RZ ;  /* 0x000000ffff1b7224 */ /* 0x000fc800078e00ff */
        /* <DEDUP_REMOVED lines=17> */
[----:B------:R-:W-:Y:S02]  /*0930*/  IMAD.MOV.U32 R26, RZ, RZ, R9 ;  /* 0x000000ffff1a7224 */ /* 0x000fe400078e0009 */
.L_x_153:
[----:B------:R-:W-:Y:S05]  /*0940*/  BSYNC B0 ;  /* 0x0000000000007941 */ /* 0x000fea0003800000 */
.L_x_151:
[----:B------:R-:W0:Y:S01]  /*0950*/  LDC.64 R14, c[0x0][R4+0x158] ;  /* 0x00005600040e7b82 */ /* 0x000e220000000a00 */
[----:B------:R-:W-:Y:S01]  /*0960*/  MOV R17, R16 ;  /* 0x0000001000117202 */ /* 0x000fe20000000f00 */
[----:B------:R-:W-:Y:S01]  /*0970*/  IMAD.MOV.U32 R16, RZ, RZ, R7 ;  /* 0x000000ffff107224 */ /* 0x000fe200078e0007 */
[----:B------:R-:W-:Y:S05]  /*0980*/  BSSY B0, `(.L_x_154) ;  /* 0x0000031000007945 */ /* 0x000fea0003800000 */
        /* <DEDUP_REMOVED lines=13> */
[----:B------:R-:W-:Y:S05]  /*0a60*/  CALL.REL.NOINC `($__internal_5_$__cuda_sm20_div_s64) ;  /* 0x00001e5000007944 */ /* 0x000fea0003c00000 */
[----:B------:R-:W-:Y:S01]  /*0a70*/  IADD3 R23, P0, RZ, -R11, RZ ;  /* 0x8000000bff177210 */ /* 0x000fe20007f1e0ff */
[----:B------:R-:W-:Y:S01]  /*0a80*/  IMAD.MOV.U32 R18, RZ, RZ, R26 ;  /* 0x000000ffff127224 */ /* 0x000fe200078e001a */
[----:B------:R-:W-:Y:S01]  /*0a90*/  MOV R19, R27 ;  /* 0x0000001b00137202 */ /* 0x000fe20000000f00 */
[----:B------:R-:W-:Y:S01]  /*0aa0*/  IMAD.MOV.U32 R26, RZ, RZ, R11 ;  /* 0x000000ffff1a7224 */ /* 0x000fe200078e000b */
[----:B------:R-:W-:Y:S01]  /*0ab0*/  MOV R27, R9 ;  /* 0x00000009001b7202 */ /* 0x000fe20000000f00 */
[----:B------:R-:W-:-:S02]  /*0ac0*/  IMAD.X R21, RZ, RZ, ~R9, P0 ;  /* 0x000000ffff157224 */ /* 0x000fc400000e0e09 */
[----:B------:R-:W-:-:S04]  /*0ad0*/  IMAD.WIDE.U32 R18, R14, R23, R18 ;  /* 0x000000170e127225 */ /* 0x000fc800078e0012 */
[----:B------:R-:W-:-:S04]  /*0ae0*/  IMAD R21, R21, R14, RZ ;  /* 0x0000000e15157224 */ /* 0x000fc800078e02ff */
[----:B------:R-:W-:-:S04]  /*0af0*/  IMAD R21, R15, R23, R21 ;  /* 0x000000170f157224 */ /* 0x000fc800078e0215 */
[----:B------:R-:W-:Y:S01]  /*0b00*/  IMAD.IADD R19, R19, 0x1, R21 ;  /* 0x0000000113137824 */ /* 0x000fe200078e0215 */
[----:B------:R-:W-:Y:S05]  /*0b10*/  BRA `(.L_x_156) ;  /* 0x0000017000007947 */ /* 0x000fea0003800000 */
.L_x_155:
        /* <DEDUP_REMOVED lines=23> */
.L_x_156:
[----:B------:R-:W-:Y:S05]  /*0c90*/  BSYNC B0 ;  /* 0x0000000000007941 */ /* 0x000fea0003800000 */
.L_x_154:
        /* <DEDUP_REMOVED lines=16> */
[----:B------:R-:W-:Y:S05]  /*0da0*/  CALL.REL.NOINC `($__internal_5_$__cuda_sm20_div_s64) ;  /* 0x00001b1000007944 */ /* 0x000fea0003c00000 */
[----:B------:R-:W-:Y:S01]  /*0db0*/  IADD3 R23, P0, RZ, -R11, RZ ;  /* 0x8000000bff177210 */ /* 0x000fe20007f1e0ff */
[----:B------:R-:W-:Y:S02]  /*0dc0*/  IMAD.MOV.U32 R18, RZ, RZ, R26 ;  /* 0x000000ffff127224 */ /* 0x000fe400078e001a */
[----:B------:R-:W-:Y:S01]  /*0dd0*/  IMAD.MOV.U32 R19, RZ, RZ, R27 ;  /* 0x000000ffff137224 */ /* 0x000fe200078e001b */
[----:B------:R-:W-:Y:S01]  /*0de0*/  IADD3.X R21, RZ, ~R9, RZ, P0, !PT ;  /* 0x80000009ff157210 */ /* 0x000fe200007fe4ff */
[----:B------:R-:W-:-:S02]  /*0df0*/  IMAD.MOV.U32 R26, RZ, RZ, R11 ;  /* 0x000000ffff1a7224 */ /* 0x000fc400078e000b */
[----:B------:R-:W-:-:S04]  /*0e00*/  IMAD.WIDE.U32 R18, R14, R23, R18 ;  /* 0x000000170e127225 */ /* 0x000fc800078e0012 */
[----:B------:R-:W-:Y:S02]  /*0e10*/  IMAD R21, R21, R14, RZ ;  /* 0x0000000e15157224 */ /* 0x000fe400078e02ff */
[----:B------:R-:W-:Y:S02]  /*0e20*/  IMAD.MOV.U32 R27, RZ, RZ, R9 ;  /* 0x000000ffff1b7224 */ /* 0x000fe400078e0009 */
[----:B------:R-:W-:-:S05]  /*0e30*/  IMAD R21, R15, R23, R21 ;  /* 0x000000170f157224 */ /* 0x000fca00078e0215 */
[----:B------:R-:W-:Y:S01]  /*0e40*/  IADD3 R19, R19, R21, RZ ;  /* 0x0000001513137210 */ /* 0x000fe20007ffe0ff */
[----:B------:R-:W-:Y:S05]  /*0e50*/  BRA `(.L_x_159) ;  /* 0x0000017000007947 */ /* 0x000fea0003800000 */
.L_x_158:
[----:B------:R-:W0:Y:S01]  /*0e60*/  I2F.U32.RP R6, R14 ;  /* 0x0000000e00067306 */ /* 0x000e220000209000 */
[----:B------:R-:W-:Y:S01]  /*0e70*/  IADD3 R11, RZ, -R14, RZ ;  /* 0x8000000eff0b7210 */ /* 0x000fe20007ffe0ff */
[----:B------:R-:W-:Y:S01]  /*0e80*/  IMAD.MOV.U32 R19, RZ, RZ, RZ ;  /* 0x000000ffff137224 */ /* 0x000fe200078e00ff */
[----:B------:R-:W-:Y:S01]  /*0e90*/  ISETP.NE.U32.AND P2, PT, R14, RZ, PT ;  /* 0x000000ff0e00720c */ /* 0x000fe20003f45070 */
[----:B------:R-:W-:-:S04]  /*0ea0*/  IMAD.MOV.U32 R27, RZ, RZ, RZ ;  /* 0x000000ffff1b7224 */ /* 0x000fc800078e00ff */
        /* <DEDUP_REMOVED lines=16> */
[----:B------:R-:W-:Y:S01]  /*0fb0*/  IMAD R18, R14, R11, R26 ;  /* 0x0000000b0e127224 */ /* 0x000fe200078e021a */
[----:B------:R-:W-:Y:S02]  /*0fc0*/  MOV R26, R9 ;  /* 0x00000009001a7202 */ /* 0x000fe40000000f00 */
.L_x_159:
[----:B------:R-:W-:Y:S05]  /*0fd0*/  BSYNC B0 ;  /* 0x0000000000007941 */ /* 0x000fea0003800000 */
.L_x_157:
        /* <DEDUP_REMOVED lines=19> */
[----:B------:R-:W-:Y:S01]  /*1110*/  IMAD.MOV.U32 R19, RZ, RZ, R27 ;  /* 0x000000ffff137224 */ /* 0x000fe200078e001b */
[----:B------:R-:W-:-:S03]  /*1120*/  MOV R18, R26 ;  /* 0x0000001a00127202 */ /* 0x000fc60000000f00 */
[----:B------:R-:W-:Y:S02]  /*1130*/  IMAD.X R21, RZ, RZ, ~R9, P0 ;  /* 0x000000ffff157224 */ /* 0x000fe400000e0e09 */
[----:B------:R-:W-:-:S04]  /*1140*/  IMAD.WIDE.U32 R18, R14, R23, R18 ;  /* 0x000000170e127225 */ /* 0x000fc800078e0012 */
[----:B------:R-:W-:Y:S02]  /*1150*/  IMAD R21, R21, R14, RZ ;  /* 0x0000000e15157224 */ /* 0x000fe400078e02ff */
[----:B------:R-:W-:Y:S02]  /*1160*/  IMAD.MOV.U32 R14, RZ, RZ, R11 ;  /* 0x000000ffff0e7224 */ /* 0x000fe400078e000b */
[----:B------:R-:W-:Y:S02]  /*1170*/  IMAD R21, R15, R23, R21 ;  /* 0x000000170f157224 */ /* 0x000fe400078e0215 */
[----:B------:R-:W-:-:S03]  /*1180*/  IMAD.MOV.U32 R15, RZ, RZ, R9 ;  /* 0x000000ffff0f7224 */ /* 0x000fc600078e0009 */
[----:B------:R-:W-:Y:S01]  /*1190*/  IADD3 R19, R19, R21, RZ ;  /* 0x0000001513137210 */ /* 0x000fe20007ffe0ff */
[----:B------:R-:W-:Y:S05]  /*11a0*/  BRA `(.L_x_162) ;  /* 0x0000017000007947 */ /* 0x000fea0003800000 */
.L_x_161:
[----:B------:R-:W0:Y:S01]  /*11b0*/  I2F.U32.RP R6, R14 ;  /* 0x0000000e00067306 */ /* 0x000e220000209000 */
[----:B------:R-:W-:Y:S01]  /*11c0*/  IMAD.MOV R11, RZ, RZ, -R14 ;  /* 0x000000ffff0b7224 */ /* 0x000fe200078e0a0e */
[----:B------:R-:W-:Y:S01]  /*11d0*/  ISETP.NE.U32.AND P2, PT, R14, RZ, PT ;  /* 0x000000ff0e00720c */ /* 0x000fe20003f45070 */
[----:B------:R-:W-:Y:S02]  /*11e0*/  IMAD.MOV.U32 R15, RZ, RZ, RZ ;  /* 0x000000ffff0f7224 */ /* 0x000fe400078e00ff */
[----:B------:R-:W-:-:S03]  /*11f0*/  IMAD.MOV.U32 R19, RZ, RZ, RZ ;  /* 0x000000ffff137224 */ /* 0x000fc600078e00ff */
        /* <DEDUP_REMOVED lines=16> */
[----:B------:R-:W-:Y:S01]  /*1300*/  IMAD R18, R14, R11, R26 ;  /* 0x0000000b0e127224 */ /* 0x000fe200078e021a */
[----:B------:R-:W-:Y:S02]  /*1310*/  MOV R14, R9 ;  /* 0x00000009000e7202 */ /* 0x000fe40000000f00 */
.L_x_162:
[----:B------:R-:W-:Y:S05]  /*1320*/  BSYNC B0 ;  /* 0x0000000000007941 */ /* 0x000fea0003800000 */
.L_x_160:
[----:B------:R0:W1:Y:S01]  /*1330*/  LDC.64 R8, c[0x0][R4+0x210] ;  /* 0x0000840004087b82 */ /* 0x0000620000000a00 */
[----:B------:R-:W-:Y:S01]  /*1340*/  IADD3 R5, R5, -0x4, RZ ;  /* 0xfffffffc05057810 */ /* 0x000fe20007ffe0ff */
[----:B------:R-:W-:-:S03]  /*1350*/  IMAD.MOV.U32 R6, RZ, RZ, R16 ;  /* 0x000000ffff067224 */ /* 0x000fc600078e0010 */
[----:B------:R-:W-:Y:S02]  /*1360*/  ISETP.NE.AND P0, PT, R5, -0x2, PT ;  /* 0xfffffffe0500780c */ /* 0x000fe40003f05270 */
[----:B0-----:R-:W-:Y:S01]  /*1370*/  IADD3 R4, R4, -0x20, RZ ;  /* 0xffffffe004047810 */ /* 0x001fe20007ffe0ff */
[-C--:B-1----:R-:W-:Y:S02]  /*1380*/  IMAD R9, R9, R18.reuse, RZ ;  /* 0x0000001209097224 */ /* 0x082fe400078e02ff */
[----:B------:R-:W-:-:S04]  /*1390*/  IMAD.WIDE.U32 R10, R8, R18, R6 ;  /* 0x00000012080a7225 */ /* 0x000fc800078e0006 */
[----:B------:R-:W-:Y:S02]  /*13a0*/  IMAD R9, R8, R19, R9 ;  /* 0x0000001308097224 */ /* 0x000fe400078e0209 */
[----:B------:R-:W-:-:S03]  /*13b0*/  IMAD.MOV.U32 R7, RZ, RZ, R10 ;  /* 0x000000ffff077224 */ /* 0x000fc600078e000a */
[----:B------:R-:W-:Y:S01]  /*13c0*/  IADD3 R16, R11, R9, RZ ;  /* 0x000000090b107210 */ /* 0x000fe20007ffe0ff */
[----:B------:R-:W-:Y:S01]  /*13d0*/  @!P0 CALL.REL.NOINC `(.L_x_150) ;  /* 0x0000001000008944 */ /* 0x000fe20003c00000 */
[----:B------:R-:W-:Y:S05]  /*13e0*/  BRA `(.L_x_163) ;  /* 0xfffff29000007947 */ /* 0x000fea000383ffff */
.L_x_150:
[----:B------:R-:W-:-:S13]  /*13f0*/  ISETP.NE.AND P0, PT, RZ, UR5, PT ;  /* 0x00000005ff007c0c */ /* 0x000fda000bf05270 */
        /* <DEDUP_REMOVED lines=14> */
[----:B------:R-:W-:-:S04]  /*14e0*/  IADD3 R21, P0, RZ, -R11, RZ ;  /* 0x8000000bff157210 */ /* 0x000fc80007f1e0ff */
[----:B------:R-:W-:Y:S01]  /*14f0*/  IADD3.X R17, RZ, ~R9, RZ, P0, !PT ;  /* 0x80000009ff117210 */ /* 0x000fe200007fe4ff */
[----:B------:R-:W-:Y:S01]  /*1500*/  IMAD.WIDE.U32 R18, R4, R21, R14 ;  /* 0x0000001504127225 */ /* 0x000fe200078e000e */
[----:B------:R-:W-:-:S03]  /*1510*/  MOV R15, R9 ;  /* 0x00000009000f7202 */ /* 0x000fc60000000f00 */
[----:B------:R-:W-:Y:S02]  /*1520*/  IMAD R17, R17, R4, RZ ;  /* 0x0000000411117224 */ /* 0x000fe400078e02ff */
[----:B------:R-:W-:Y:S02]  /*1530*/  IMAD.MOV.U32 R14, RZ, RZ, R11 ;  /* 0x000000ffff0e7224 */ /* 0x000fe400078e000b */
[----:B------:R-:W-:-:S04]  /*1540*/  IMAD R17, R5, R21, R17 ;  /* 0x0000001505117224 */ /* 0x000fc800078e0211 */
[----:B------:R-:W-:Y:S01]  /*1550*/  IMAD.IADD R11, R19, 0x1, R17 ;  /* 0x00000001130b7824 */ /* 0x000fe200078e0211 */
[----:B------:R-:W-:Y:S05]  /*1560*/  BRA `(.L_x_167) ;  /* 0x0000017000007947 */ /* 0x000fea0003800000 */
.L_x_166:
        /* <DEDUP_REMOVED lines=23> */
.L_x_167:
[----:B------:R-:W-:Y:S05]  /*16e0*/  BSYNC B0 ;  /* 0x0000000000007941 */ /* 0x000fea0003800000 */
.L_x_165:
[----:B------:R-:W0:Y:S01]  /*16f0*/  LDC.64 R4, c[0x0][R3+0x228] ;  /* 0x00008a0003047b82 */ /* 0x000e220000000a00 */
[----:B------:R-:W-:Y:S01]  /*1700*/  UISETP.NE.AND UP0, UPT, UR5, 0x1, UPT ;  /* 0x000000010500788c */ /* 0x000fe2000bf05270 */
[----:B------:R-:W-:Y:S01]  /*1710*/  MOV R8, R7 ;  /* 0x0000000700087202 */ /* 0x000fe20000000f00 */
[----:B------:R-:W-:-:S04]  /*1720*/  IMAD.MOV.U32 R9, RZ, RZ, R16 ;  /* 0x000000ffff097224 */ /* 0x000fc800078e0010 */
[----:B------:R-:W-:Y:S01]  /*1730*/  PLOP3.LUT P0, PT, PT, PT, UP0, 0x80, 0x0 ;  /* 0x000000000000781c */ /* 0x000fe20003f0f008 */
[-C--:B0-----:R-:W-:Y:S02]  /*1740*/  IMAD R5, R5, R18.reuse, RZ ;  /* 0x0000001205057224 */ /* 0x081fe400078e02ff */
[----:B------:R-:W-:-:S04]  /*1750*/  IMAD.WIDE.U32 R8, R4, R18, R8 ;  /* 0x0000001204087225 */ /* 0x000fc800078e0008 */
[----:B------:R-:W-:Y:S02]  /*1760*/  IMAD R5, R4, R11, R5 ;  /* 0x0000000b04057224 */ /* 0x000fe400078e0205 */
[----:B------:R-:W-:-:S03]  /*1770*/  IMAD.MOV.U32 R7, RZ, RZ, R8 ;  /* 0x000000ffff077224 */ /* 0x000fc600078e0008 */
        /* <DEDUP_REMOVED lines=15> */
[----:B------:R-:W-:Y:S01]  /*1870*/  IMAD.WIDE.U32 R18, R4, R21, R14 ;  /* 0x0000001504127225 */ /* 0x000fe200078e000e */
[----:B------:R-:W-:-:S03]  /*1880*/  MOV R14, R11 ;  /* 0x0000000b000e7202 */ /* 0x000fc60000000f00 */
[----:B------:R-:W-:Y:S02]  /*1890*/  IMAD R17, R17, R4, RZ ;  /* 0x0000000411117224 */ /* 0x000fe400078e02ff */
[----:B------:R-:W-:Y:S02]  /*18a0*/  IMAD.MOV.U32 R15, RZ, RZ, R9 ;  /* 0x000000ffff0f7224 */ /* 0x000fe400078e0009 */
[----:B------:R-:W-:-:S04]  /*18b0*/  IMAD R17, R5, R21, R17 ;  /* 0x0000001505117224 */ /* 0x000fc800078e0211 */
[----:B------:R-:W-:Y:S01]  /*18c0*/  IMAD.IADD R11, R19, 0x1, R17 ;  /* 0x00000001130b7824 */ /* 0x000fe200078e0211 */
[----:B------:R-:W-:Y:S05]  /*18d0*/  BRA `(.L_x_170) ;  /* 0x0000017000007947 */ /* 0x000fea0003800000 */
.L_x_169:
        /* <DEDUP_REMOVED lines=23> */
.L_x_170:
[----:B------:R-:W-:Y:S05]  /*1a50*/  BSYNC B0 ;  /* 0x0000000000007941 */ /* 0x000fea0003800000 */
.L_x_168:
        /* <DEDUP_REMOVED lines=8> */
[----:B------:R-:W-:Y:S02]  /*1ae0*/  IMAD.MOV.U32 R7, RZ, RZ, R8 ;  /* 0x000000ffff077224 */ /* 0x000fe400078e0008 */
        /* <DEDUP_REMOVED lines=9> */
[----:B------:R-:W-:Y:S01]  /*1b80*/  MOV R8, R5 ;  /* 0x0000000500087202 */ /* 0x000fe20000000f00 */
[----:B------:R-:W-:Y:S01]  /*1b90*/  IMAD.MOV.U32 R9, RZ, RZ, R4 ;  /* 0x000000ffff097224 */ /* 0x000fe200078e0004 */
[----:B------:R-:W-:Y:S02]  /*1ba0*/  MOV R6, 0x1bc0 ;  /* 0x00001bc000067802 */ /* 0x000fe40000000f00 */
[----:B------:R-:W-:Y:S05]  /*1bb0*/  CALL.REL.NOINC `($__internal_5_$__cuda_sm20_div_s64) ;  /* 0x00000d0000007944 */ /* 0x000fea0003c00000 */
[----:B------:R-:W-:-:S05]  /*1bc0*/  IADD3 R21, P0, RZ, -R11, RZ ;  /* 0x8000000bff157210 */ /* 0x000fca0007f1e0ff */
        /* <DEDUP_REMOVED lines=8> */
.L_x_172:
        /* <DEDUP_REMOVED lines=23> */
.L_x_173:
[----:B------:R-:W-:Y:S05]  /*1dc0*/  BSYNC B0 ;  /* 0x0000000000007941 */ /* 0x000fea0003800000 */
.L_x_171:
[----:B------:R-:W0:Y:S01]  /*1dd0*/  LDC.64 R4, c[0x0][R3+0x218] ;  /* 0x0000860003047b82 */ /* 0x000e220000000a00 */
[----:B------:R-:W-:Y:S02]  /*1de0*/  IMAD.MOV.U32 R8, RZ, RZ, R7 ;  /* 0x000000ffff087224 */ /* 0x000fe400078e0007 */
[----:B------:R-:W-:Y:S02]  /*1df0*/  IMAD.MOV.U32 R9, RZ, RZ, R16 ;  /* 0x000000ffff097224 */ /* 0x000fe400078e0010 */
[-C--:B0-----:R-:W-:Y:S02]  /*1e00*/  IMAD R5, R5, R18.reuse, RZ ;  /* 0x0000001205057224 */ /* 0x081fe400078e02ff */
[----:B------:R-:W-:-:S04]  /*1e10*/  IMAD.WIDE.U32 R8, R4, R18, R8 ;  /* 0x0000001204087225 */ /* 0x000fc800078e0008 */
[----:B------:R-:W-:Y:S01]  /*1e20*/  IMAD R5, R4, R11, R5 ;  /* 0x0000000b04057224 */ /* 0x000fe200078e0205 */
[----:B------:R-:W-:-:S03]  /*1e30*/  MOV R7, R8 ;  /* 0x0000000800077202 */ /* 0x000fc60000000f00 */
[----:B------:R-:W-:-:S05]  /*1e40*/  IMAD.IADD R16, R9, 0x1, R5 ;  /* 0x0000000109107824 */ /* 0x000fca00078e0205 */
.L_x_164:
[----:B------:R-:W-:Y:S01]  /*1e50*/  MOV R5, R16 ;  /* 0x0000001000057202 */ /* 0x000fe20000000f00 */
[----:B------:R-:W-:Y:S02]  /*1e60*/  IMAD R3, R15, c[0x0][0x570], RZ ;  /* 0x00015c000f037a24 */ /* 0x000fe400078e02ff */
[----:B------:R-:W-:Y:S02]  /*1e70*/  IMAD.MOV.U32 R4, RZ, RZ, R7 ;  /* 0x000000ffff047224 */ /* 0x000fe400078e0007 */
[C---:B------:R-:W-:Y:S02]  /*1e80*/  IMAD R3, R14.reuse, c[0x0][0x574], R3 ;  /* 0x00015d000e037a24 */ /* 0x040fe400078e0203 */
[----:B------:R-:W-:-:S04]  /*1e90*/  IMAD.WIDE.U32 R4, R14, c[0x0][0x570], R4 ;  /* 0x00015c000e047a25 */ /* 0x000fc800078e0004 */
[----:B------:R-:W-:Y:S01]  /*1ea0*/  IMAD.IADD R3, R5, 0x1, R3 ;  /* 0x0000000105037824 */ /* 0x000fe200078e0203 */
[----:B------:R-:W-:-:S04]  /*1eb0*/  LEA R6, P0, R4, c[0x0][0x4a0], 0x3 ;  /* 0x0001280004067a11 */ /* 0x000fc800078018ff */
[----:B------:R-:W-:-:S06]  /*1ec0*/  LEA.HI.X R7, R4, c[0x0][0x4a4], R3, 0x3, P0 ;  /* 0x0001290004077a11 */ /* 0x000fcc00000f1c03 */
[----:B------:R-:W2:Y:S01]  /*1ed0*/  LDG.E.64 R6, [R6.64] ;  /* 0x0000000806067981 */ /* 0x000ea2000c1e1b00 */
[----:B------:R-:W-:Y:S01]  /*1ee0*/  BSSY B0, `(.L_x_174) ;  /* 0x0000036000007945 */ /* 0x000fe20003800000 */
[----:B--2---:R-:W0:-:S06]  /*1ef0*/  DSETP.GTU.AND P0, PT, R6, c[0x0][0x650], PT ;  /* 0x000194000600762a */ /* 0x004e0c0003f0c000 */
[----:B0-----:R-:W0:-:S14]  /*1f00*/  DSETP.LTU.OR P0, PT, R6, c[0x0][0x648], P0 ;  /* 0x000192000600762a */ /* 0x001e1c0000709400 */
[----:B0-----:R-:W-:Y:S05]  /*1f10*/  @P0 BRA `(.L_x_175) ;  /* 0x0000032000000947 */ /* 0x001fea0003800000 */
[----:B------:R-:W0:Y:S01]  /*1f20*/  MUFU.RCP64H R5, UR11 ;  /* 0x0000000b00057d08 */ /* 0x000e220008001800 */
[----:B------:R-:W-:Y:S01]  /*1f30*/  IMAD.U32 R8, RZ, RZ, UR10 ;  /* 0x0000000aff087e24 */ /* 0x000fe2000f8e00ff */
[----:B------:R-:W-:Y:S01]  /*1f40*/  MOV R9, UR11 ;  /* 0x0000000b00097c02 */ /* 0x000fe20008000f00 */
[----:B------:R-:W-:Y:S01]  /*1f50*/  IMAD.MOV.U32 R4, RZ, RZ, 0x1 ;  /* 0x00000001ff047424 */ /* 0x000fe200078e00ff */
[----:B------:R-:W-:Y:S01]  /*1f60*/  MOV R15, UR11 ;  /* 0x0000000b000f7c02 */ /* 0x000fe20008000f00 */
[----:B------:R-:W-:Y:S01]  /*1f70*/  IMAD.U32 R14, RZ, RZ, UR10 ;  /* 0x0000000aff0e7e24 */ /* 0x000fe2000f8e00ff */
[----:B------:R-:W-:Y:S03]  /*1f80*/  BSSY B1, `(.L_x_176) ;  /* 0x000001b000017945 */ /* 0x000fe60003800000 */
[----:B0-----:R-:W0:-:S06]  /*1f90*/  DFMA R8, R4, -R8, 1 ;  /* 0x3ff000000408742b */ /* 0x001e0c0000000808 */
[----:B0-----:R-:W0:-:S06]  /*1fa0*/  DFMA R8, R8, R8, R8 ;  /* 0x000000080808722b */ /* 0x001e0c0000000008 */
[----:B0-----:R-:W0:-:S04]  /*1fb0*/  DFMA R10, R4, R8, R4 ;  /* 0x00000008040a722b */ /* 0x001e080000000004 */
[----:B------:R-:W1:-:S04]  /*1fc0*/  DADD R4, R6, -c[0x0][0x648] ;  /* 0x8001920006047629 */ /* 0x000e480000000000 */
[----:B0-----:R-:W0:-:S04]  /*1fd0*/  DFMA R6, R10, -R14, 1 ;  /* 0x3ff000000a06742b */ /* 0x001e08000000080e */
[----:B-1----:R-:W-:-:S04]  /*1fe0*/  DMUL R8, R12, R4 ;  /* 0x000000040c087228 */ /* 0x002fc80000000000 */
[----:B0-----:R-:W0:-:S06]  /*1ff0*/  DFMA R10, R10, R6, R10 ;  /* 0x000000060a0a722b */ /* 0x001e0c000000000a */
[----:B0-----:R-:W0:Y:S01]  /*2000*/  DMUL R4, R8, R10 ;  /* 0x0000000a08047228 */ /* 0x001e220000000000 */
[----:B------:R-:W-:-:S05]  /*2010*/  FSETP.GEU.AND P1, PT, |R9|, 6.5827683646048100446e-37, PT ;  /* 0x036000000900780b */ /* 0x000fca0003f2e200 */
[----:B0-----:R-:W0:-:S06]  /*2020*/  DFMA R6, R4, -UR10, R8 ;  /* 0x8000000a04067c2b */ /* 0x001e0c0008000008 */
[----:B0-----:R-:W0:-:S10]  /*2030*/  DFMA R4, R6, R10, R4 ;  /* 0x0000000a0604722b */ /* 0x001e140000000004 */
[----:B0-----:R-:W-:-:S05]  /*2040*/  FFMA R3, RZ, UR11, R5 ;  /* 0x0000000bff037c23 */ /* 0x001fca0008000005 */
[----:B------:R-:W-:-:S13]  /*2050*/  FSETP.GT.AND P0, PT, |R3|, 1.469367938527859385e-39, PT ;  /* 0x001000000300780b */ /* 0x000fda0003f04200 */
[----:B------:R-:W-:Y:S05]  /*2060*/  @P0 BRA P1, `(.L_x_177) ;  /* 0x000000c000000947 */ /* 0x000fea0000800000 */
[----:B------:R-:W-:Y:S01]  /*2070*/  IMAD.U32 R4, RZ, RZ, UR10 ;  /* 0x0000000aff047e24 */ /* 0x000fe2000f8e00ff */
[----:B------:R-:W-:Y:S01]  /*2080*/  MOV R6, UR10 ;  /* 0x0000000a00067c02 */ /* 0x000fe20008000f00 */
[----:B------:R-:W-:Y:S01]  /*2090*/  IMAD.U32 R7, RZ, RZ, UR11 ;  /* 0x0000000bff077e24 */ /* 0x000fe2000f8e00ff */
[----:B------:R-:W-:Y:S01]  /*20a0*/  MOV R17, R9 ;  /* 0x0000000900117202 */ /* 0x000fe20000000f00 */
[----:B------:R-:W-:Y:S01]  /*20b0*/  IMAD.MOV.U32 R6, RZ, RZ, R8 ;  /* 0x000000ffff067224 */ /* 0x000fe200078e0008 */
[----:B------:R-:W-:Y:S01]  /*20c0*/  MOV R3, 0x2110 ;  /* 0x0000211000037802 */ /* 0x000fe20000000f00 */
[----:B------:R-:W-:Y:S02]  /*20d0*/  IMAD.U32 R5, RZ, RZ, UR11 ;  /* 0x0000000bff057e24 */ /* 0x000fe4000f8e00ff */
[----:B------:R-:W-:Y:S02]  /*20e0*/  IMAD.MOV.U32 R8, RZ, RZ, R4 ;  /* 0x000000ffff087224 */ /* 0x000fe400078e0004 */
[----:B------:R-:W-:-:S02]  /*20f0*/  IMAD.MOV.U32 R9, RZ, RZ, R7 ;  /* 0x000000ffff097224 */ /* 0x000fc400078e0007 */
[----:B------:R-:W-:Y:S05]  /*2100*/  CALL.REL.NOINC `($__internal_4_$__cuda_sm20_div_rn_f64_full) ;  /* 0x000001d000007944 */ /* 0x000fea0003c00000 */
[----:B------:R-:W-:Y:S01]  /*2110*/  MOV R4, R18 ;  /* 0x0000001200047202 */ /* 0x000fe20000000f00 */
[----:B------:R-:W-:-:S02]  /*2120*/  IMAD.MOV.U32 R5, RZ, RZ, R19 ;  /* 0x000000ffff057224 */ /* 0x000fc400078e0013 */
.L_x_177:
[----:B------:R-:W-:Y:S05]  /*2130*/  BSYNC B1 ;  /* 0x0000000000017941 */ /* 0x000fea0003800000 */
.L_x_176:
[----:B------:R0:W2:Y:S02]  /*2140*/  F2I.F64.TRUNC R4, R4 ;  /* 0x0000000400047311 */ /* 0x0000a4000030d100 */
[----:B0-----:R-:W-:Y:S01]  /*2150*/  IMAD.MOV.U32 R5, RZ, RZ, 0x3ff00000 ;  /* 0x3ff00000ff057424 */ /* 0x001fe200078e00ff */
[----:B--2---:R-:W-:-:S02]  /*2160*/  ISETP.NE.U32.AND P0, PT, R4, c[0x0][0x640], PT ;  /* 0x0001900004007a0c */ /* 0x004fc40003f05070 */
[----:B------:R-:W-:-:S04]  /*2170*/  SHF.R.S32.HI R3, RZ, 0x1f, R4 ;  /* 0x0000001fff037819 */ /* 0x000fc80000011404 */
[----:B------:R-:W-:-:S04]  /*2180*/  ISETP.NE.AND.EX P0, PT, R3, c[0x0][0x644], PT, P0 ;  /* 0x0001910003007a0c */ /* 0x000fc80003f05300 */
[----:B------:R-:W-:-:S04]  /*2190*/  SEL R6, RZ, 0xffffffff, P0 ;  /* 0xffffffffff067807 */ /* 0x000fc80000000000 */
[----:B------:R-:W-:Y:S01]  /*21a0*/  IADD3 R8, P0, R4, R6, RZ ;  /* 0x0000000604087210 */ /* 0x000fe20007f1e0ff */
[----:B------:R-:W-:-:S04]  /*21b0*/  IMAD.MOV.U32 R4, RZ, RZ, 0x0 ;  /* 0x00000000ff047424 */ /* 0x000fc800078e00ff */
[----:B------:R-:W-:Y:S02]  /*21c0*/  IMAD.X R3, R3, 0x1, R6, P0 ;  /* 0x0000000103037824 */ /* 0x000fe400000e0606 */
[----:B------:R-:W-:-:S04]  /*21d0*/  IMAD.WIDE.U32 R6, R8, c[0x0][0x230], RZ ;  /* 0x00008c0008067a25 */ /* 0x000fc800078e00ff */
[----:B------:R-:W-:-:S04]  /*21e0*/  IMAD R3, R3, c[0x0][0x230], RZ ;  /* 0x00008c0003037a24 */ /* 0x000fc800078e02ff */
[----:B------:R-:W-:Y:S01]  /*21f0*/  IMAD R3, R8, c[0x0][0x234], R3 ;  /* 0x00008d0008037a24 */ /* 0x000fe200078e0203 */
[----:B------:R-:W-:-:S04]  /*2200*/  LEA R8, P0, R6, c[0x0][0x160], 0x3 ;  /* 0x0000580006087a11 */ /* 0x000fc800078018ff */
[----:B------:R-:W-:-:S04]  /*2210*/  IADD3 R3, R7, R3, RZ ;  /* 0x0000000307037210 */ /* 0x000fc80007ffe0ff */
[----:B------:R-:W-:-:S05]  /*2220*/  LEA.HI.X R9, R6, c[0x0][0x164], R3, 0x3, P0 ;  /* 0x0000590006097a11 */ /* 0x000fca00000f1c03 */
[----:B------:R0:W-:Y:S02]  /*2230*/  RED.E.ADD.F64.RN.STRONG.GPU [R8.64], R4 ;  /* 0x000000040800798e */ /* 0x0001e4000c10ed88 */
.L_x_175:
[----:B------:R-:W-:Y:S05]  /*2240*/  BSYNC B0 ;  /* 0x0000000000007941 */ /* 0x000fea0003800000 */
.L_x_174:
        /* <DEDUP_REMOVED lines=8> */
.L_x_178:
[----:B------:R-:W-:Y:S05]  /*22d0*/  EXIT ;  /* 0x000000000000794d */ /* 0x000fea0003800000 */
        .weak           $__internal_4_$__cuda_sm20_div_rn_f64_full
        .type           $__internal_4_$__cuda_sm20_div_rn_f64_full,@function
        .size           $__internal_4_$__cuda_sm20_div_rn_f64_full,($__internal_5_$__cuda_sm20_div_s64 - $__internal_4_$__cuda_sm20_div_rn_f64_full)
$__internal_4_$__cuda_sm20_div_rn_f64_full:
[C---:B------:R-:W-:Y:S01]  /*22e0*/  FSETP.GEU.AND P1, PT, |R9|.reuse, 1.469367938527859385e-39, PT ;  /* 0x001000000900780b */ /* 0x040fe20003f2e200 */
[----:B------:R-:W-:Y:S01]  /*22f0*/  IMAD.MOV.U32 R24, RZ, RZ, 0x1ca00000 ;  /* 0x1ca00000ff187424 */ /* 0x000fe200078e00ff */
[----:B------:R-:W-:Y:S01]  /*2300*/  MOV R7, R17 ;  /* 0x0000001100077202 */ /* 0x000fe20000000f00 */
[----:B------:R-:W-:Y:S01]  /*2310*/  IMAD.MOV.U32 R26, RZ, RZ, 0x1 ;  /* 0x00000001ff1a7424 */ /* 0x000fe200078e00ff */
[----:B------:R-:W-:Y:S01]  /*2320*/  LOP3.LUT R10, R9, 0x800fffff, RZ, 0xc0, !PT ;  /* 0x800fffff090a7812 */ /* 0x000fe200078ec0ff */
[----:B------:R-:W-:Y:S01]  /*2330*/  BSSY B2, `(.L_x_180) ;  /* 0x0000055000027945 */ /* 0x000fe20003800000 */
[C---:B------:R-:W-:Y:S02]  /*2340*/  FSETP.GEU.AND P3, PT, |R7|.reuse, 1.469367938527859385e-39, PT ;  /* 0x001000000700780b */ /* 0x040fe40003f6e200 */
[----:B------:R-:W-:Y:S01]  /*2350*/  LOP3.LUT R11, R10, 0x3ff00000, RZ, 0xfc, !PT ;  /* 0x3ff000000a0b7812 */ /* 0x000fe200078efcff */
[----:B------:R-:W-:Y:S01]  /*2360*/  IMAD.MOV.U32 R10, RZ, RZ, R8 ;  /* 0x000000ffff0a7224 */ /* 0x000fe200078e0008 */
[----:B------:R-:W-:-:S02]  /*2370*/  LOP3.LUT R5, R7, 0x7ff00000, RZ, 0xc0, !PT ;  /* 0x7ff0000007057812 */ /* 0x000fc400078ec0ff */
[----:B------:R-:W-:Y:S01]  /*2380*/  LOP3.LUT R22, R9, 0x7ff00000, RZ, 0xc0, !PT ;  /* 0x7ff0000009167812 */ /* 0x000fe200078ec0ff */
[----:B------:R-:W0:Y:S02]  /*2390*/  @!P1 DMUL R10, R8, 8.98846567431157953865e+307 ;  /* 0x7fe00000080a9828 */ /* 0x000e240000000000 */
[----:B------:R-:W-:Y:S01]  /*23a0*/  IMAD.MOV.U32 R25, RZ, RZ, R5 ;  /* 0x000000ffff197224 */ /* 0x000fe200078e0005 */
[----:B------:R-:W-:-:S03]  /*23b0*/  ISETP.GE.U32.AND P2, PT, R5, R22, PT ;  /* 0x000000160500720c */ /* 0x000fc60003f46070 */
[----:B0-----:R-:W0:Y:S01]  /*23c0*/  MUFU.RCP64H R27, R11 ;  /* 0x0000000b001b7308 */ /* 0x001e220000001800 */
[----:B------:R-:W-:Y:S01]  /*23d0*/  @!P3 LOP3.LUT R16, R9, 0x7ff00000, RZ, 0xc0, !PT ;  /* 0x7ff000000910b812 */ /* 0x000fe200078ec0ff */
[----:B------:R-:W-:Y:S01]  /*23e0*/  @!P3 IMAD.MOV.U32 R20, RZ, RZ, RZ ;  /* 0x000000ffff14b224 */ /* 0x000fe200078e00ff */
[C---:B------:R-:W-:Y:S02]  /*23f0*/  SEL R17, R24.reuse, 0x63400000, !P2 ;  /* 0x6340000018117807 */ /* 0x040fe40005000000 */
[----:B------:R-:W-:Y:S02]  /*2400*/  @!P3 ISETP.GE.U32.AND P4, PT, R5, R16, PT ;  /* 0x000000100500b20c */ /* 0x000fe40003f86070 */
[----:B------:R-:W-:Y:S02]  /*2410*/  LOP3.LUT R17, R17, 0x800fffff, R7, 0xf8, !PT ;  /* 0x800fffff11117812 */ /* 0x000fe400078ef807 */
[----:B------:R-:W-:Y:S02]  /*2420*/  @!P3 SEL R21, R24, 0x63400000, !P4 ;  /* 0x634000001815b807 */ /* 0x000fe40006000000 */
[----:B------:R-:W-:-:S02]  /*2430*/  MOV R16, R6 ;  /* 0x0000000600107202 */ /* 0x000fc40000000f00 */
[----:B------:R-:W-:Y:S01]  /*2440*/  @!P3 LOP3.LUT R21, R21, 0x80000000, R7, 0xf8, !PT ;  /* 0x800000001515b812 */ /* 0x000fe200078ef807 */
[----:B0-----:R-:W0:-:S03]  /*2450*/  DFMA R18, R26, -R10, 1 ;  /* 0x3ff000001a12742b */ /* 0x001e06000000080a */
[----:B------:R-:W-:-:S03]  /*2460*/  @!P3 LOP3.LUT R21, R21, 0x100000, RZ, 0xfc, !PT ;  /* 0x001000001515b812 */ /* 0x000fc600078efcff */
[----:B0-----:R-:W0:-:S04]  /*2470*/  DFMA R18, R18, R18, R18 ;  /* 0x000000121212722b */ /* 0x001e080000000012 */
[----:B------:R-:W1:-:S04]  /*2480*/  @!P3 DFMA R16, R16, 2, -R20 ;  /* 0x400000001010b82b */ /* 0x000e480000000814 */
[----:B0-----:R0:W2:Y:S02]  /*2490*/  DFMA R18, R26, R18, R26 ;  /* 0x000000121a12722b */ /* 0x0010a4000000001a */
[----:B0-----:R-:W-:Y:S02]  /*24a0*/  MOV R26, R22 ;  /* 0x00000016001a7202 */ /* 0x001fe40000000f00 */
[----:B------:R-:W-:Y:S02]  /*24b0*/  @!P1 LOP3.LUT R26, R11, 0x7ff00000, RZ, 0xc0, !PT ;  /* 0x7ff000000b1a9812 */ /* 0x000fe400078ec0ff */
[----:B-1----:R-:W-:Y:S01]  /*24c0*/  @!P3 LOP3.LUT R25, R17, 0x7ff00000, RZ, 0xc0, !PT ;  /* 0x7ff000001119b812 */ /* 0x002fe200078ec0ff */
[----:B--2---:R-:W0:Y:S01]  /*24d0*/  DFMA R20, R18, -R10, 1 ;  /* 0x3ff000001214742b */ /* 0x004e22000000080a */
[----:B------:R-:W-:Y:S02]  /*24e0*/  IADD3 R27, R26, -0x1, RZ ;  /* 0xffffffff1a1b7810 */ /* 0x000fe40007ffe0ff */
[----:B------:R-:W-:-:S03]  /*24f0*/  IADD3 R22, R25, -0x1, RZ ;  /* 0xffffffff19167810 */ /* 0x000fc60007ffe0ff */
[----:B0-----:R-:W0:Y:S01]  /*2500*/  DFMA R18, R18, R20, R18 ;  /* 0x000000141212722b */ /* 0x001e220000000012 */
[----:B------:R-:W-:-:S04]  /*2510*/  ISETP.GT.U32.AND P1, PT, R22, 0x7feffffe, PT ;  /* 0x7feffffe1600780c */ /* 0x000fc80003f24070 */
[----:B------:R-:W-:Y:S01]  /*2520*/  ISETP.GT.U32.OR P1, PT, R27, 0x7feffffe, P1 ;  /* 0x7feffffe1b00780c */ /* 0x000fe20000f24470 */
[----:B0-----:R-:W0:-:S06]  /*2530*/  DMUL R20, R18, R16 ;  /* 0x0000001012147228 */ /* 0x001e0c0000000000 */
[----:B0-----:R-:W0:-:S06]  /*2540*/  DFMA R22, R20, -R10, R16 ;  /* 0x8000000a1416722b */ /* 0x001e0c0000000010 */
[----:B0-----:R0:W1:Y:S01]  /*2550*/  DFMA R22, R18, R22, R20 ;  /* 0x000000161216722b */ /* 0x0010620000000014 */
[----:B------:R-:W-:Y:S05]  /*2560*/  @P1 BRA `(.L_x_181) ;  /* 0x000001c000001947 */ /* 0x000fea0003800000 */
[----:B0-----:R-:W-:-:S04]  /*2570*/  LOP3.LUT R18, R9, 0x7ff00000, RZ, 0xc0, !PT ;  /* 0x7ff0000009127812 */ /* 0x001fc800078ec0ff */
[C---:B------:R-:W-:Y:S01]  /*2580*/  ISETP.GE.U32.AND P1, PT, R5.reuse, R18, PT ;  /* 0x000000120500720c */ /* 0x040fe20003f26070 */
[----:B------:R-:W-:-:S03]  /*2590*/  IMAD.IADD R6, R5, 0x1, -R18 ;  /* 0x0000000105067824 */ /* 0x000fc600078e0a12 */
[----:B------:R-:W-:Y:S02]  /*25a0*/  SEL R24, R24, 0x63400000, !P1 ;  /* 0x6340000018187807 */ /* 0x000fe40004800000 */
[----:B------:R-:W-:-:S04]  /*25b0*/  IMNMX R6, R6, -0x46a00000, !PT ;  /* 0xb960000006067817 */ /* 0x000fc80007800200 */
[----:B------:R-:W-:Y:S02]  /*25c0*/  IMNMX R5, R6, 0x46a00000, PT ;  /* 0x46a0000006057817 */ /* 0x000fe40003800200 */
[----:B------:R-:W-:-:S03]  /*25d0*/  MOV R6, RZ ;  /* 0x000000ff00067202 */ /* 0x000fc60000000f00 */
[----:B------:R-:W-:-:S05]  /*25e0*/  IMAD.IADD R5, R5, 0x1, -R24 ;  /* 0x0000000105057824 */ /* 0x000fca00078e0a18 */
[----:B------:R-:W-:-:S06]  /*25f0*/  IADD3 R7, R5, 0x7fe00000, RZ ;  /* 0x7fe0000005077810 */ /* 0x000fcc0007ffe0ff */
[----:B-1----:R-:W0:-:S10]  /*2600*/  DMUL R18, R22, R6 ;  /* 0x0000000616127228 */ /* 0x002e140000000000 */
[----:B0-----:R-:W-:-:S13]  /*2610*/  FSETP.GTU.AND P1, PT, |R19|, 1.469367938527859385e-39, PT ;  /* 0x001000001300780b */ /* 0x001fda0003f2c200 */
[----:B------:R-:W-:Y:S05]  /*2620*/  @P1 BRA `(.L_x_182) ;  /* 0x0000025000001947 */ /* 0x000fea0003800000 */
[----:B------:R-:W0:Y:S01]  /*2630*/  DFMA R10, R22, -R10, R16 ;  /* 0x8000000a160a722b */ /* 0x000e220000000010 */
[----:B------:R-:W-:-:S09]  /*2640*/  IMAD.MOV.U32 R6, RZ, RZ, RZ ;  /* 0x000000ffff067224 */ /* 0x000fd200078e00ff */
[C---:B0-----:R-:W-:Y:S02]  /*2650*/  FSETP.NEU.AND P1, PT, R11.reuse, RZ, PT ;  /* 0x000000ff0b00720b */ /* 0x041fe40003f2d000 */
[----:B------:R-:W-:-:S04]  /*2660*/  LOP3.LUT R17, R11, 0x80000000, R9, 0x48, !PT ;  /* 0x800000000b117812 */ /* 0x000fc800078e4809 */
[----:B------:R-:W-:-:S07]  /*2670*/  LOP3.LUT R7, R17, R7, RZ, 0xfc, !PT ;  /* 0x0000000711077212 */ /* 0x000fce00078efcff */
[----:B------:R-:W-:Y:S05]  /*2680*/  @!P1 BRA `(.L_x_182) ;  /* 0x000001f000009947 */ /* 0x000fea0003800000 */
[----:B------:R-:W-:Y:S01]  /*2690*/  IMAD.MOV R9, RZ, RZ, -R5 ;  /* 0x000000ffff097224 */ /* 0x000fe200078e0a05 */
[----:B------:R-:W-:Y:S01]  /*26a0*/  MOV R8, RZ ;  /* 0x000000ff00087202 */ /* 0x000fe20000000f00 */
[----:B------:R-:W0:Y:S01]  /*26b0*/  DMUL.RP R6, R22, R6 ;  /* 0x0000000616067228 */ /* 0x000e220000008000 */
[----:B------:R-:W-:-:S04]  /*26c0*/  IADD3 R5, -R5, -0x43300000, RZ ;  /* 0xbcd0000005057810 */ /* 0x000fc80007ffe1ff */
[----:B------:R-:W1:-:S05]  /*26d0*/  DFMA R8, R18, -R8, R22 ;  /* 0x800000081208722b */ /* 0x000e4a0000000016 */
[----:B0-----:R-:W-:-:S05]  /*26e0*/  LOP3.LUT R17, R7, R17, RZ, 0x3c, !PT ;  /* 0x0000001107117212 */ /* 0x001fca00078e3cff */
[----:B-1----:R-:W-:-:S04]  /*26f0*/  FSETP.NEU.AND P1, PT, |R9|, R5, PT ;  /* 0x000000050900720b */ /* 0x002fc80003f2d200 */
[----:B------:R-:W-:Y:S02]  /*2700*/  FSEL R18, R6, R18, !P1 ;  /* 0x0000001206127208 */ /* 0x000fe40004800000 */
[----:B------:R-:W-:Y:S01]  /*2710*/  FSEL R19, R17, R19, !P1 ;  /* 0x0000001311137208 */ /* 0x000fe20004800000 */
[----:B------:R-:W-:Y:S05]  /*2720*/  BRA `(.L_x_182) ;  /* 0x0000015000007947 */ /* 0x000fea0003800000 */
.L_x_181:
[----:B------:R-:W2:-:S14]  /*2730*/  DSETP.NAN.AND P1, PT, R6, R6, PT ;  /* 0x000000060600722a */ /* 0x000e9c0003f28000 */
[----:B--2---:R-:W-:Y:S05]  /*2740*/  @P1 BRA `(.L_x_183) ;  /* 0x0000011000001947 */ /* 0x004fea0003800000 */
[----:B------:R-:W2:-:S14]  /*2750*/  DSETP.NAN.AND P1, PT, R8, R8, PT ;  /* 0x000000080800722a */ /* 0x000e9c0003f28000 */
[----:B--2---:R-:W-:Y:S05]  /*2760*/  @P1 BRA `(.L_x_184) ;  /* 0x000000c000001947 */ /* 0x004fea0003800000 */
[----:B------:R-:W-:Y:S01]  /*2770*/  ISETP.NE.AND P1, PT, R25, R26, PT ;  /* 0x0000001a1900720c */ /* 0x000fe20003f25270 */
[----:B0-----:R-:W-:Y:S02]  /*2780*/  IMAD.MOV.U32 R18, RZ, RZ, 0x0 ;  /* 0x00000000ff127424 */ /* 0x001fe400078e00ff */
[----:B------:R-:W-:-:S10]  /*2790*/  IMAD.MOV.U32 R19, RZ, RZ, -0x80000 ;  /* 0xfff80000ff137424 */ /* 0x000fd400078e00ff */
[----:B------:R-:W-:Y:S05]  /*27a0*/  @!P1 BRA `(.L_x_182) ;  /* 0x000000d000009947 */ /* 0x000fea0003800000 */
[----:B------:R-:W-:Y:S02]  /*27b0*/  ISETP.NE.AND P1, PT, R25, 0x7ff00000, PT ;  /* 0x7ff000001900780c */ /* 0x000fe40003f25270 */
[----:B------:R-:W-:Y:S02]  /*27c0*/  LOP3.LUT R19, R7, 0x80000000, R9, 0x48, !PT ;  /* 0x8000000007137812 */ /* 0x000fe400078e4809 */
[----:B------:R-:W-:-:S13]  /*27d0*/  ISETP.EQ.OR P1, PT, R26, RZ, !P1 ;  /* 0x000000ff1a00720c */ /* 0x000fda0004f22670 */
[----:B------:R-:W-:Y:S02]  /*27e0*/  @P1 LOP3.LUT R5, R19, 0x7ff00000, RZ, 0xfc, !PT ;  /* 0x7ff0000013051812 */ /* 0x000fe400078efcff */
[----:B------:R-:W-:Y:S01]  /*27f0*/  @!P1 MOV R18, RZ ;  /* 0x000000ff00129202 */ /* 0x000fe20000000f00 */
[----:B------:R-:W-:Y:S02]  /*2800*/  @P1 IMAD.MOV.U32 R18, RZ, RZ, RZ ;  /* 0x000000ffff121224 */ /* 0x000fe400078e00ff */
[----:B------:R-:W-:Y:S01]  /*2810*/  @P1 IMAD.MOV.U32 R19, RZ, RZ, R5 ;  /* 0x000000ffff131224 */ /* 0x000fe200078e0005 */
[----:B------:R-:W-:Y:S05]  /*2820*/  BRA `(.L_x_182) ;  /* 0x0000005000007947 */ /* 0x000fea0003800000 */
.L_x_184:
[----:B0-----:R-:W-:Y:S02]  /*2830*/  LOP3.LUT R19, R9, 0x80000, RZ, 0xfc, !PT ;  /* 0x0008000009137812 */ /* 0x001fe400078efcff */
[----:B------:R-:W-:Y:S01]  /*2840*/  MOV R18, R8 ;  /* 0x0000000800127202 */ /* 0x000fe20000000f00 */
[----:B------:R-:W-:Y:S05]  /*2850*/  BRA `(.L_x_182) ;  /* 0x0000002000007947 */ /* 0x000fea0003800000 */
.L_x_183:
[----:B0-----:R-:W-:Y:S01]  /*2860*/  LOP3.LUT R19, R7, 0x80000, RZ, 0xfc, !PT ;  /* 0x0008000007137812 */ /* 0x001fe200078efcff */
[----:B------:R-:W-:-:S02]  /*2870*/  IMAD.MOV.U32 R18, RZ, RZ, R6 ;  /* 0x000000ffff127224 */ /* 0x000fc400078e0006 */
.L_x_182:
[----:B------:R-:W-:Y:S05]  /*2880*/  BSYNC B2 ;  /* 0x0000000000027941 */ /* 0x000fea0003800000 */
.L_x_180:
[----:B------:R-:W-:Y:S01]  /*2890*/  HFMA2.MMA R7, -RZ, RZ, 0, 0 ;  /* 0x00000000ff077435 */ /* 0x000fe200000001ff */
[----:B------:R-:W-:-:S05]  /*28a0*/  IMAD.MOV.U32 R6, RZ, RZ, R3 ;  /* 0x000000ffff067224 */ /* 0x000fca00078e0003 */
[----:B------:R-:W-:Y:S05]  /*28b0*/  RET.REL.NODEC R6 `(_ZN2at4cuda17kernelHistogram1DIddlLi1ELi2ELin1ELNS0_23CUDAHistogramMemoryTypeE1EZNS0_21CUDA_tensor_histogramIddLb0EEEbNS_6TensorES4_S4_lNS_14AccumulateTypeIT0_Lb1EE4typeES8_NS0_13TensorArgTypeES9_S9_EUllE0_EEvNS0_6detail10TensorInfoIT_T1_EESF_NSC_IKS6_SE_EElS8_S8_SE_T6_) ;  /* 0xffffd74006007950 */ /* 0x000fea0003c3ffff */
        .weak           $__internal_5_$__cuda_sm20_div_s64
        .type           $__internal_5_$__cuda_sm20_div_s64,@function
        .size           $__internal_5_$__cuda_sm20_div_s64,(.L_x_3553 - $__internal_5_$__cuda_sm20_div_s64)
$__internal_5_$__cuda_sm20_div_s64:
[-C--:B------:R-:W-:Y:S02]  /*28c0*/  IADD3 R18, P1, RZ, -R9.reuse, RZ ;  /* 0x80000009ff127210 */ /* 0x080fe40007f3e0ff */
[----:B------:R-:W-:Y:S02]  /*28d0*/  ISETP.GE.AND P0, PT, R8, RZ, PT ;  /* 0x000000ff0800720c */ /* 0x000fe40003f06270 */
[----:B------:R-:W-:Y:S01]  /*28e0*/  ISETP.GE.AND P3, PT, R24, RZ, PT ;  /* 0x000000ff1800720c */ /* 0x000fe20003f66270 */
[----:B------:R-:W-:Y:S01]  /*28f0*/  IMAD.X R10, RZ, RZ, ~R8, P1 ;  /* 0x000000ffff0a7224 */ /* 0x000fe200008e0e08 */
[----:B------:R-:W-:Y:S02]  /*2900*/  SEL R18, R18, R9, !P0 ;  /* 0x0000000912127207 */ /* 0x000fe40004000000 */
[----:B------:R-:W-:Y:S02]  /*2910*/  IADD3 R22, P4, RZ, -R23, RZ ;  /* 0x80000017ff167210 */ /* 0x000fe40007f9e0ff */
[----:B------:R-:W-:-:S02]  /*2920*/  SEL R19, R10, R8, !P0 ;  /* 0x000000080a137207 */ /* 0x000fc40004000000 */
[----:B------:R-:W-:Y:S02]  /*2930*/  SEL R22, R22, R23, !P3 ;  /* 0x0000001716167207 */ /* 0x000fe40005800000 */
[----:B------:R-:W0:Y:S08]  /*2940*/  I2F.U64.RP R10, R18 ;  /* 0x00000012000a7312 */ /* 0x000e300000309000 */
[----:B0-----:R-:W0:Y:S02]  /*2950*/  MUFU.RCP R10, R10 ;  /* 0x0000000a000a7308 */ /* 0x001e240000001000 */
[----:B0-----:R-:W-:-:S06]  /*2960*/  IADD3 R10, R10, 0x1ffffffe, RZ ;  /* 0x1ffffffe0a0a7810 */ /* 0x001fcc0007ffe0ff */
[----:B------:R-:W0:Y:S02]  /*2970*/  F2I.U64.TRUNC R30, R10 ;  /* 0x0000000a001e7311 */ /* 0x000e24000020d800 */
[----:B0-----:R-:W-:Y:S01]  /*2980*/  IMAD.WIDE.U32 R20, R30, R18, RZ ;  /* 0x000000121e147225 */ /* 0x001fe200078e00ff */
[----:B------:R-:W-:-:S03]  /*2990*/  MOV R29, R30 ;  /* 0x0000001e001d7202 */ /* 0x000fc60000000f00 */
[----:B------:R-:W-:Y:S01]  /*29a0*/  IMAD R11, R30, R19, R21 ;  /* 0x000000131e0b7224 */ /* 0x000fe200078e0215 */
[----:B------:R-:W-:-:S03]  /*29b0*/  IADD3 R20, P0, RZ, -R20, RZ ;  /* 0x80000014ff147210 */ /* 0x000fc60007f1e0ff */
[----:B------:R-:W-:Y:S02]  /*29c0*/  IMAD R11, R31, R18, R11 ;  /* 0x000000121f0b7224 */ /* 0x000fe400078e020b */
[----:B------:R-:W-:-:S04]  /*29d0*/  IMAD.HI.U32 R28, R30, R20, RZ ;  /* 0x000000141e1c7227 */ /* 0x000fc800078e00ff */
[----:B------:R-:W-:-:S04]  /*29e0*/  IMAD.X R11, RZ, RZ, ~R11, P0 ;  /* 0x000000ffff0b7224 */ /* 0x000fc800000e0e0b */
[----:B------:R-:W-:-:S04]  /*29f0*/  IMAD.WIDE.U32 R28, P0, R30, R11, R28 ;  /* 0x0000000b1e1c7225 */ /* 0x000fc8000780001c */
[C---:B------:R-:W-:Y:S02]  /*2a00*/  IMAD R10, R31.reuse, R11, RZ ;  /* 0x0000000b1f0a7224 */ /* 0x040fe400078e02ff */
[----:B------:R-:W-:-:S04]  /*2a10*/  IMAD.HI.U32 R20, P1, R31, R20, R28 ;  /* 0x000000141f147227 */ /* 0x000fc8000782001c */
[----:B------:R-:W-:Y:S01]  /*2a20*/  IMAD.HI.U32 R11, R31, R11, RZ ;  /* 0x0000000b1f0b7227 */ /* 0x000fe200078e00ff */
[----:B------:R-:W-:-:S03]  /*2a30*/  IADD3 R29, P2, R10, R20, RZ ;  /* 0x000000140a1d7210 */ /* 0x000fc60007f5e0ff */
[----:B------:R-:W-:Y:S02]  /*2a40*/  IMAD.X R11, R11, 0x1, R31, P0 ;  /* 0x000000010b0b7824 */ /* 0x000fe400000e061f */
[----:B------:R-:W-:-:S03]  /*2a50*/  IMAD.WIDE.U32 R30, R29, R18, RZ ;  /* 0x000000121d1e7225 */ /* 0x000fc600078e00ff */
[----:B------:R-:W-:Y:S01]  /*2a60*/  IADD3.X R21, RZ, RZ, R11, P2, P1 ;  /* 0x000000ffff157210 */ /* 0x000fe200017e240b */
        /* <DEDUP_REMOVED lines=9> */
[----:B------:R-:W-:Y:S02]  /*2b00*/  IADD3 R10, P2, R10, R11, RZ ;  /* 0x0000000b0a0a7210 */ /* 0x000fe40007f5e0ff */
[----:B------:R-:W-:Y:S01]  /*2b10*/  IADD3.X R11, RZ, ~R24, RZ, P4, !PT ;  /* 0x80000018ff0b7210 */ /* 0x000fe200027fe4ff */
[----:B------:R-:W-:Y:S02]  /*2b20*/  IMAD.X R20, R20, 0x1, R21, P0 ;  /* 0x0000000114147824 */ /* 0x000fe400000e0615 */
[----:B------:R-:W-:Y:S01]  /*2b30*/  IMAD.HI.U32 R28, R10, R22, RZ ;  /* 0x000000160a1c7227 */ /* 0x000fe200078e00ff */
[----:B------:R-:W-:-:S03]  /*2b40*/  SEL R11, R11, R24, !P3 ;  /* 0x000000180b0b7207 */ /* 0x000fc60005800000 */
[----:B------:R-:W-:-:S04]  /*2b50*/  IMAD.MOV.U32 R29, RZ, RZ, RZ ;  /* 0x000000ffff1d7224 */ /* 0x000fc800078e00ff */
[----:B------:R-:W-:Y:S01]  /*2b60*/  IMAD.WIDE.U32 R28, R10, R11, R28 ;  /* 0x0000000b0a1c7225 */ /* 0x000fe200078e001c */
[----:B------:R-:W-:-:S05]  /*2b70*/  IADD3.X R10, RZ, RZ, R20, P2, P1 ;  /* 0x000000ffff0a7210 */ /* 0x000fca00017e2414 */
[----:B------:R-:W-:-:S04]  /*2b80*/  IMAD.HI.U32 R21, P0, R10, R22, R28 ;  /* 0x000000160a157227 */ /* 0x000fc8000780001c */
[CC--:B------:R-:W-:Y:S02]  /*2b90*/  IMAD R20, R10.reuse, R11.reuse, RZ ;  /* 0x0000000b0a147224 */ /* 0x0c0fe400078e02ff */
[----:B------:R-:W-:-:S03]  /*2ba0*/  IMAD.HI.U32 R10, R10, R11, RZ ;  /* 0x0000000b0a0a7227 */ /* 0x000fc600078e00ff */
[----:B------:R-:W-:Y:S02]  /*2bb0*/  IADD3 R20, P1, R20, R21, RZ ;  /* 0x0000001514147210 */ /* 0x000fe40007f3e0ff */
[----:B------:R-:W-:-:S03]  /*2bc0*/  IADD3.X R10, R10, RZ, RZ, P0, !PT ;  /* 0x000000ff0a0a7210 */ /* 0x000fc600007fe4ff */
[----:B------:R-:W-:-:S04]  /*2bd0*/  IMAD.WIDE.U32 R28, R20, R18, RZ ;  /* 0x00000012141c7225 */ /* 0x000fc800078e00ff */
[----:B------:R-:W-:Y:S01]  /*2be0*/  IMAD.X R10, RZ, RZ, R10, P1 ;  /* 0x000000ffff0a7224 */ /* 0x000fe200008e060a */
[----:B------:R-:W-:Y:S01]  /*2bf0*/  IADD3 R22, P1, -R28, R22, RZ ;  /* 0x000000161c167210 */ /* 0x000fe20007f3e1ff */
[----:B------:R-:W-:-:S03]  /*2c00*/  IMAD R21, R20, R19, R29 ;  /* 0x0000001314157224 */ /* 0x000fc600078e021d */
[-C--:B------:R-:W-:Y:S01]  /*2c10*/  ISETP.GE.U32.AND P0, PT, R22, R18.reuse, PT ;  /* 0x000000121600720c */ /* 0x080fe20003f06070 */
[----:B------:R-:W-:-:S04]  /*2c20*/  IMAD R21, R10, R18, R21 ;  /* 0x000000120a157224 */ /* 0x000fc800078e0215 */
[----:B------:R-:W-:Y:S01]  /*2c30*/  IMAD.X R11, R11, 0x1, ~R21, P1 ;  /* 0x000000010b0b7824 */ /* 0x000fe200008e0e15 */
[----:B------:R-:W-:Y:S02]  /*2c40*/  IADD3 R21, P2, R20, 0x1, RZ ;  /* 0x0000000114157810 */ /* 0x000fe40007f5e0ff */
[----:B------:R-:W-:Y:S02]  /*2c50*/  IADD3 R23, P1, R22, -R18, RZ ;  /* 0x8000001216177210 */ /* 0x000fe40007f3e0ff */
[----:B------:R-:W-:-:S04]  /*2c60*/  ISETP.GE.U32.AND.EX P0, PT, R11, R19, PT, P0 ;  /* 0x000000130b00720c */ /* 0x000fc80003f06100 */
[----:B------:R-:W-:Y:S01]  /*2c70*/  SEL R21, R21, R20, P0 ;  /* 0x0000001415157207 */ /* 0x000fe20000000000 */
[----:B------:R-:W-:Y:S01]  /*2c80*/  IMAD.X R20, RZ, RZ, R10, P2 ;  /* 0x000000ffff147224 */ /* 0x000fe200010e060a */
[----:B------:R-:W-:Y:S02]  /*2c90*/  SEL R22, R23, R22, P0 ;  /* 0x0000001617167207 */ /* 0x000fe40000000000 */
[----:B------:R-:W-:Y:S02]  /*2ca0*/  IADD3.X R23, R11, ~R19, RZ, P1, !PT ;  /* 0x800000130b177210 */ /* 0x000fe40000ffe4ff */
[----:B------:R-:W-:Y:S02]  /*2cb0*/  ISETP.GE.U32.AND P1, PT, R22, R18, PT ;  /* 0x000000121600720c */ /* 0x000fe40003f26070 */
[----:B------:R-:W-:Y:S02]  /*2cc0*/  SEL R23, R23, R11, P0 ;  /* 0x0000000b17177207 */ /* 0x000fe40000000000 */
[----:B------:R-:W-:-:S02]  /*2cd0*/  SEL R20, R20, R10, P0 ;  /* 0x0000000a14147207 */ /* 0x000fc40000000000 */
[----:B------:R-:W-:Y:S02]  /*2ce0*/  IADD3 R10, P2, R21, 0x1, RZ ;  /* 0x00000001150a7810 */ /* 0x000fe40007f5e0ff */
[----:B------:R-:W-:Y:S01]  /*2cf0*/  ISETP.GE.U32.AND.EX P0, PT, R23, R19, PT, P1 ;  /* 0x000000131700720c */ /* 0x000fe20003f06110 */
[----:B------:R-:W-:Y:S01]  /*2d00*/  HFMA2.MMA R19, -RZ, RZ, 0, 0 ;  /* 0x00000000ff137435 */ /* 0x000fe200000001ff */
[----:B------:R-:W-:Y:S01]  /*2d10*/  LOP3.LUT R18, R8, R24, RZ, 0x3c, !PT ;  /* 0x0000001808127212 */ /* 0x000fe200078e3cff */
[----:B------:R-:W-:Y:S01]  /*2d20*/  IMAD.X R11, RZ, RZ, R20, P2 ;  /* 0x000000ffff0b7224 */ /* 0x000fe200010e0614 */
[----:B------:R-:W-:Y:S02]  /*2d30*/  SEL R10, R10, R21, P0 ;  /* 0x000000150a0a7207 */ /* 0x000fe40000000000 */
[----:B------:R-:W-:Y:S01]  /*2d40*/  ISETP.GE.AND P1, PT, R18, RZ, PT ;  /* 0x000000ff1200720c */ /* 0x000fe20003f26270 */
[----:B------:R-:W-:Y:S01]  /*2d50*/  IMAD.MOV.U32 R18, RZ, RZ, R6 ;  /* 0x000000ffff127224 */ /* 0x000fe200078e0006 */
[----:B------:R-:W-:-:S02]  /*2d60*/  SEL R20, R11, R20, P0 ;  /* 0x000000140b147207 */ /* 0x000fc40000000000 */
[----:B------:R-:W-:Y:S02]  /*2d70*/  IADD3 R11, P2, RZ, -R10, RZ ;  /* 0x8000000aff0b7210 */ /* 0x000fe40007f5e0ff */
[----:B------:R-:W-:Y:S02]  /*2d80*/  ISETP.NE.U32.AND P0, PT, R9, RZ, PT ;  /* 0x000000ff0900720c */ /* 0x000fe40003f05070 */
[----:B------:R-:W-:Y:S02]  /*2d90*/  IADD3.X R9, RZ, ~R20, RZ, P2, !PT ;  /* 0x80000014ff097210 */ /* 0x000fe400017fe4ff */
[----:B------:R-:W-:Y:S02]  /*2da0*/  ISETP.NE.AND.EX P0, PT, R8, RZ, PT, P0 ;  /* 0x000000ff0800720c */ /* 0x000fe40003f05300 */
[----:B------:R-:W-:Y:S02]  /*2db0*/  SEL R11, R11, R10, !P1 ;  /* 0x0000000a0b0b7207 */ /* 0x000fe40004800000 */
[----:B------:R-:W-:-:S02]  /*2dc0*/  SEL R9, R9, R20, !P1 ;  /* 0x0000001409097207 */ /* 0x000fc40004800000 */
[----:B------:R-:W-:Y:S02]  /*2dd0*/  SEL R11, R11, 0xffffffff, P0 ;  /* 0xffffffff0b0b7807 */ /* 0x000fe40000000000 */
[----:B------:R-:W-:Y:S01]  /*2de0*/  SEL R9, R9, 0xffffffff, P0 ;  /* 0xffffffff09097807 */ /* 0x000fe20000000000 */
[----:B------:R-:W-:Y:S06]  /*2df0*/  RET.REL.NODEC R18 `(_ZN2at4cuda17kernelHistogram1DIddlLi1ELi2ELin1ELNS0_23CUDAHistogramMemoryTypeE1EZNS0_21CUDA_tensor_histogramIddLb0EEEbNS_6TensorES4_S4_lNS_14AccumulateTypeIT0_Lb1EE4typeES8_NS0_13TensorArgTypeES9_S9_EUllE0_EEvNS0_6detail10TensorInfoIT_T1_EESF_NSC_IKS6_SE_EElS8_S8_SE_T6_) ;  /* 0xffffd20012007950 */ /* 0x000fec0003c3ffff */
.L_x_185:
        /* <DEDUP_REMOVED lines=16> */
.L_x_3553:


//--------------------- .text._ZN2at4cuda17kernelHistogram1DIddlLi1ELi2ELin1ELNS0_23CUDAHistogramMemoryTypeE0EZNS0_21CUDA_tensor_histogramIddLb0EEEbNS_6TensorES4_S4_lNS_14AccumulateTypeIT0_Lb1EE4typeES8_NS0_13TensorArgTypeES9_S9_EUllE0_EEvNS0_6detail10TensorInfoIT_T1_EESF_NSC_IKS6_SE_EElS8_S8_SE_T6_ --------------------------
	.section	.text._ZN2at4cuda17kernelHistogram1DIddlLi1ELi2ELin1ELNS0_23CUDAHistogramMemoryTypeE0EZNS0_21CUDA_tensor_histogramIddLb0EEEbNS_6TensorES4_S4_lNS_14AccumulateTypeIT0_Lb1EE4typeES8_NS0_13TensorArgTypeES9_S9_EUllE0_EEvNS0_6detail10TensorInfoIT_T1_EESF_NSC_IKS6_SE_EElS8_S8_SE_T6_,"ax",@progbits
	.sectioninfo	@"SHI_REGISTERS=40"
	.align	128
        .global         _ZN2at4cuda17kernelHistogram1DIddlLi1ELi2ELin1ELNS0_23CUDAHistogramMemoryTypeE0EZNS0_21CUDA_tensor_histogramIddLb0EEEbNS_6TensorES4_S4_lNS_14AccumulateTypeIT0_Lb1EE4typeES8_NS0_13TensorArgTypeES9_S9_EUllE0_EEvNS0_6detail10TensorInfoIT_T1_EESF_NSC_IKS6_SE_EElS8_S8_SE_T6_
        .type           _ZN2at4cuda17kernelHistogram1DIddlLi1ELi2ELin1ELNS0_23CUDAHistogramMemoryTypeE0EZNS0_21CUDA_tensor_histogramIddLb0EEEbNS_6TensorES4_S4_lNS_14AccumulateTypeIT0_Lb1EE4typeES8_NS0_13TensorArgTypeES9_S9_EUllE0_EEvNS0_6detail10TensorInfoIT_T1_EESF_NSC_IKS6_SE_EElS8_S8_SE_T6_,@function
        .size           _ZN2at4cuda17kernelHistogram1DIddlLi1ELi2ELin1ELNS0_23CUDAHistogramMemoryTypeE0EZNS0_21CUDA_tensor_histogramIddLb0EEEbNS_6TensorES4_S4_lNS_14AccumulateTypeIT0_Lb1EE4typeES8_NS0_13TensorArgTypeES9_S9_EUllE0_EEvNS0_6detail10TensorInfoIT_T1_EESF_NSC_IKS6_SE_EElS8_S8_SE_T6_,(.L_x_3555 - _ZN2at4cuda17kernelHistogram1DIddlLi1ELi2ELin1ELNS0_23CUDAHistogramMemoryTypeE0EZNS0_21CUDA_tensor_histogramIddLb0EEEbNS_6TensorES4_S4_lNS_14AccumulateTypeIT0_Lb1EE4typeES8_NS0_13TensorArgTypeES9_S9_EUllE0_EEvNS0_6detail10TensorInfoIT_T1_EESF_NSC_IKS6_SE_EElS8_S8_SE_T6_)
        .other          _ZN2at4cuda17kernelHistogram1DIddlLi1ELi2ELin1ELNS0_23CUDAHistogramMemoryTypeE0EZNS0_21CUDA_tensor_histogramIddLb0EEEbNS_6TensorES4_S4_lNS_14AccumulateTypeIT0_Lb1EE4typeES8_NS0_13TensorArgTypeES9_S9_EUllE0_EEvNS0_6detail10TensorInfoIT_T1_EESF_NSC_IKS6_SE_EElS8_S8_SE_T6_,@"STO_CUDA_ENTRY STV_DEFAULT"
_ZN2at4cuda17kernelHistogram1DIddlLi1ELi2ELin1ELNS0_23CUDAHistogramMemoryTypeE0EZNS0_21CUDA_tensor_histogramIddLb0EEEbNS_6TensorES4_S4_lNS_14AccumulateTypeIT0_Lb1EE4typeES8_NS0_13TensorArgTypeES9_S9_EUllE0_EEvNS0_6detail10TensorInfoIT_T1_EESF_NSC_IKS6_SE_EElS8_S8_SE_T6_:
.text._ZN2at4cuda17kernelHistogram1DIddlLi1ELi2ELin1ELNS0_23CUDAHistogramMemoryTypeE0EZNS0_21CUDA_tensor_histogramIddLb0EEEbNS_6TensorES4_S4_lNS_14AccumulateTypeIT0_Lb1EE4typeES8_NS0_13TensorArgTypeES9_S9_EUllE0_EEvNS0_6detail10TensorInfoIT_T1_EESF_NSC_IKS6_SE_EElS8_S8_SE_T6_:
[----:B------:R-:W-:Y:S02]  /*0000*/  IMAD.MOV.U32 R1, RZ, RZ, c[0x0][0x28] ;  /* 0x00000a00ff017624 */ /* 0x000fe400078e00ff */
[----:B------:R-:W0:Y:S01]  /*0010*/  S2R R0, SR_TID.X ;  /* 0x0000000000007919 */ /* 0x000e220000002100 */
[----:B------:R-:W-:Y:S03]  /*0020*/  BSSY B0, `(.L_x_186) ;  /* 0x000000d000007945 */ /* 0x000fe60003800000 */
[----:B------:R-:W1:Y:S01]  /*0030*/  S2R R3, SR_CTAID.X ;  /* 0x0000000000037919 */ /* 0x000e620000002500 */
[----:B0-----:R-:W-:-:S04]  /*0040*/  ISETP.GE.U32.AND P0, PT, R0, c[0x0][0x168], PT ;  /* 0x00005a0000007a0c */ /* 0x001fc80003f06070 */
[----:B------:R-:W-:-:S13]  /*0050*/  ISETP.GE.AND.EX P0, PT, RZ, c[0x0][0x16c], PT, P0 ;  /* 0x00005b00ff007a0c */ /* 0x000fda0003f06300 */
[----:B------:R-:W-:Y:S05]  /*0060*/  @P0 BRA `(.L_x_187) ;  /* 0x0000008000000947 */ /* 0x000fea0003800000 */
[----:B-1----:R-:W-:Y:S02]  /*0070*/  IMAD.MOV.U32 R2, RZ, RZ, R0 ;  /* 0x000000ffff027224 */ /* 0x002fe400078e0000 */
[----:B------:R-:W-:-:S03]  /*0080*/  IMAD.MOV.U32 R4, RZ, RZ, RZ ;  /* 0x000000ffff047224 */ /* 0x000fc600078e00ff */
.L_x_188:
[----:B------:R0:W-:Y:S02]  /*0090*/  STS.64 [R2.X8], RZ ;  /* 0x000000ff02007388 */ /* 0x0001e40000008a00 */
[----:B0-----:R-:W-:-:S04]  /*00a0*/  IADD3 R2, P0, R2, c[0x0][0x0], RZ ;  /* 0x0000000002027a10 */ /* 0x001fc80007f1e0ff */
[----:B------:R-:W-:Y:S02]  /*00b0*/  IADD3.X R4, RZ, R4, RZ, P0, !PT ;  /* 0x00000004ff047210 */ /* 0x000fe400007fe4ff */
[----:B------:R-:W-:-:S04]  /*00c0*/  ISETP.GE.U32.AND P0, PT, R2, c[0x0][0x168], PT ;  /* 0x00005a0002007a0c */ /* 0x000fc80003f06070 */
[----:B------:R-:W-:-:S13]  /*00d0*/  ISETP.GE.AND.EX P0, PT, R4, c[0x0][0x16c], PT, P0 ;  /* 0x00005b0004007a0c */ /* 0x000fda0003f06300 */
[----:B------:R-:W-:Y:S05]  /*00e0*/  @!P0 BRA `(.L_x_188) ;  /* 0xffffffa000008947 */ /* 0x000fea000383ffff */
.L_x_187:
[----:B-1----:R-:W-:Y:S05]  /*00f0*/  BSYNC B0 ;  /* 0x0000000000007941 */ /* 0x002fea0003800000 */
.L_x_186:
[----:B------:R-:W-:Y:S01]  /*0100*/  IMAD R4, R3, c[0x0][0x0], R0 ;  /* 0x0000000003047a24 */ /* 0x000fe200078e0200 */
[----:B------:R-:W-:Y:S04]  /*0110*/  BAR.SYNC.DEFER_BLOCKING 0x0 ;  /* 0x0000000000007b1d */ /* 0x000fe80000010000 */
[----:B------:R-:W-:Y:S02]  /*0120*/  ISETP.GE.U32.AND P0, PT, R4, c[0x0][0x658], PT ;  /* 0x0001960004007a0c */ /* 0x000fe40003f06070 */
[----:B------:R-:W-:Y:S02]  /*0130*/  ULDC.64 UR4, c[0x0][0x118] ;  /* 0x0000460000047ab9 */ /* 0x000fe40000000a00 */
[----:B------:R-:W-:-:S13]  /*0140*/  ISETP.GE.AND.EX P0, PT, RZ, c[0x0][0x65c], PT, P0 ;  /* 0x00019700ff007a0c */ /* 0x000fda0003f06300 */
[----:B------:R-:W-:Y:S05]  /*0150*/  @P0 BRA `(.L_x_189) ;  /* 0x0000210000000947 */ /* 0x000fea0003800000 */
[----:B------:R-:W-:Y:S01]  /*0160*/  IMAD.MOV.U32 R2, RZ, RZ, c[0x0][0x638] ;  /* 0x00018e00ff027624 */ /* 0x000fe200078e00ff */
[----:B------:R-:W0:Y:S04]  /*0170*/  I2F.F64.S64 R16, c[0x0][0x640] ;  /* 0x0001900000107b12 */ /* 0x000e280000301c00 */
[----:B------:R-:W-:-:S13]  /*0180*/  ISETP.GT.AND P0, PT, R2, 0x1, PT ;  /* 0x000000010200780c */ /* 0x000fda0003f04270 */
[----:B------:R-:W-:Y:S05]  /*0190*/  @P0 BRA `(.L_x_190) ;  /* 0x0000041000000947 */ /* 0x000fea0003800000 */
[----:B0-----:R-:W-:Y:S01]  /*01a0*/  IMAD.MOV.U32 R2, RZ, RZ, c[0x0][0x650] ;  /* 0x00019400ff027624 */ /* 0x001fe200078e00ff */
[----:B------:R-:W-:Y:S01]  /*01b0*/  MOV R14, R4 ;  /* 0x00000004000e7202 */ /* 0x000fe20000000f00 */
[----:B------:R-:W-:Y:S02]  /*01c0*/  IMAD.MOV.U32 R3, RZ, RZ, c[0x0][0x654] ;  /* 0x00019500ff037624 */ /* 0x000fe400078e00ff */
[----:B------:R-:W-:Y:S02]  /*01d0*/  IMAD.MOV.U32 R5, RZ, RZ, RZ ;  /* 0x000000ffff057224 */ /* 0x000fe400078e00ff */
[----:B------:R-:W-:Y:S02]  /*01e0*/  IMAD.MOV.U32 R4, RZ, RZ, c[0x0][0xc] ;  /* 0x00000300ff047624 */ /* 0x000fe400078e00ff */
[----:B------:R-:W0:-:S04]  /*01f0*/  DADD R2, R2, -c[0x0][0x648] ;  /* 0x8001920002027629 */ /* 0x000e080000000000 */
.L_x_196:
[----:B------:R-:W-:Y:S02]  /*0200*/  IMAD R9, R5, c[0x0][0x570], RZ ;  /* 0x00015c0005097a24 */ /* 0x000fe400078e02ff */
[----:B------:R-:W-:-:S04]  /*0210*/  IMAD.WIDE.U32 R6, R14, c[0x0][0x570], RZ ;  /* 0x00015c000e067a25 */ /* 0x000fc800078e00ff */
        /* <DEDUP_REMOVED lines=9> */
[----:B------:R-:W-:Y:S02]  /*02b0*/  IADD3.X R5, RZ, R5, RZ, P1, !PT ;  /* 0x00000005ff057210 */ /* 0x000fe40000ffe4ff */
[----:B------:R-:W-:Y:S01]  /*02c0*/  ISETP.GE.U32.AND P2, PT, R14, c[0x0][0x658], PT ;  /* 0x000196000e007a0c */ /* 0x000fe20003f46070 */
[----:B-12---:R-:W1:-:S06]  /*02d0*/  DSETP.GTU.AND P0, PT, R10, c[0x0][0x650], PT ;  /* 0x000194000a00762a */ /* 0x006e4c0003f0c000 */
[----:B-1----:R-:W1:Y:S01]  /*02e0*/  DSETP.LTU.OR P1, PT, R10, c[0x0][0x648], P0 ;  /* 0x000192000a00762a */ /* 0x002e620000729400 */
[----:B------:R-:W-:-:S13]  /*02f0*/  ISETP.GE.AND.EX P0, PT, R5, c[0x0][0x65c], PT, P2 ;  /* 0x0001970005007a0c */ /* 0x000fda0003f06320 */
[----:B01----:R-:W-:Y:S05]  /*0300*/  @P1 BRA `(.L_x_192) ;  /* 0x0000027000001947 */ /* 0x003fea0003800000 */
[----:B0-----:R-:W0:Y:S01]  /*0310*/  MUFU.RCP64H R7, R3 ;  /* 0x0000000300077308 */ /* 0x001e220000001800 */
[----:B------:R-:W-:Y:S01]  /*0320*/  IMAD.MOV.U32 R6, RZ, RZ, 0x1 ;  /* 0x00000001ff067424 */ /* 0x000fe200078e00ff */
        /* <DEDUP_REMOVED lines=18> */
[----:B------:R-:W-:Y:S01]  /*0450*/  MOV R6, 0x480 ;  /* 0x0000048000067802 */ /* 0x000fe20000000f00 */
[----:B------:R-:W-:Y:S02]  /*0460*/  IMAD.MOV.U32 R21, RZ, RZ, R3 ;  /* 0x000000ffff157224 */ /* 0x000fe400078e0003 */
[----:B------:R-:W-:Y:S05]  /*0470*/  CALL.REL.NOINC `($__internal_6_$__cuda_sm20_div_rn_f64_full) ;  /* 0x00001f3000007944 */ /* 0x000fea0003c00000 */
[----:B------:R-:W-:Y:S02]  /*0480*/  IMAD.MOV.U32 R6, RZ, RZ, R8 ;  /* 0x000000ffff067224 */ /* 0x000fe400078e0008 */
[----:B------:R-:W-:Y:S02]  /*0490*/  IMAD.MOV.U32 R7, RZ, RZ, R9 ;  /* 0x000000ffff077224 */ /* 0x000fe400078e0009 */
.L_x_194:
[----:B------:R-:W-:Y:S05]  /*04a0*/  BSYNC B1 ;  /* 0x0000000000017941 */ /* 0x000fea0003800000 */
.L_x_193:
[----:B------:R-:W2:Y:S02]  /*04b0*/  F2I.F64.TRUNC R6, R6 ;  /* 0x0000000600067311 */ /* 0x000ea4000030d100 */
[----:B--2---:R-:W-:Y:S02]  /*04c0*/  ISETP.NE.U32.AND P1, PT, R6, c[0x0][0x640], PT ;  /* 0x0001900006007a0c */ /* 0x004fe40003f25070 */
[----:B------:R-:W-:-:S04]  /*04d0*/  SHF.R.S32.HI R8, RZ, 0x1f, R6 ;  /* 0x0000001fff087819 */ /* 0x000fc80000011406 */
[----:B------:R-:W-:Y:S02]  /*04e0*/  ISETP.NE.AND.EX P1, PT, R8, c[0x0][0x644], PT, P1 ;  /* 0x0001910008007a0c */ /* 0x000fe40003f25310 */
[----:B------:R-:W-:-:S11]  /*04f0*/  IADD3 R8, R6, -0x1, RZ ;  /* 0xffffffff06087810 */ /* 0x000fd60007ffe0ff */
[----:B------:R-:W-:-:S05]  /*0500*/  @P1 IADD3 R8, R6, RZ, RZ ;  /* 0x000000ff06081210 */ /* 0x000fca0007ffe0ff */
[----:B0-----:R-:W-:-:S05]  /*0510*/  IMAD.SHL.U32 R13, R8, 0x8, RZ ;  /* 0x00000008080d7824 */ /* 0x001fca00078e00ff */
.L_x_195:
[----:B------:R-:W0:Y:S02]  /*0520*/  LDS.64 R8, [R13] ;  /* 0x000000000d087984 */ /* 0x000e240000000a00 */
[----:B0-----:R-:W0:-:S10]  /*0530*/  DADD R10, R8, 1 ;  /* 0x3ff00000080a7429 */ /* 0x001e140000000000 */
[----:B0-----:R-:W0:Y:S02]  /*0540*/  ATOMS.CAST.SPIN.64 R10, [R13], R8, R10 ;  /* 0x000000080d0a738d */ /* 0x001e24000180040a */
[----:B0-----:R-:W-:-:S04]  /*0550*/  ISETP.EQ.U32.AND P1, PT, R10, 0x1, PT ;  /* 0x000000010a00780c */ /* 0x001fc80003f22070 */
[----:B------:R-:W-:-:S13]  /*0560*/  ISETP.EQ.U32.AND.EX P1, PT, R11, RZ, PT, P1 ;  /* 0x000000ff0b00720c */ /* 0x000fda0003f22110 */
[----:B------:R-:W-:Y:S05]  /*0570*/  @!P1 BRA `(.L_x_195) ;  /* 0xffffffa000009947 */ /* 0x000fea000383ffff */
.L_x_192:
[----:B------:R-:W-:Y:S05]  /*0580*/  BSYNC B0 ;  /* 0x0000000000007941 */ /* 0x000fea0003800000 */
.L_x_191:
[----:B------:R-:W-:Y:S05]  /*0590*/  @!P0 BRA `(.L_x_196) ;  /* 0xfffffc6000008947 */ /* 0x000fea000383ffff */
[----:B------:R-:W-:Y:S05]  /*05a0*/  BRA `(.L_x_189) ;  /* 0x00001cb000007947 */ /* 0x000fea0003800000 */
.L_x_190:
[----:B0-----:R-:W-:Y:S01]  /*05b0*/  LOP3.LUT R2, RZ, c[0x0][0x638], RZ, 0x33, !PT ;  /* 0x00018e00ff027a12 */ /* 0x001fe200078e33ff */
[----:B------:R-:W-:Y:S02]  /*05c0*/  IMAD.MOV.U32 R14, RZ, RZ, c[0x0][0x650] ;  /* 0x00019400ff0e7624 */ /* 0x000fe400078e00ff */
[----:B------:R-:W-:Y:S01]  /*05d0*/  IMAD.MOV.U32 R15, RZ, RZ, c[0x0][0x654] ;  /* 0x00019500ff0f7624 */ /* 0x000fe200078e00ff */
[----:B------:R-:W-:Y:S01]  /*05e0*/  IMNMX R2, R2, -0x3, !PT ;  /* 0xfffffffd02027817 */ /* 0x000fe20007800200 */
[----:B------:R-:W-:-:S03]  /*05f0*/  IMAD.MOV.U32 R3, RZ, RZ, RZ ;  /* 0x000000ffff037224 */ /* 0x000fc600078e00ff */
[----:B------:R-:W-:Y:S01]  /*0600*/  IADD3 R5, R2, c[0x0][0x638], RZ ;  /* 0x00018e0002057a10 */ /* 0x000fe20007ffe0ff */
[----:B------:R-:W0:Y:S01]  /*0610*/  DADD R14, R14, -c[0x0][0x648] ;  /* 0x800192000e0e7629 */ /* 0x000e220000000000 */
[----:B------:R-:W-:Y:S02]  /*0620*/  MOV R2, R4 ;  /* 0x0000000400027202 */ /* 0x000fe40000000f00 */
[C---:B------:R-:W-:Y:S02]  /*0630*/  IADD3 R4, R5.reuse, 0x1, RZ ;  /* 0x0000000105047810 */ /* 0x040fe40007ffe0ff */
[----:B0-----:R-:W-:Y:S02]  /*0640*/  IADD3 R5, R5, 0x2, RZ ;  /* 0x0000000205057810 */ /* 0x001fe40007ffe0ff */
.L_x_226:
[----:B------:R-:W-:Y:S01]  /*0650*/  ISETP.GE.U32.AND P0, PT, R4, 0x3, PT ;  /* 0x000000030400780c */ /* 0x000fe20003f06070 */
[----:B------:R-:W-:Y:S01]  /*0660*/  YIELD ;  /* 0x0000000000007946 */ /* 0x000fe20003800000 */
[----:B------:R-:W-:Y:S01]  /*0670*/  LOP3.LUT R6, R5, 0x3, RZ, 0xc0, !PT ;  /* 0x0000000305067812 */ /* 0x000fe200078ec0ff */
[----:B------:R-:W-:Y:S01]  /*0680*/  IMAD.MOV.U32 R11, RZ, RZ, RZ ;  /* 0x000000ffff0b7224 */ /* 0x000fe200078e00ff */
[----:B------:R-:W-:Y:S01]  /*0690*/  MOV R7, c[0x0][0x638] ;  /* 0x00018e0000077a02 */ /* 0x000fe20000000f00 */
[----:B------:R-:W-:-:S02]  /*06a0*/  IMAD.MOV.U32 R20, RZ, RZ, RZ ;  /* 0x000000ffff147224 */ /* 0x000fc400078e00ff */
[----:B------:R-:W-:Y:S02]  /*06b0*/  IMAD.MOV.U32 R18, RZ, RZ, R2 ;  /* 0x000000ffff127224 */ /* 0x000fe400078e0002 */
[----:B------:R-:W-:-:S04]  /*06c0*/  IMAD.MOV.U32 R19, RZ, RZ, R3 ;  /* 0x000000ffff137224 */ /* 0x000fc800078e0003 */
[----:B-1----:R-:W-:Y:S05]  /*06d0*/  @!P0 BRA `(.L_x_197) ;  /* 0x00000d7000008947 */ /* 0x002fea0003800000 */
[----:B------:R-:W-:-:S04]  /*06e0*/  IMAD.IADD R8, R5, 0x1, -R6 ;  /* 0x0000000105087824 */ /* 0x000fc800078e0a06 */
.L_x_210:
        /* <DEDUP_REMOVED lines=14> */
[----:B------:R-:W-:Y:S05]  /*07d0*/  CALL.REL.NOINC `($__internal_7_$__cuda_sm20_div_s64) ;  /* 0x0000219000007944 */ /* 0x000fea0003c00000 */
[-C--:B------:R-:W-:Y:S01]  /*07e0*/  IADD3 R27, P0, RZ, -R25.reuse, RZ ;  /* 0x80000019ff1b7210 */ /* 0x080fe20007f1e0ff */
[----:B------:R-:W-:Y:S01]  /*07f0*/  IMAD.MOV.U32 R35, RZ, RZ, R13 ;  /* 0x000000ffff237224 */ /* 0x000fe200078e000d */
[----:B------:R-:W-:-:S03]  /*0800*/  MOV R34, R25 ;  /* 0x0000001900227202 */ /* 0x000fc60000000f00 */
[----:B------:R-:W-:Y:S02]  /*0810*/  IMAD.X R21, RZ, RZ, ~R13, P0 ;  /* 0x000000ffff157224 */ /* 0x000fe400000e0e0d */
[----:B------:R-:W-:-:S04]  /*0820*/  IMAD.WIDE.U32 R18, R22, R27, R18 ;  /* 0x0000001b16127225 */ /* 0x000fc800078e0012 */
[----:B------:R-:W-:-:S04]  /*0830*/  IMAD R21, R21, R22, RZ ;  /* 0x0000001615157224 */ /* 0x000fc800078e02ff */
[----:B------:R-:W-:Y:S02]  /*0840*/  IMAD R23, R23, R27, R21 ;  /* 0x0000001b17177224 */ /* 0x000fe400078e0215 */
[----:B------:R-:W-:Y:S02]  /*0850*/  IMAD.MOV.U32 R21, RZ, RZ, R18 ;  /* 0x000000ffff157224 */ /* 0x000fe400078e0012 */
[----:B------:R-:W-:Y:S01]  /*0860*/  IMAD.IADD R27, R19, 0x1, R23 ;  /* 0x00000001131b7824 */ /* 0x000fe200078e0217 */
[----:B------:R-:W-:Y:S05]  /*0870*/  BRA `(.L_x_200) ;  /* 0x0000016000007947 */ /* 0x000fea0003800000 */
.L_x_199:
[----:B------:R-:W0:Y:S01]  /*0880*/  I2F.U32.RP R10, R22 ;  /* 0x00000016000a7306 */ /* 0x000e220000209000 */
[----:B------:R-:W-:Y:S01]  /*0890*/  IMAD.MOV R19, RZ, RZ, -R22 ;  /* 0x000000ffff137224 */ /* 0x000fe200078e0a16 */
[----:B------:R-:W-:Y:S01]  /*08a0*/  ISETP.NE.U32.AND P3, PT, R22, RZ, PT ;  /* 0x000000ff1600720c */ /* 0x000fe20003f65070 */
[----:B------:R-:W-:Y:S01]  /*08b0*/  IMAD.MOV.U32 R27, RZ, RZ, RZ ;  /* 0x000000ffff1b7224 */ /* 0x000fe200078e00ff */
[----:B------:R-:W-:-:S04]  /*08c0*/  MOV R35, RZ ;  /* 0x000000ff00237202 */ /* 0x000fc80000000f00 */
        /* <DEDUP_REMOVED lines=17> */
.L_x_200:
[----:B------:R-:W-:Y:S05]  /*09e0*/  BSYNC B0 ;  /* 0x0000000000007941 */ /* 0x000fea0003800000 */
.L_x_198:
[----:B------:R-:W0:Y:S01]  /*09f0*/  LDC.64 R18, c[0x0][R9+0x158] ;  /* 0x0000560009127b82 */ /* 0x000e220000000a00 */
[----:B------:R-:W-:Y:S01]  /*0a00*/  IMAD.MOV.U32 R22, RZ, RZ, R11 ;  /* 0x000000ffff167224 */ /* 0x000fe200078e000b */
[----:B------:R-:W-:Y:S01]  /*0a10*/  BSSY B0, `(.L_x_201) ;  /* 0x0000032000007945 */ /* 0x000fe20003800000 */
[----:B------:R-:W-:-:S05]  /*0a20*/  IMAD.MOV.U32 R23, RZ, RZ, R20 ;  /* 0x000000ffff177224 */ /* 0x000fca00078e0014 */
        /* <DEDUP_REMOVED lines=10> */
[----:B------:R-:W-:Y:S01]  /*0ad0*/  MOV R10, 0xb10 ;  /* 0x00000b10000a7802 */ /* 0x000fe20000000f00 */
[----:B------:R-:W-:Y:S02]  /*0ae0*/  IMAD.MOV.U32 R13, RZ, RZ, R18 ;  /* 0x000000ffff0d7224 */ /* 0x000fe400078e0012 */
[----:B------:R-:W-:Y:S02]  /*0af0*/  IMAD.MOV.U32 R12, RZ, RZ, R19 ;  /* 0x000000ffff0c7224 */ /* 0x000fe400078e0013 */
[----:B------:R-:W-:Y:S05]  /*0b00*/  CALL.REL.NOINC `($__internal_7_$__cuda_sm20_div_s64) ;  /* 0x00001e6000007944 */ /* 0x000fea0003c00000 */
[----:B------:R-:W-:Y:S01]  /*0b10*/  IADD3 R29, P0, RZ, -R25, RZ ;  /* 0x80000019ff1d7210 */ /* 0x000fe20007f1e0ff */
[----:B------:R-:W-:Y:S02]  /*0b20*/  IMAD.MOV.U32 R20, RZ, RZ, R34 ;  /* 0x000000ffff147224 */ /* 0x000fe400078e0022 */
[----:B------:R-:W-:Y:S01]  /*0b30*/  IMAD.MOV.U32 R21, RZ, RZ, R35 ;  /* 0x000000ffff157224 */ /* 0x000fe200078e0023 */
[----:B------:R-:W-:-:S03]  /*0b40*/  IADD3.X R27, RZ, ~R13, RZ, P0, !PT ;  /* 0x8000000dff1b7210 */ /* 0x000fc600007fe4ff */
[----:B------:R-:W-:-:S04]  /*0b50*/  IMAD.WIDE.U32 R20, R18, R29, R20 ;  /* 0x0000001d12147225 */ /* 0x000fc800078e0014 */
[----:B------:R-:W-:Y:S02]  /*0b60*/  IMAD R27, R27, R18, RZ ;  /* 0x000000121b1b7224 */ /* 0x000fe400078e02ff */
[----:B------:R-:W-:Y:S02]  /*0b70*/  IMAD.MOV.U32 R35, RZ, RZ, R20 ;  /* 0x000000ffff237224 */ /* 0x000fe400078e0014 */
[----:B------:R-:W-:Y:S02]  /*0b80*/  IMAD R27, R19, R29, R27 ;  /* 0x0000001d131b7224 */ /* 0x000fe400078e021b */
[----:B------:R-:W-:-:S03]  /*0b90*/  IMAD.MOV.U32 R20, RZ, RZ, R25 ;  /* 0x000000ffff147224 */ /* 0x000fc600078e0019 */
[----:B------:R-:W-:Y:S01]  /*0ba0*/  IADD3 R27, R21, R27, RZ ;  /* 0x0000001b151b7210 */ /* 0x000fe20007ffe0ff */
[----:B------:R-:W-:Y:S01]  /*0bb0*/  IMAD.MOV.U32 R21, RZ, RZ, R13 ;  /* 0x000000ffff157224 */ /* 0x000fe200078e000d */
[----:B------:R-:W-:Y:S05]  /*0bc0*/  BRA `(.L_x_203) ;  /* 0x0000016000007947 */ /* 0x000fea0003800000 */
.L_x_202:
        /* <DEDUP_REMOVED lines=22> */
.L_x_203:
[----:B------:R-:W-:Y:S05]  /*0d30*/  BSYNC B0 ;  /* 0x0000000000007941 */ /* 0x000fea0003800000 */
.L_x_201:
        /* <DEDUP_REMOVED lines=17> */
[----:B------:R-:W-:-:S04]  /*0e50*/  IADD3 R29, P0, RZ, -R25, RZ ;  /* 0x80000019ff1d7210 */ /* 0x000fc80007f1e0ff */
[----:B------:R-:W-:Y:S01]  /*0e60*/  IADD3.X R27, RZ, ~R13, RZ, P0, !PT ;  /* 0x8000000dff1b7210 */ /* 0x000fe200007fe4ff */
[----:B------:R-:W-:-:S04]  /*0e70*/  IMAD.WIDE.U32 R20, R18, R29, R20 ;  /* 0x0000001d12147225 */ /* 0x000fc800078e0014 */
[----:B------:R-:W-:Y:S02]  /*0e80*/  IMAD R27, R27, R18, RZ ;  /* 0x000000121b1b7224 */ /* 0x000fe400078e02ff */
[----:B------:R-:W-:Y:S02]  /*0e90*/  IMAD.MOV.U32 R18, RZ, RZ, R25 ;  /* 0x000000ffff127224 */ /* 0x000fe400078e0019 */
[----:B------:R-:W-:Y:S01]  /*0ea0*/  IMAD R27, R19, R29, R27 ;  /* 0x0000001d131b7224 */ /* 0x000fe200078e021b */
[----:B------:R-:W-:Y:S01]  /*0eb0*/  MOV R19, R13 ;  /* 0x0000000d00137202 */ /* 0x000fe20000000f00 */
[----:B------:R-:W-:Y:S02]  /*0ec0*/  IMAD.MOV.U32 R29, RZ, RZ, R20 ;  /* 0x000000ffff1d7224 */ /* 0x000fe400078e0014 */
[----:B------:R-:W-:Y:S01]  /*0ed0*/  IMAD.IADD R27, R21, 0x1, R27 ;  /* 0x00000001151b7824 */ /* 0x000fe200078e021b */
[----:B------:R-:W-:Y:S05]  /*0ee0*/  BRA `(.L_x_206) ;  /* 0x0000017000007947 */ /* 0x000fea0003800000 */
.L_x_205:
        /* <DEDUP_REMOVED lines=23> */
.L_x_206:
[----:B------:R-:W-:Y:S05]  /*1060*/  BSYNC B0 ;  /* 0x0000000000007941 */ /* 0x000fea0003800000 */
.L_x_204:
        /* <DEDUP_REMOVED lines=17> */
[----:B------:R-:W-:Y:S05]  /*1180*/  CALL.REL.NOINC `($__internal_7_$__cuda_sm20_div_s64) ;  /* 0x000017e000007944 */ /* 0x000fea0003c00000 */
        /* <DEDUP_REMOVED lines=11> */
.L_x_208:
        /* <DEDUP_REMOVED lines=23> */
.L_x_209:
[----:B------:R-:W-:Y:S05]  /*13b0*/  BSYNC B0 ;  /* 0x0000000000007941 */ /* 0x000fea0003800000 */
.L_x_207:
[----:B------:R-:W0:Y:S01]  /*13c0*/  LDC.64 R12, c[0x0][R9+0x210] ;  /* 0x00008400090c7b82 */ /* 0x000e220000000a00 */
[----:B------:R-:W-:Y:S02]  /*13d0*/  IMAD.MOV.U32 R10, RZ, RZ, R22 ;  /* 0x000000ffff0a7224 */ /* 0x000fe400078e0016 */
[-C--:B0-----:R-:W-:Y:S02]  /*13e0*/  IMAD R13, R13, R26.reuse, RZ ;  /* 0x0000001a0d0d7224 */ /* 0x081fe400078e02ff */
[----:B------:R-:W-:-:S04]  /*13f0*/  IMAD.WIDE.U32 R20, R12, R26, R10 ;  /* 0x0000001a0c147225 */ /* 0x000fc800078e000a */
[----:B------:R-:W-:Y:S02]  /*1400*/  IMAD R13, R12, R25, R13 ;  /* 0x000000190c0d7224 */ /* 0x000fe400078e020d */
[----:B------:R-:W-:Y:S02]  /*1410*/  IMAD.MOV.U32 R11, RZ, RZ, R20 ;  /* 0x000000ffff0b7224 */ /* 0x000fe400078e0014 */
[----:B------:R-:W-:Y:S01]  /*1420*/  IMAD.IADD R20, R21, 0x1, R13 ;  /* 0x0000000115147824 */ /* 0x000fe200078e020d */
[----:B------:R-:W-:Y:S01]  /*1430*/  @!P2 CALL.REL.NOINC `(.L_x_197) ;  /* 0x000000100000a944 */ /* 0x000fe20003c00000 */
[----:B------:R-:W-:Y:S05]  /*1440*/  BRA `(.L_x_210) ;  /* 0xfffff2a000007947 */ /* 0x000fea000383ffff */
.L_x_197:
        /* <DEDUP_REMOVED lines=24> */
.L_x_213:
[----:B------:R-:W0:Y:S01]  /*15d0*/  I2F.U32.RP R9, R8 ;  /* 0x0000000800097306 */ /* 0x000e220000209000 */
[----:B------:R-:W-:Y:S02]  /*15e0*/  IADD3 R19, RZ, -R8, RZ ;  /* 0x80000008ff137210 */ /* 0x000fe40007ffe0ff */
[----:B------:R-:W-:Y:S02]  /*15f0*/  ISETP.NE.U32.AND P2, PT, R8, RZ, PT ;  /* 0x000000ff0800720c */ /* 0x000fe40003f45070 */
[----:B------:R-:W-:-:S03]  /*1600*/  MOV R21, RZ ;  /* 0x000000ff00157202 */ /* 0x000fc60000000f00 */
        /* <DEDUP_REMOVED lines=17> */
[----:B------:R-:W-:Y:S02]  /*1720*/  IMAD R22, R8, R9, R18 ;  /* 0x0000000908167224 */ /* 0x000fe400078e0212 */
[----:B------:R-:W-:Y:S02]  /*1730*/  IMAD.MOV.U32 R18, RZ, RZ, R13 ;  /* 0x000000ffff127224 */ /* 0x000fe400078e000d */
.L_x_214:
[----:B------:R-:W-:Y:S05]  /*1740*/  BSYNC B0 ;  /* 0x0000000000007941 */ /* 0x000fea0003800000 */
.L_x_212:
[----:B------:R-:W0:Y:S01]  /*1750*/  LDC.64 R8, c[0x0][R7+0x228] ;  /* 0x00008a0007087b82 */ /* 0x000e220000000a00 */
[----:B------:R-:W-:Y:S01]  /*1760*/  ISETP.NE.AND P0, PT, R6, 0x1, PT ;  /* 0x000000010600780c */ /* 0x000fe20003f05270 */
[----:B------:R-:W-:Y:S01]  /*1770*/  IMAD.MOV.U32 R12, RZ, RZ, R11 ;  /* 0x000000ffff0c7224 */ /* 0x000fe200078e000b */
[----:B------:R-:W-:Y:S01]  /*1780*/  MOV R13, R20 ;  /* 0x00000014000d7202 */ /* 0x000fe20000000f00 */
[----:B0-----:R-:W-:-:S04]  /*1790*/  IMAD R9, R9, R22, RZ ;  /* 0x0000001609097224 */ /* 0x001fc800078e02ff */
[----:B------:R-:W-:-:S04]  /*17a0*/  IMAD.WIDE.U32 R12, R8, R22, R12 ;  /* 0x00000016080c7225 */ /* 0x000fc800078e000c */
[----:B------:R-:W-:Y:S02]  /*17b0*/  IMAD R9, R8, R21, R9 ;  /* 0x0000001508097224 */ /* 0x000fe400078e0209 */
[----:B------:R-:W-:Y:S02]  /*17c0*/  IMAD.MOV.U32 R11, RZ, RZ, R12 ;  /* 0x000000ffff0b7224 */ /* 0x000fe400078e000c */
[----:B------:R-:W-:Y:S01]  /*17d0*/  IMAD.IADD R20, R13, 0x1, R9 ;  /* 0x000000010d147824 */ /* 0x000fe200078e0209 */
        /* <DEDUP_REMOVED lines=11> */
[----:B------:R-:W-:Y:S05]  /*1890*/  CALL.REL.NOINC `($__internal_7_$__cuda_sm20_div_s64) ;  /* 0x000010d000007944 */ /* 0x000fea0003c00000 */
        /* <DEDUP_REMOVED lines=9> */
.L_x_216:
        /* <DEDUP_REMOVED lines=23> */
.L_x_217:
[----:B------:R-:W-:Y:S05]  /*1aa0*/  BSYNC B0 ;  /* 0x0000000000007941 */ /* 0x000fea0003800000 */
.L_x_215:
[----:B------:R-:W0:Y:S01]  /*1ab0*/  LDC.64 R8, c[0x0][R7+0x220] ;  /* 0x0000880007087b82 */ /* 0x000e220000000a00 */
[----:B------:R-:W-:Y:S01]  /*1ac0*/  ISETP.NE.AND P0, PT, R6, 0x2, PT ;  /* 0x000000020600780c */ /* 0x000fe20003f05270 */
[----:B------:R-:W-:Y:S02]  /*1ad0*/  IMAD.MOV.U32 R12, RZ, RZ, R11 ;  /* 0x000000ffff0c7224 */ /* 0x000fe400078e000b */
[----:B------:R-:W-:Y:S02]  /*1ae0*/  IMAD.MOV.U32 R13, RZ, RZ, R20 ;  /* 0x000000ffff0d7224 */ /* 0x000fe400078e0014 */
[-C--:B0-----:R-:W-:Y:S02]  /*1af0*/  IMAD R9, R9, R22.reuse, RZ ;  /* 0x0000001609097224 */ /* 0x081fe400078e02ff */
[----:B------:R-:W-:-:S04]  /*1b00*/  IMAD.WIDE.U32 R12, R8, R22, R12 ;  /* 0x00000016080c7225 */ /* 0x000fc800078e000c */
[----:B------:R-:W-:Y:S01]  /*1b10*/  IMAD R9, R8, R21, R9 ;  /* 0x0000001508097224 */ /* 0x000fe200078e0209 */
[----:B------:R-:W-:-:S03]  /*1b20*/  MOV R11, R12 ;  /* 0x0000000c000b7202 */ /* 0x000fc60000000f00 */
[----:B------:R-:W-:Y:S01]  /*1b30*/  IMAD.IADD R20, R13, 0x1, R9 ;  /* 0x000000010d147824 */ /* 0x000fe200078e0209 */
        /* <DEDUP_REMOVED lines=21> */
.L_x_219:
        /* <DEDUP_REMOVED lines=23> */
.L_x_220:
[----:B------:R-:W-:Y:S05]  /*1e00*/  BSYNC B0 ;  /* 0x0000000000007941 */ /* 0x000fea0003800000 */
.L_x_218:
[----:B------:R-:W0:Y:S01]  /*1e10*/  LDC.64 R6, c[0x0][R7+0x218] ;  /* 0x0000860007067b82 */ /* 0x000e220000000a00 */
[----:B------:R-:W-:Y:S01]  /*1e20*/  MOV R8, R11 ;  /* 0x0000000b00087202 */ /* 0x000fe20000000f00 */
[----:B------:R-:W-:Y:S02]  /*1e30*/  IMAD.MOV.U32 R9, RZ, RZ, R20 ;  /* 0x000000ffff097224 */ /* 0x000fe400078e0014 */
[-C--:B0-----:R-:W-:Y:S02]  /*1e40*/  IMAD R10, R7, R22.reuse, RZ ;  /* 0x00000016070a7224 */ /* 0x081fe400078e02ff */
[----:B------:R-:W-:-:S04]  /*1e50*/  IMAD.WIDE.U32 R8, R6, R22, R8 ;  /* 0x0000001606087225 */ /* 0x000fc800078e0008 */
[----:B------:R-:W-:Y:S02]  /*1e60*/  IMAD R21, R6, R21, R10 ;  /* 0x0000001506157224 */ /* 0x000fe400078e020a */
[----:B------:R-:W-:-:S03]  /*1e70*/  IMAD.MOV.U32 R11, RZ, RZ, R8 ;  /* 0x000000ffff0b7224 */ /* 0x000fc600078e0008 */
[----:B------:R-:W-:Y:S02]  /*1e80*/  IADD3 R20, R9, R21, RZ ;  /* 0x0000001509147210 */ /* 0x000fe40007ffe0ff */
.L_x_211:
[----:B------:R-:W-:Y:S02]  /*1e90*/  IMAD R9, R19, c[0x0][0x570], RZ ;  /* 0x00015c0013097a24 */ /* 0x000fe400078e02ff */
[----:B------:R-:W-:Y:S02]  /*1ea0*/  IMAD.MOV.U32 R6, RZ, RZ, R11 ;  /* 0x000000ffff067224 */ /* 0x000fe400078e000b */
[----:B------:R-:W-:Y:S02]  /*1eb0*/  IMAD.MOV.U32 R7, RZ, RZ, R20 ;  /* 0x000000ffff077224 */ /* 0x000fe400078e0014 */
[C---:B------:R-:W-:Y:S02]  /*1ec0*/  IMAD R9, R18.reuse, c[0x0][0x574], R9 ;  /* 0x00015d0012097a24 */ /* 0x040fe400078e0209 */
[----:B------:R-:W-:-:S05]  /*1ed0*/  IMAD.WIDE.U32 R6, R18, c[0x0][0x570], R6 ;  /* 0x00015c0012067a25 */ /* 0x000fca00078e0006 */
[----:B------:R-:W-:Y:S02]  /*1ee0*/  IADD3 R7, R7, R9, RZ ;  /* 0x0000000907077210 */ /* 0x000fe40007ffe0ff */
[----:B------:R-:W-:-:S04]  /*1ef0*/  LEA R8, P0, R6, c[0x0][0x4a0], 0x3 ;  /* 0x0001280006087a11 */ /* 0x000fc800078018ff */
[----:B------:R-:W-:-:S06]  /*1f00*/  LEA.HI.X R9, R6, c[0x0][0x4a4], R7, 0x3, P0 ;  /* 0x0001290006097a11 */ /* 0x000fcc00000f1c07 */
[----:B------:R-:W2:Y:S01]  /*1f10*/  LDG.E.64 R8, [R8.64] ;  /* 0x0000000408087981 */ /* 0x000ea2000c1e1b00 */
[----:B------:R-:W-:Y:S01]  /*1f20*/  BSSY B0, `(.L_x_221) ;  /* 0x000002b000007945 */ /* 0x000fe20003800000 */
[----:B--2---:R-:W0:-:S06]  /*1f30*/  DSETP.GTU.AND P0, PT, R8, c[0x0][0x650], PT ;  /* 0x000194000800762a */ /* 0x004e0c0003f0c000 */
[----:B0-----:R-:W0:-:S14]  /*1f40*/  DSETP.LTU.OR P0, PT, R8, c[0x0][0x648], P0 ;  /* 0x000192000800762a */ /* 0x001e1c0000709400 */
[----:B0-----:R-:W-:Y:S05]  /*1f50*/  @P0 BRA `(.L_x_222) ;  /* 0x0000027000000947 */ /* 0x001fea0003800000 */
[----:B------:R-:W0:Y:S01]  /*1f60*/  MUFU.RCP64H R7, R15 ;  /* 0x0000000f00077308 */ /* 0x000e220000001800 */
        /* <DEDUP_REMOVED lines=11> */
[----:B0-----:R-:W0:-:S06]  /*2020*/  DFMA R8, R6, -R14, R10 ;  /* 0x8000000e0608722b */ /* 0x001e0c000000000a */
        /* <DEDUP_REMOVED lines=10> */
[----:B------:R-:W-:Y:S01]  /*20d0*/  MOV R6, R8 ;  /* 0x0000000800067202 */ /* 0x000fe20000000f00 */
[----:B------:R-:W-:Y:S02]  /*20e0*/  IMAD.MOV.U32 R7, RZ, RZ, R9 ;  /* 0x000000ffff077224 */ /* 0x000fe400078e0009 */
.L_x_224:
[----:B------:R-:W-:Y:S05]  /*20f0*/  BSYNC B1 ;  /* 0x0000000000017941 */ /* 0x000fea0003800000 */
.L_x_223:
[----:B------:R-:W2:Y:S02]  /*2100*/  F2I.F64.TRUNC R6, R6 ;  /* 0x0000000600067311 */ /* 0x000ea4000030d100 */
[----:B--2---:R-:W-:Y:S02]  /*2110*/  ISETP.NE.U32.AND P0, PT, R6, c[0x0][0x640], PT ;  /* 0x0001900006007a0c */ /* 0x004fe40003f05070 */
[----:B------:R-:W-:-:S04]  /*2120*/  SHF.R.S32.HI R8, RZ, 0x1f, R6 ;  /* 0x0000001fff087819 */ /* 0x000fc80000011406 */
[----:B------:R-:W-:Y:S02]  /*2130*/  ISETP.NE.AND.EX P0, PT, R8, c[0x0][0x644], PT, P0 ;  /* 0x0001910008007a0c */ /* 0x000fe40003f05300 */
[----:B------:R-:W-:-:S11]  /*2140*/  IADD3 R8, R6, -0x1, RZ ;  /* 0xffffffff06087810 */ /* 0x000fd60007ffe0ff */
[----:B------:R-:W-:-:S05]  /*2150*/  @P0 IMAD.MOV R8, RZ, RZ, R6 ;  /* 0x000000ffff080224 */ /* 0x000fca00078e0206 */
[----:B0-----:R-:W-:-:S05]  /*2160*/  SHF.L.U32 R13, R8, 0x3, RZ ;  /* 0x00000003080d7819 */ /* 0x001fca00000006ff */
.L_x_225:
[----:B------:R-:W0:Y:S02]  /*2170*/  LDS.64 R8, [R13] ;  /* 0x000000000d087984 */ /* 0x000e240000000a00 */
[----:B0-----:R-:W0:-:S10]  /*2180*/  DADD R10, R8, 1 ;  /* 0x3ff00000080a7429 */ /* 0x001e140000000000 */
[----:B0-----:R-:W0:Y:S02]  /*2190*/  ATOMS.CAST.SPIN.64 R10, [R13], R8, R10 ;  /* 0x000000080d0a738d */ /* 0x001e24000180040a */
[----:B0-----:R-:W-:-:S04]  /*21a0*/  ISETP.EQ.U32.AND P0, PT, R10, 0x1, PT ;  /* 0x000000010a00780c */ /* 0x001fc80003f02070 */
[----:B------:R-:W-:-:S13]  /*21b0*/  ISETP.EQ.U32.AND.EX P0, PT, R11, RZ, PT, P0 ;  /* 0x000000ff0b00720c */ /* 0x000fda0003f02100 */
[----:B------:R-:W-:Y:S05]  /*21c0*/  @!P0 BRA `(.L_x_225) ;  /* 0xffffffa000008947 */ /* 0x000fea000383ffff */
.L_x_222:
[----:B------:R-:W-:Y:S05]  /*21d0*/  BSYNC B0 ;  /* 0x0000000000007941 */ /* 0x000fea0003800000 */
.L_x_221:
[----:B------:R-:W-:-:S04]  /*21e0*/  IMAD.MOV.U32 R6, RZ, RZ, c[0x0][0xc] ;  /* 0x00000300ff067624 */ /* 0x000fc800078e00ff */
[----:B------:R-:W-:-:S05]  /*21f0*/  IMAD R7, R6, c[0x0][0x0], RZ ;  /* 0x0000000006077a24 */ /* 0x000fca00078e02ff */
[----:B------:R-:W-:-:S05]  /*2200*/  IADD3 R2, P0, R7, R2, RZ ;  /* 0x0000000207027210 */ /* 0x000fca0007f1e0ff */
[----:B------:R-:W-:Y:S01]  /*2210*/  IMAD.X R3, RZ, RZ, R3, P0 ;  /* 0x000000ffff037224 */ /* 0x000fe200000e0603 */
[----:B------:R-:W-:-:S04]  /*2220*/  ISETP.GE.U32.AND P0, PT, R2, c[0x0][0x658], PT ;  /* 0x0001960002007a0c */ /* 0x000fc80003f06070 */
[----:B------:R-:W-:-:S13]  /*2230*/  ISETP.GE.AND.EX P0, PT, R3, c[0x0][0x65c], PT, P0 ;  /* 0x0001970003007a0c */ /* 0x000fda0003f06300 */
[----:B------:R-:W-:Y:S01]  /*2240*/  @P0 CALL.REL.NOINC `(.L_x_189) ;  /* 0x0000001000000944 */ /* 0x000fe20003c00000 */
[----:B------:R-:W-:Y:S05]  /*2250*/  BRA `(.L_x_226) ;  /* 0xffffe3f000007947 */ /* 0x000fea000383ffff */
.L_x_189:
[----:B------:R-:W-:Y:S01]  /*2260*/  WARPSYNC 0xffffffff ;  /* 0xffffffff00007948 */ /* 0x000fe20003800000 */
[----:B------:R-:W-:Y:S01]  /*2270*/  BAR.SYNC.DEFER_BLOCKING 0x0 ;  /* 0x0000000000007b1d */ /* 0x000fe20000010000 */
[----:B------:R-:W-:-:S04]  /*2280*/  ISETP.GE.U32.AND P0, PT, R0, c[0x0][0x168], PT ;  /* 0x00005a0000007a0c */ /* 0x000fc80003f06070 */
[----:B------:R-:W-:-:S13]  /*2290*/  ISETP.GE.AND.EX P0, PT, RZ, c[0x0][0x16c], PT, P0 ;  /* 0x00005b00ff007a0c */ /* 0x000fda0003f06300 */
[----:B------:R-:W-:Y:S05]  /*22a0*/  @P0 EXIT ;  /* 0x000000000000094d */ /* 0x000fea0003800000 */
[----:B------:R-:W-:-:S04]  /*22b0*/  MOV R8, RZ ;  /* 0x000000ff00087202 */ /* 0x000fc80000000f00 */
.L_x_227:
[----:B0-----:R0:W2:Y:S01]  /*22c0*/  LDS.64 R2, [R0.X8] ;  /* 0x0000000000027984 */ /* 0x0010a20000008a00 */
[----:B------:R-:W-:Y:S01]  /*22d0*/  IMAD R7, R8, c[0x0][0x230], RZ ;  /* 0x00008c0008077a24 */ /* 0x000fe200078e02ff */
[----:B------:R-:W-:Y:S01]  /*22e0*/  YIELD ;  /* 0x0000000000007946 */ /* 0x000fe20003800000 */
[----:B------:R-:W-:-:S04]  /*22f0*/  IMAD.WIDE.U32 R4, R0, c[0x0][0x230], RZ ;  /* 0x00008c0000047a25 */ /* 0x000fc800078e00ff */
[----:B------:R-:W-:Y:S01]  /*2300*/  IMAD R7, R0, c[0x0][0x234], R7 ;  /* 0x00008d0000077a24 */ /* 0x000fe200078e0207 */
[----:B------:R-:W-:-:S03]  /*2310*/  LEA R6, P0, R4, c[0x0][0x160], 0x3 ;  /* 0x0000580004067a11 */ /* 0x000fc600078018ff */
[----:B------:R-:W-:-:S05]  /*2320*/  IMAD.IADD R5, R5, 0x1, R7 ;  /* 0x0000000105057824 */ /* 0x000fca00078e0207 */
[----:B------:R-:W-:Y:S02]  /*2330*/  LEA.HI.X R7, R4, c[0x0][0x164], R5, 0x3, P0 ;  /* 0x0000590004077a11 */ /* 0x000fe400000f1c05 */
[----:B0-----:R-:W-:-:S05]  /*2340*/  IADD3 R0, P0, R0, c[0x0][0x0], RZ ;  /* 0x0000000000007a10 */ /* 0x001fca0007f1e0ff */
[----:B------:R-:W-:Y:S01]  /*2350*/  IMAD.X R8, RZ, RZ, R8, P0 ;  /* 0x000000ffff087224 */ /* 0x000fe200000e0608 */
[----:B------:R-:W-:-:S04]  /*2360*/  ISETP.GE.U32.AND P0, PT, R0, c[0x0][0x168], PT ;  /* 0x00005a0000007a0c */ /* 0x000fc80003f06070 */
[----:B------:R-:W-:Y:S01]  /*2370*/  ISETP.GE.AND.EX P0, PT, R8, c[0x0][0x16c], PT, P0 ;  /* 0x00005b0008007a0c */ /* 0x000fe20003f06300 */
[----:B--2---:R0:W-:-:S12]  /*2380*/  RED.E.ADD.F64.RN.STRONG.GPU [R6.64], R2 ;  /* 0x000000020600798e */ /* 0x0041d8000c10ed84 */
[----:B------:R-:W-:Y:S05]  /*2390*/  @!P0 BRA `(.L_x_227) ;  /* 0xffffff2000008947 */ /* 0x000fea000383ffff */
[----:B------:R-:W-:Y:S05]  /*23a0*/  EXIT ;  /* 0x000000000000794d */ /* 0x000fea0003800000 */
        .weak           $__internal_6_$__cuda_sm20_div_rn_f64_full
        .type           $__internal_6_$__cuda_sm20_div_rn_f64_full,@function
        .size           $__internal_6_$__cuda_sm20_div_rn_f64_full,($__internal_7_$__cuda_sm20_div_s64 - $__internal_6_$__cuda_sm20_div_rn_f64_full)
$__internal_6_$__cuda_sm20_div_rn_f64_full:
[----:B------:R-:W-:Y:S01]  /*23b0*/  FSETP.GEU.AND P1, PT, |R21|, 1.469367938527859385e-39, PT ;  /* 0x001000001500780b */ /* 0x000fe20003f2e200 */
[----:B------:R-:W-:Y:S01]  /*23c0*/  IMAD.MOV.U32 R24, RZ, RZ, 0x1 ;  /* 0x00000001ff187424 */ /* 0x000fe200078e00ff */
[----:B------:R-:W-:Y:S01]  /*23d0*/  FSETP.GEU.AND P3, PT, |R23|, 1.469367938527859385e-39, PT ;  /* 0x001000001700780b */ /* 0x000fe20003f6e200 */
[----:B------:R-:W-:Y:S01]  /*23e0*/  BSSY B2, `(.L_x_228) ;  /* 0x0000056000027945 */ /* 0x000fe20003800000 */
[----:B------:R-:W-:Y:S02]  /*23f0*/  LOP3.LUT R18, R21, 0x800fffff, RZ, 0xc0, !PT ;  /* 0x800fffff15127812 */ /* 0x000fe400078ec0ff */
[----:B------:R-:W-:Y:S02]  /*2400*/  LOP3.LUT R7, R23, 0x7ff00000, RZ, 0xc0, !PT ;  /* 0x7ff0000017077812 */ /* 0x000fe400078ec0ff */
[----:B------:R-:W-:Y:S02]  /*2410*/  LOP3.LUT R19, R18, 0x3ff00000, RZ, 0xfc, !PT ;  /* 0x3ff0000012137812 */ /* 0x000fe400078efcff */
[----:B------:R-:W-:Y:S01]  /*2420*/  MOV R18, R20 ;  /* 0x0000001400127202 */ /* 0x000fe20000000f00 */
[----:B------:R-:W-:Y:S01]  /*2430*/  IMAD.MOV.U32 R28, RZ, RZ, R7 ;  /* 0x000000ffff1c7224 */ /* 0x000fe200078e0007 */
[C---:B------:R-:W-:Y:S01]  /*2440*/  LOP3.LUT R9, R21.reuse, 0x7ff00000, RZ, 0xc0, !PT ;  /* 0x7ff0000015097812 */ /* 0x040fe200078ec0ff */
[----:B------:R-:W0:Y:S01]  /*2450*/  @!P1 DMUL R18, R20, 8.98846567431157953865e+307 ;  /* 0x7fe0000014129828 */ /* 0x000e220000000000 */
[----:B------:R-:W-:Y:S01]  /*2460*/  MOV R10, R22 ;  /* 0x00000016000a7202 */ /* 0x000fe20000000f00 */
[----:B------:R-:W-:Y:S01]  /*2470*/  @!P3 IMAD.MOV.U32 R12, RZ, RZ, RZ ;  /* 0x000000ffff0cb224 */ /* 0x000fe200078e00ff */
[----:B------:R-:W-:-:S02]  /*2480*/  @!P3 LOP3.LUT R8, R21, 0x7ff00000, RZ, 0xc0, !PT ;  /* 0x7ff000001508b812 */ /* 0x000fc400078ec0ff */
[CC--:B------:R-:W-:Y:S01]  /*2490*/  ISETP.GE.U32.AND P2, PT, R7.reuse, R9.reuse, PT ;  /* 0x000000090700720c */ /* 0x0c0fe20003f46070 */
[----:B0-----:R-:W0:Y:S01]  /*24a0*/  MUFU.RCP64H R25, R19 ;  /* 0x0000001300197308 */ /* 0x001e220000001800 */
[----:B------:R-:W-:Y:S01]  /*24b0*/  @!P3 ISETP.GE.U32.AND P4, PT, R7, R8, PT ;  /* 0x000000080700b20c */ /* 0x000fe20003f86070 */
[----:B------:R-:W-:Y:S01]  /*24c0*/  IMAD.MOV.U32 R8, RZ, RZ, 0x1ca00000 ;  /* 0x1ca00000ff087424 */ /* 0x000fe200078e00ff */
[----:B------:R-:W-:Y:S02]  /*24d0*/  MOV R29, R9 ;  /* 0x00000009001d7202 */ /* 0x000fe40000000f00 */
[----:B------:R-:W-:Y:S02]  /*24e0*/  @!P1 LOP3.LUT R29, R19, 0x7ff00000, RZ, 0xc0, !PT ;  /* 0x7ff00000131d9812 */ /* 0x000fe400078ec0ff */
[C---:B------:R-:W-:Y:S02]  /*24f0*/  @!P3 SEL R13, R8.reuse, 0x63400000, !P4 ;  /* 0x63400000080db807 */ /* 0x040fe40006000000 */
[----:B------:R-:W-:-:S02]  /*2500*/  SEL R11, R8, 0x63400000, !P2 ;  /* 0x63400000080b7807 */ /* 0x000fc40005000000 */
[--C-:B------:R-:W-:Y:S02]  /*2510*/  @!P3 LOP3.LUT R13, R13, 0x80000000, R23.reuse, 0xf8, !PT ;  /* 0x800000000d0db812 */ /* 0x100fe400078ef817 */
[----:B------:R-:W-:Y:S02]  /*2520*/  LOP3.LUT R11, R11, 0x800fffff, R23, 0xf8, !PT ;  /* 0x800fffff0b0b7812 */ /* 0x000fe400078ef817 */
[----:B------:R-:W-:Y:S01]  /*2530*/  @!P3 LOP3.LUT R13, R13, 0x100000, RZ, 0xfc, !PT ;  /* 0x001000000d0db812 */ /* 0x000fe200078efcff */
[----:B0-----:R-:W0:Y:S01]  /*2540*/  DFMA R26, R24, -R18, 1 ;  /* 0x3ff00000181a742b */ /* 0x001e220000000812 */
[----:B------:R-:W-:-:S04]  /*2550*/  IADD3 R30, R29, -0x1, RZ ;  /* 0xffffffff1d1e7810 */ /* 0x000fc80007ffe0ff */
[----:B------:R-:W-:-:S04]  /*2560*/  @!P3 DFMA R10, R10, 2, -R12 ;  /* 0x400000000a0ab82b */ /* 0x000fc8000000080c */
[----:B0-----:R-:W0:-:S06]  /*2570*/  DFMA R26, R26, R26, R26 ;  /* 0x0000001a1a1a722b */ /* 0x001e0c000000001a */
[----:B0-----:R-:W0:Y:S01]  /*2580*/  DFMA R26, R24, R26, R24 ;  /* 0x0000001a181a722b */ /* 0x001e220000000018 */
[----:B------:R-:W-:-:S04]  /*2590*/  @!P3 LOP3.LUT R28, R11, 0x7ff00000, RZ, 0xc0, !PT ;  /* 0x7ff000000b1cb812 */ /* 0x000fc800078ec0ff */
[----:B------:R-:W-:Y:S01]  /*25a0*/  IADD3 R9, R28, -0x1, RZ ;  /* 0xffffffff1c097810 */ /* 0x000fe20007ffe0ff */
[----:B0-----:R-:W0:-:S03]  /*25b0*/  DFMA R12, R26, -R18, 1 ;  /* 0x3ff000001a0c742b */ /* 0x001e060000000812 */
[----:B------:R-:W-:-:S03]  /*25c0*/  ISETP.GT.U32.AND P1, PT, R9, 0x7feffffe, PT ;  /* 0x7feffffe0900780c */ /* 0x000fc60003f24070 */
[----:B0-----:R-:W0:Y:S01]  /*25d0*/  DFMA R12, R26, R12, R26 ;  /* 0x0000000c1a0c722b */ /* 0x001e22000000001a */
[----:B------:R-:W-:-:S05]  /*25e0*/  ISETP.GT.U32.OR P1, PT, R30, 0x7feffffe, P1 ;  /* 0x7feffffe1e00780c */ /* 0x000fca0000f24470 */
[----:B0-----:R-:W0:-:S06]  /*25f0*/  DMUL R24, R12, R10 ;  /* 0x0000000a0c187228 */ /* 0x001e0c0000000000 */
[----:B0-----:R-:W0:-:S06]  /*2600*/  DFMA R26, R24, -R18, R10 ;  /* 0x80000012181a722b */ /* 0x001e0c000000000a */
[----:B0-----:R0:W1:Y:S01]  /*2610*/  DFMA R26, R12, R26, R24 ;  /* 0x0000001a0c1a722b */ /* 0x0010620000000018 */
[----:B------:R-:W-:Y:S05]  /*2620*/  @P1 BRA `(.L_x_229) ;  /* 0x000001c000001947 */ /* 0x000fea0003800000 */
[----:B0-----:R-:W-:-:S04]  /*2630*/  LOP3.LUT R12, R21, 0x7ff00000, RZ, 0xc0, !PT ;  /* 0x7ff00000150c7812 */ /* 0x001fc800078ec0ff */
[C---:B------:R-:W-:Y:S01]  /*2640*/  ISETP.GE.U32.AND P1, PT, R7.reuse, R12, PT ;  /* 0x0000000c0700720c */ /* 0x040fe20003f26070 */
[----:B------:R-:W-:Y:S01]  /*2650*/  IMAD.IADD R9, R7, 0x1, -R12 ;  /* 0x0000000107097824 */ /* 0x000fe200078e0a0c */
[----:B------:R-:W-:Y:S02]  /*2660*/  MOV R12, RZ ;  /* 0x000000ff000c7202 */ /* 0x000fe40000000f00 */
[----:B------:R-:W-:Y:S02]  /*2670*/  SEL R8, R8, 0x63400000, !P1 ;  /* 0x6340000008087807 */ /* 0x000fe40004800000 */
[----:B------:R-:W-:-:S04]  /*2680*/  IMNMX R9, R9, -0x46a00000, !PT ;  /* 0xb960000009097817 */ /* 0x000fc80007800200 */
[----:B------:R-:W-:-:S05]  /*2690*/  IMNMX R7, R9, 0x46a00000, PT ;  /* 0x46a0000009077817 */ /* 0x000fca0003800200 */
        /* <DEDUP_REMOVED lines=21> */
.L_x_229:
[----:B------:R-:W2:-:S14]  /*27f0*/  DSETP.NAN.AND P1, PT, R22, R22, PT ;  /* 0x000000161600722a */ /* 0x000e9c0003f28000 */
[----:B--2---:R-:W-:Y:S05]  /*2800*/  @P1 BRA `(.L_x_231) ;  /* 0x0000011000001947 */ /* 0x004fea0003800000 */
[----:B------:R-:W2:-:S14]  /*2810*/  DSETP.NAN.AND P1, PT, R20, R20, PT ;  /* 0x000000141400722a */ /* 0x000e9c0003f28000 */
[----:B--2---:R-:W-:Y:S05]  /*2820*/  @P1 BRA `(.L_x_232) ;  /* 0x000000c000001947 */ /* 0x004fea0003800000 */
[----:B------:R-:W-:Y:S01]  /*2830*/  ISETP.NE.AND P1, PT, R28, R29, PT ;  /* 0x0000001d1c00720c */ /* 0x000fe20003f25270 */
[----:B------:R-:W-:Y:S02]  /*2840*/  IMAD.MOV.U32 R8, RZ, RZ, 0x0 ;  /* 0x00000000ff087424 */ /* 0x000fe400078e00ff */
        /* <DEDUP_REMOVED lines=10> */
.L_x_232:
[----:B------:R-:W-:Y:S02]  /*28f0*/  LOP3.LUT R9, R21, 0x80000, RZ, 0xfc, !PT ;  /* 0x0008000015097812 */ /* 0x000fe400078efcff */
[----:B------:R-:W-:Y:S01]  /*2900*/  MOV R8, R20 ;  /* 0x0000001400087202 */ /* 0x000fe20000000f00 */
[----:B------:R-:W-:Y:S05]  /*2910*/  BRA `(.L_x_230) ;  /* 0x0000002000007947 */ /* 0x000fea0003800000 */
.L_x_231:
[----:B------:R-:W-:Y:S01]  /*2920*/  LOP3.LUT R9, R23, 0x80000, RZ, 0xfc, !PT ;  /* 0x0008000017097812 */ /* 0x000fe200078efcff */
[----:B------:R-:W-:-:S02]  /*2930*/  IMAD.MOV.U32 R8, RZ, RZ, R22 ;  /* 0x000000ffff087224 */ /* 0x000fc400078e0016 */
.L_x_230:
[----:B------:R-:W-:Y:S05]  /*2940*/  BSYNC B2 ;  /* 0x0000000000027941 */ /* 0x000fea0003800000 */
.L_x_228:
[----:B------:R-:W-:-:S04]  /*2950*/  IMAD.MOV.U32 R7, RZ, RZ, 0x0 ;  /* 0x00000000ff077424 */ /* 0x000fc800078e00ff */
[----:B------:R-:W-:Y:S05]  /*2960*/  RET.REL.NODEC R6 `(_ZN2at4cuda17kernelHistogram1DIddlLi1ELi2ELin1ELNS0_23CUDAHistogramMemoryTypeE0EZNS0_21CUDA_tensor_histogramIddLb0EEEbNS_6TensorES4_S4_lNS_14AccumulateTypeIT0_Lb1EE4typeES8_NS0_13TensorArgTypeES9_S9_EUllE0_EEvNS0_6detail10TensorInfoIT_T1_EESF_NSC_IKS6_SE_EElS8_S8_SE_T6_) ;  /* 0xffffd69006007950 */ /* 0x000fea0003c3ffff */
        .weak           $__internal_7_$__cuda_sm20_div_s64
        .type           $__internal_7_$__cuda_sm20_div_s64,@function
        .size           $__internal_7_$__cuda_sm20_div_s64,(.L_x_3555 - $__internal_7_$__cuda_sm20_div_s64)
$__internal_7_$__cuda_sm20_div_s64:
[-C--:B------:R-:W-:Y:S01]  /*2970*/  IADD3 R24, P1, RZ, -R13.reuse, RZ ;  /* 0x8000000dff187210 */ /* 0x080fe20007f3e0ff */
[----:B------:R-:W-:Y:S01]  /*2980*/  IMAD.MOV.U32 R33, RZ, RZ, RZ ;  /* 0x000000ffff217224 */ /* 0x000fe200078e00ff */
[----:B------:R-:W-:Y:S02]  /*2990*/  ISETP.GE.AND P0, PT, R12, RZ, PT ;  /* 0x000000ff0c00720c */ /* 0x000fe40003f06270 */
[-C--:B------:R-:W-:Y:S02]  /*29a0*/  IADD3.X R25, RZ, ~R12.reuse, RZ, P1, !PT ;  /* 0x8000000cff197210 */ /* 0x080fe40000ffe4ff */
[----:B------:R-:W-:Y:S02]  /*29b0*/  SEL R24, R24, R13, !P0 ;  /* 0x0000000d18187207 */ /* 0x000fe40004000000 */
[----:B------:R-:W-:Y:S02]  /*29c0*/  SEL R25, R25, R12, !P0 ;  /* 0x0000000c19197207 */ /* 0x000fe40004000000 */
[----:B------:R-:W-:-:S02]  /*29d0*/  ISETP.GE.AND P4, PT, R29, RZ, PT ;  /* 0x000000ff1d00720c */ /* 0x000fc40003f86270 */
        /* <DEDUP_REMOVED lines=9> */
[----:B------:R-:W-:-:S04]  /*2a70*/  IMAD.HI.U32 R36, R30, R28, RZ ;  /* 0x0000001c1e247227 */ /* 0x000fc800078e00ff */
[----:B------:R-:W-:-:S04]  /*2a80*/  IMAD.X R27, RZ, RZ, ~R27, P0 ;  /* 0x000000ffff1b7224 */ /* 0x000fc800000e0e1b */
        /* <DEDUP_REMOVED lines=8> */
[C---:B------:R-:W-:Y:S01]  /*2b10*/  IMAD R26, R37.reuse, R25, R31 ;  /* 0x00000019251a7224 */ /* 0x040fe200078e021f */
[----:B------:R-:W-:Y:S02]  /*2b20*/  IADD3 R31, P0, RZ, -R30, RZ ;  /* 0x8000001eff1f7210 */ /* 0x000fe40007f1e0ff */
[----:B------:R-:W-:Y:S01]  /*2b30*/  IADD3 R30, P5, RZ, -R32, RZ ;  /* 0x80000020ff1e7210 */ /* 0x000fe20007fbe0ff */
[----:B------:R-:W-:Y:S02]  /*2b40*/  IMAD R26, R28, R24, R26 ;  /* 0x000000181c1a7224 */ /* 0x000fe400078e021a */
[----:B------:R-:W-:Y:S01]  /*2b50*/  IMAD.HI.U32 R36, R37, R31, RZ ;  /* 0x0000001f25247227 */ /* 0x000fe200078e00ff */
[----:B------:R-:W-:-:S03]  /*2b60*/  SEL R30, R30, R32, !P4 ;  /* 0x000000201e1e7207 */ /* 0x000fc60006000000 */
[----:B------:R-:W-:-:S04]  /*2b70*/  IMAD.X R26, RZ, RZ, ~R26, P0 ;  /* 0x000000ffff1a7224 */ /* 0x000fc800000e0e1a */
[----:B------:R-:W-:-:S04]  /*2b80*/  IMAD.WIDE.U32 R36, P0, R37, R26, R36 ;  /* 0x0000001a25247225 */ /* 0x000fc80007800024 */
[C---:B------:R-:W-:Y:S02]  /*2b90*/  IMAD R27, R28.reuse, R26, RZ ;  /* 0x0000001a1c1b7224 */ /* 0x040fe400078e02ff */
[----:B------:R-:W-:-:S04]  /*2ba0*/  IMAD.HI.U32 R31, P1, R28, R31, R36 ;  /* 0x0000001f1c1f7227 */ /* 0x000fc80007820024 */
[----:B------:R-:W-:Y:S01]  /*2bb0*/  IMAD.HI.U32 R26, R28, R26, RZ ;  /* 0x0000001a1c1a7227 */ /* 0x000fe200078e00ff */
[----:B------:R-:W-:-:S03]  /*2bc0*/  IADD3 R27, P3, R27, R31, RZ ;  /* 0x0000001f1b1b7210 */ /* 0x000fc60007f7e0ff */
[----:B------:R-:W-:Y:S01]  /*2bd0*/  IMAD.X R31, RZ, RZ, ~R29, P5 ;  /* 0x000000ffff1f7224 */ /* 0x000fe200028e0e1d */
[----:B------:R-:W-:Y:S01]  /*2be0*/  IADD3.X R26, R26, R28, RZ, P0, !PT ;  /* 0x0000001c1a1a7210 */ /* 0x000fe200007fe4ff */
[----:B------:R-:W-:-:S03]  /*2bf0*/  IMAD.HI.U32 R32, R27, R30, RZ ;  /* 0x0000001e1b207227 */ /* 0x000fc600078e00ff */
[----:B------:R-:W-:Y:S02]  /*2c00*/  SEL R31, R31, R29, !P4 ;  /* 0x0000001d1f1f7207 */ /* 0x000fe40006000000 */
[----:B------:R-:W-:-:S03]  /*2c10*/  IADD3.X R26, RZ, RZ, R26, P3, P1 ;  /* 0x000000ffff1a7210 */ /* 0x000fc60001fe241a */
[----:B------:R-:W-:-:S04]  /*2c20*/  IMAD.WIDE.U32 R32, R27, R31, R32 ;  /* 0x0000001f1b207225 */ /* 0x000fc800078e0020 */
[C---:B------:R-:W-:Y:S02]  /*2c30*/  IMAD R28, R26.reuse, R31, RZ ;  /* 0x0000001f1a1c7224 */ /* 0x040fe400078e02ff */
[----:B------:R-:W-:-:S04]  /*2c40*/  IMAD.HI.U32 R27, P0, R26, R30, R32 ;  /* 0x0000001e1a1b7227 */ /* 0x000fc80007800020 */
[----:B------:R-:W-:Y:S01]  /*2c50*/  IMAD.HI.U32 R26, R26, R31, RZ ;  /* 0x0000001f1a1a7227 */ /* 0x000fe200078e00ff */
[----:B------:R-:W-:-:S03]  /*2c60*/  IADD3 R28, P1, R28, R27, RZ ;  /* 0x0000001b1c1c7210 */ /* 0x000fc60007f3e0ff */
[----:B------:R-:W-:Y:S02]  /*2c70*/  IMAD.X R26, RZ, RZ, R26, P0 ;  /* 0x000000ffff1a7224 */ /* 0x000fe400000e061a */
[----:B------:R-:W-:-:S03]  /*2c80*/  IMAD.WIDE.U32 R32, R28, R24, RZ ;  /* 0x000000181c207225 */ /* 0x000fc600078e00ff */
[----:B------:R-:W-:Y:S01]  /*2c90*/  IADD3.X R26, RZ, R26, RZ, P1, !PT ;  /* 0x0000001aff1a7210 */ /* 0x000fe20000ffe4ff */
[----:B------:R-:W-:Y:S01]  /*2ca0*/  IMAD R27, R28, R25, R33 ;  /* 0x000000191c1b7224 */ /* 0x000fe200078e0221 */
[----:B------:R-:W-:-:S03]  /*2cb0*/  IADD3 R30, P1, -R32, R30, RZ ;  /* 0x0000001e201e7210 */ /* 0x000fc60007f3e1ff */
[-C--:B------:R-:W-:Y:S01]  /*2cc0*/  IMAD R27, R26, R24.reuse, R27 ;  /* 0x000000181a1b7224 */ /* 0x080fe200078e021b */
[----:B------:R-:W-:-:S03]  /*2cd0*/  ISETP.GE.U32.AND P0, PT, R30, R24, PT ;  /* 0x000000181e00720c */ /* 0x000fc60003f06070 */
[----:B------:R-:W-:Y:S01]  /*2ce0*/  IMAD.X R31, R31, 0x1, ~R27, P1 ;  /* 0x000000011f1f7824 */ /* 0x000fe200008e0e1b */
[----:B------:R-:W-:-:S04]  /*2cf0*/  IADD3 R33, P1, R30, -R24, RZ ;  /* 0x800000181e217210 */ /* 0x000fc80007f3e0ff */
[C---:B------:R-:W-:Y:S01]  /*2d00*/  ISETP.GE.U32.AND.EX P0, PT, R31.reuse, R25, PT, P0 ;  /* 0x000000191f00720c */ /* 0x040fe20003f06100 */
[----:B------:R-:W-:Y:S01]  /*2d10*/  IMAD.X R32, R31, 0x1, ~R25, P1 ;  /* 0x000000011f207824 */ /* 0x000fe200008e0e19 */
[----:B------:R-:W-:Y:S02]  /*2d20*/  IADD3 R27, P1, R28, 0x1, RZ ;  /* 0x000000011c1b7810 */ /* 0x000fe40007f3e0ff */
[----:B------:R-:W-:Y:S02]  /*2d30*/  SEL R33, R33, R30, P0 ;  /* 0x0000001e21217207 */ /* 0x000fe40000000000 */
[----:B------:R-:W-:Y:S02]  /*2d40*/  IADD3.X R30, RZ, R26, RZ, P1, !PT ;  /* 0x0000001aff1e7210 */ /* 0x000fe40000ffe4ff */
[----:B------:R-:W-:Y:S02]  /*2d50*/  SEL R27, R27, R28, P0 ;  /* 0x0000001c1b1b7207 */ /* 0x000fe40000000000 */
[----:B------:R-:W-:-:S02]  /*2d60*/  SEL R32, R32, R31, P0 ;  /* 0x0000001f20207207 */ /* 0x000fc40000000000 */
[----:B------:R-:W-:Y:S02]  /*2d70*/  ISETP.GE.U32.AND P1, PT, R33, R24, PT ;  /* 0x000000182100720c */ /* 0x000fe40003f26070 */
[----:B------:R-:W-:Y:S02]  /*2d80*/  SEL R30, R30, R26, P0 ;  /* 0x0000001a1e1e7207 */ /* 0x000fe40000000000 */
[----:B------:R-:W-:Y:S02]  /*2d90*/  IADD3 R24, P3, R27, 0x1, RZ ;  /* 0x000000011b187810 */ /* 0x000fe40007f7e0ff */
[----:B------:R-:W-:Y:S02]  /*2da0*/  ISETP.GE.U32.AND.EX P0, PT, R32, R25, PT, P1 ;  /* 0x000000192000720c */ /* 0x000fe40003f06110 */
[----:B------:R-:W-:Y:S01]  /*2db0*/  LOP3.LUT R26, R12, R29, RZ, 0x3c, !PT ;  /* 0x0000001d0c1a7212 */ /* 0x000fe200078e3cff */
[----:B------:R-:W-:Y:S01]  /*2dc0*/  IMAD.X R25, RZ, RZ, R30, P3 ;  /* 0x000000ffff197224 */ /* 0x000fe200018e061e */
[----:B------:R-:W-:Y:S01]  /*2dd0*/  SEL R24, R24, R27, P0 ;  /* 0x0000001b18187207 */ /* 0x000fe20000000000 */
[----:B------:R-:W-:Y:S01]  /*2de0*/  IMAD.MOV.U32 R27, RZ, RZ, 0x0 ;  /* 0x00000000ff1b7424 */ /* 0x000fe200078e00ff */
[----:B------:R-:W-:-:S02]  /*2df0*/  ISETP.GE.AND P1, PT, R26, RZ, PT ;  /* 0x000000ff1a00720c */ /* 0x000fc40003f26270 */
[----:B------:R-:W-:Y:S02]  /*2e00*/  SEL R30, R25, R30, P0 ;  /* 0x0000001e191e7207 */ /* 0x000fe40000000000 */
[----:B------:R-:W-:Y:S02]  /*2e10*/  IADD3 R25, P3, RZ, -R24, RZ ;  /* 0x80000018ff197210 */ /* 0x000fe40007f7e0ff */
[----:B------:R-:W-:Y:S02]  /*2e20*/  ISETP.NE.U32.AND P0, PT, R13, RZ, PT ;  /* 0x000000ff0d00720c */ /* 0x000fe40003f05070 */
[----:B------:R-:W-:Y:S01]  /*2e30*/  MOV R26, R10 ;  /* 0x0000000a001a7202 */ /* 0x000fe20000000f00 */
[----:B------:R-:W-:Y:S01]  /*2e40*/  IMAD.X R13, RZ, RZ, ~R30, P3 ;  /* 0x000000ffff0d7224 */ /* 0x000fe200018e0e1e */
[----:B------:R-:W-:Y:S02]  /*2e50*/  ISETP.NE.AND.EX P0, PT, R12, RZ, PT, P0 ;  /* 0x000000ff0c00720c */ /* 0x000fe40003f05300 */
[----:B------:R-:W-:-:S02]  /*2e60*/  SEL R25, R25, R24, !P1 ;  /* 0x0000001819197207 */ /* 0x000fc40004800000 */
[----:B------:R-:W-:Y:S02]  /*2e70*/  SEL R13, R13, R30, !P1 ;  /* 0x0000001e0d0d7207 */ /* 0x000fe40004800000 */
[----:B------:R-:W-:Y:S02]  /*2e80*/  SEL R25, R25, 0xffffffff, P0 ;  /* 0xffffffff19197807 */ /* 0x000fe40000000000 */
[----:B------:R-:W-:Y:S01]  /*2e90*/  SEL R13, R13, 0xffffffff, P0 ;  /* 0xffffffff0d0d7807 */ /* 0x000fe20000000000 */
[----:B------:R-:W-:Y:S06]  /*2ea0*/  RET.REL.NODEC R26 `(_ZN2at4cuda17kernelHistogram1DIddlLi1ELi2ELin1ELNS0_23CUDAHistogramMemoryTypeE0EZNS0_21CUDA_tensor_histogramIddLb0EEEbNS_6TensorES4_S4_lNS_14AccumulateTypeIT0_Lb1EE4typeES8_NS0_13TensorArgTypeES9_S9_EUllE0_EEvNS0_6detail10TensorInfoIT_T1_EESF_NSC_IKS6_SE_EElS8_S8_SE_T6_) ;  /* 0xffffd1501a007950 */ /* 0x000fec0003c3ffff */
.L_x_233:
        /* <DEDUP_REMOVED lines=13> */
.L_x_3555:


//--------------------- .text._ZN2at4cuda17kernelHistogram1DIddlLi1ELi2ELin1ELNS0_23CUDAHistogramMemoryTypeE1EZNS0_21CUDA_tensor_histogramIddLb0EEEbNS_6TensorES4_S4_lNS_14AccumulateTypeIT0_Lb1EE4typeES8_NS0_13TensorArgTypeES9_S9_EUllE_EEvNS0_6detail10TensorInfoIT_T1_EESF_NSC_IKS6_SE_EElS8_S8_SE_T6_ --------------------------
	.section	.text._ZN2at4cuda17kernelHistogram1DIddlLi1ELi2ELin1ELNS0_23CUDAHistogramMemoryTypeE1EZNS0_21CUDA_tensor_histogramIddLb0EEEbNS_6TensorES4_S4_lNS_14AccumulateTypeIT0_Lb1EE4typeES8_NS0_13TensorArgTypeES9_S9_EUllE_EEvNS0_6detail10TensorInfoIT_T1_EESF_NSC_IKS6_SE_EElS8_S8_SE_T6_,"ax",@progbits
	.sectioninfo	@"SHI_REGISTERS=40"
	.align	128
        .global         _ZN2at4cuda17kernelHistogram1DIddlLi1ELi2ELin1ELNS0_23CUDAHistogramMemoryTypeE1EZNS0_21CUDA_tensor_histogramIddLb0EEEbNS_6TensorES4_S4_lNS_14AccumulateTypeIT0_Lb1EE4typeES8_NS0_13TensorArgTypeES9_S9_EUllE_EEvNS0_6detail10TensorInfoIT_T1_EESF_NSC_IKS6_SE_EElS8_S8_SE_T6_
        .type           _ZN2at4cuda17kernelHistogram1DIddlLi1ELi2ELin1ELNS0_23CUDAHistogramMemoryTypeE1EZNS0_21CUDA_tensor_histogramIddLb0EEEbNS_6TensorES4_S4_lNS_14AccumulateTypeIT0_Lb1EE4typeES8_NS0_13TensorArgTypeES9_S9_EUllE_EEvNS0_6detail10TensorInfoIT_T1_EESF_NSC_IKS6_SE_EElS8_S8_SE_T6_,@function
        .size           _ZN2at4cuda17kernelHistogram1DIddlLi1ELi2ELin1ELNS0_23CUDAHistogramMemoryTypeE1EZNS0_21CUDA_tensor_histogramIddLb0EEEbNS_6TensorES4_S4_lNS_14AccumulateTypeIT0_Lb1EE4typeES8_NS0_13TensorArgTypeES9_S9_EUllE_EEvNS0_6detail10TensorInfoIT_T1_EESF_NSC_IKS6_SE_EElS8_S8_SE_T6_,(.L_x_3557 - _ZN2at4cuda17kernelHistogram1DIddlLi1ELi2ELin1ELNS0_23CUDAHistogramMemoryTypeE1EZNS0_21CUDA_tensor_histogramIddLb0EEEbNS_6TensorES4_S4_lNS_14AccumulateTypeIT0_Lb1EE4typeES8_NS0_13TensorArgTypeES9_S9_EUllE_EEvNS0_6detail10TensorInfoIT_T1_EESF_NSC_IKS6_SE_EElS8_S8_SE_T6_)
        .other          _ZN2at4cuda17kernelHistogram1DIddlLi1ELi2ELin1ELNS0_23CUDAHistogramMemoryTypeE1EZNS0_21CUDA_tensor_histogramIddLb0EEEbNS_6TensorES4_S4_lNS_14AccumulateTypeIT0_Lb1EE4typeES8_NS0_13TensorArgTypeES9_S9_EUllE_EEvNS0_6detail10TensorInfoIT_T1_EESF_NSC_IKS6_SE_EElS8_S8_SE_T6_,@"STO_CUDA_ENTRY STV_DEFAULT"
_ZN2at4cuda17kernelHistogram1DIddlLi1ELi2ELin1ELNS0_23CUDAHistogramMemoryTypeE1EZNS0_21CUDA_tensor_histogramIddLb0EEEbNS_6TensorES4_S4_lNS_14AccumulateTypeIT0_Lb1EE4typeES8_NS0_13TensorArgTypeES9_S9_EUllE_EEvNS0_6detail10TensorInfoIT_T1_EESF_NSC_IKS6_SE_EElS8_S8_SE_T6_:
.text._ZN2at4cuda17kernelHistogram1DIddlLi1ELi2ELin1ELNS0_23CUDAHistogramMemoryTypeE1EZNS0_21CUDA_tensor_histogramIddLb0EEEbNS_6TensorES4_S4_lNS_14AccumulateTypeIT0_Lb1EE4typeES8_NS0_13TensorArgTypeES9_S9_EUllE_EEvNS0_6detail10TensorInfoIT_T1_EESF_NSC_IKS6_SE_EElS8_S8_SE_T6_:
        /* <DEDUP_REMOVED lines=10> */
[----:B------:R-:W-:-:S13]  /*00a0*/  ISETP.GT.AND P0, PT, R0, 0x1, PT ;  /* 0x000000010000780c */ /* 0x000fda0003f04270 */
[----:B------:R-:W-:Y:S05]  /*00b0*/  @P0 BRA `(.L_x_234) ;  /* 0x0000049000000947 */ /* 0x000fea0003800000 */
[----:B0-----:R-:W-:Y:S01]  /*00c0*/  IMAD.MOV.U32 R6, RZ, RZ, c[0x0][0x650] ;  /* 0x00019400ff067624 */ /* 0x001fe200078e00ff */
[----:B------:R-:W-:Y:S01]  /*00d0*/  MOV R7, c[0x0][0x654] ;  /* 0x0001950000077a02 */ /* 0x000fe20000000f00 */
[----:B------:R-:W-:Y:S02]  /*00e0*/  IMAD.MOV.U32 R10, RZ, RZ, R9 ;  /* 0x000000ffff0a7224 */ /* 0x000fe400078e0009 */
[----:B------:R-:W-:Y:S02]  /*00f0*/  IMAD.MOV.U32 R9, RZ, RZ, RZ ;  /* 0x000000ffff097224 */ /* 0x000fe400078e00ff */
[----:B------:R-:W-:Y:S01]  /*0100*/  IMAD.MOV.U32 R8, RZ, RZ, c[0x0][0xc] ;  /* 0x00000300ff087624 */ /* 0x000fe200078e00ff */
[----:B------:R-:W0:-:S04]  /*0110*/  DADD R6, R6, -c[0x0][0x648] ;  /* 0x8001920006067629 */ /* 0x000e080000000000 */
.L_x_239:
[----:B0-----:R-:W-:Y:S02]  /*0120*/  IMAD R5, R9, c[0x0][0x570], RZ ;  /* 0x00015c0009057a24 */ /* 0x001fe400078e02ff */
[----:B------:R-:W-:-:S04]  /*0130*/  IMAD.WIDE.U32 R2, R10, c[0x0][0x570], RZ ;  /* 0x00015c000a027a25 */ /* 0x000fc800078e00ff */
[----:B------:R-:W-:Y:S01]  /*0140*/  IMAD R5, R10, c[0x0][0x574], R5 ;  /* 0x00015d000a057a24 */ /* 0x000fe200078e0205 */
[----:B------:R-:W-:-:S04]  /*0150*/  LEA R4, P0, R2, c[0x0][0x4a0], 0x3 ;  /* 0x0001280002047a11 */ /* 0x000fc800078018ff */
[----:B------:R-:W-:-:S04]  /*0160*/  IADD3 R3, R3, R5, RZ ;  /* 0x0000000503037210 */ /* 0x000fc80007ffe0ff */
[----:B------:R-:W-:-:S05]  /*0170*/  LEA.HI.X R5, R2, c[0x0][0x4a4], R3, 0x3, P0 ;  /* 0x0001290002057a11 */ /* 0x000fca00000f1c03 */
[----:B------:R-:W2:Y:S01]  /*0180*/  LDG.E.64 R12, [R4.64] ;  /* 0x00000004040c7981 */ /* 0x000ea2000c1e1b00 */
[----:B------:R-:W-:Y:S01]  /*0190*/  YIELD ;  /* 0x0000000000007946 */ /* 0x000fe20003800000 */
[----:B------:R-:W-:Y:S01]  /*01a0*/  BSSY B0, `(.L_x_235) ;  /* 0x0000033000007945 */ /* 0x000fe20003800000 */
[----:B--2---:R-:W1:-:S06]  /*01b0*/  DSETP.GTU.AND P0, PT, R12, c[0x0][0x650], PT ;  /* 0x000194000c00762a */ /* 0x004e4c0003f0c000 */
[----:B-1----:R-:W1:-:S14]  /*01c0*/  DSETP.LTU.OR P0, PT, R12, c[0x0][0x648], P0 ;  /* 0x000192000c00762a */ /* 0x002e5c0000709400 */
[----:B-1----:R-:W-:Y:S05]  /*01d0*/  @P0 BRA `(.L_x_236) ;  /* 0x000002f000000947 */ /* 0x002fea0003800000 */
        /* <DEDUP_REMOVED lines=22> */
[----:B------:R-:W-:Y:S05]  /*0340*/  CALL.REL.NOINC `($__internal_8_$__cuda_sm20_div_rn_f64_full) ;  /* 0x00001e8000007944 */ /* 0x000fea0003c00000 */
[----:B------:R-:W-:Y:S02]  /*0350*/  IMAD.MOV.U32 R2, RZ, RZ, R4 ;  /* 0x000000ffff027224 */ /* 0x000fe400078e0004 */
[----:B------:R-:W-:Y:S02]  /*0360*/  IMAD.MOV.U32 R3, RZ, RZ, R5 ;  /* 0x000000ffff037224 */ /* 0x000fe400078e0005 */
.L_x_238:
[----:B------:R-:W-:Y:S05]  /*0370*/  BSYNC B1 ;  /* 0x0000000000017941 */ /* 0x000fea0003800000 */
.L_x_237:
[----:B------:R-:W-:Y:S02]  /*0380*/  IMAD R11, R9, c[0x0][0x730], RZ ;  /* 0x0001cc00090b7a24 */ /* 0x000fe400078e02ff */
[----:B------:R-:W-:-:S04]  /*0390*/  IMAD.WIDE.U32 R4, R10, c[0x0][0x730], RZ ;  /* 0x0001cc000a047a25 */ /* 0x000fc800078e00ff */
[----:B------:R-:W-:Y:S01]  /*03a0*/  IMAD R11, R10, c[0x0][0x734], R11 ;  /* 0x0001cd000a0b7a24 */ /* 0x000fe200078e020b */
[----:B------:R-:W-:-:S04]  /*03b0*/  LEA R14, P0, R4, c[0x0][0x660], 0x3 ;  /* 0x00019800040e7a11 */ /* 0x000fc800078018ff */
[----:B------:R-:W-:-:S04]  /*03c0*/  IADD3 R5, R5, R11, RZ ;  /* 0x0000000b05057210 */ /* 0x000fc80007ffe0ff */
[----:B------:R-:W-:-:S05]  /*03d0*/  LEA.HI.X R15, R4, c[0x0][0x664], R5, 0x3, P0 ;  /* 0x00019900040f7a11 */ /* 0x000fca00000f1c05 */
[----:B------:R0:W2:Y:S01]  /*03e0*/  LDG.E.64 R4, [R14.64] ;  /* 0x000000040e047981 */ /* 0x0000a2000c1e1b00 */
[----:B------:R-:W1:Y:S02]  /*03f0*/  F2I.F64.TRUNC R2, R2 ;  /* 0x0000000200027311 */ /* 0x000e64000030d100 */
[----:B-1----:R-:W-:Y:S02]  /*0400*/  ISETP.NE.U32.AND P0, PT, R2, c[0x0][0x640], PT ;  /* 0x0001900002007a0c */ /* 0x002fe40003f05070 */
[----:B------:R-:W-:-:S04]  /*0410*/  SHF.R.S32.HI R0, RZ, 0x1f, R2 ;  /* 0x0000001fff007819 */ /* 0x000fc80000011402 */
[----:B------:R-:W-:-:S04]  /*0420*/  ISETP.NE.AND.EX P0, PT, R0, c[0x0][0x644], PT, P0 ;  /* 0x0001910000007a0c */ /* 0x000fc80003f05300 */
[----:B------:R-:W-:-:S04]  /*0430*/  SEL R13, RZ, 0xffffffff, P0 ;  /* 0xffffffffff0d7807 */ /* 0x000fc80000000000 */
[----:B------:R-:W-:-:S05]  /*0440*/  IADD3 R11, P0, R2, R13, RZ ;  /* 0x0000000d020b7210 */ /* 0x000fca0007f1e0ff */
[----:B------:R-:W-:Y:S02]  /*0450*/  IMAD.X R0, R0, 0x1, R13, P0 ;  /* 0x0000000100007824 */ /* 0x000fe400000e060d */
[----:B------:R-:W-:-:S04]  /*0460*/  IMAD.WIDE.U32 R12, R11, c[0x0][0x230], RZ ;  /* 0x00008c000b0c7a25 */ /* 0x000fc800078e00ff */
[----:B------:R-:W-:Y:S01]  /*0470*/  IMAD R0, R0, c[0x0][0x230], RZ ;  /* 0x00008c0000007a24 */ /* 0x000fe200078e02ff */
[----:B0-----:R-:W-:-:S03]  /*0480*/  LEA R14, P0, R12, c[0x0][0x160], 0x3 ;  /* 0x000058000c0e7a11 */ /* 0x001fc600078018ff */
[----:B------:R-:W-:-:S04]  /*0490*/  IMAD R11, R11, c[0x0][0x234], R0 ;  /* 0x00008d000b0b7a24 */ /* 0x000fc800078e0200 */
[----:B------:R-:W-:-:S05]  /*04a0*/  IMAD.IADD R3, R13, 0x1, R11 ;  /* 0x000000010d037824 */ /* 0x000fca00078e020b */
[----:B------:R-:W-:-:S05]  /*04b0*/  LEA.HI.X R15, R12, c[0x0][0x164], R3, 0x3, P0 ;  /* 0x000059000c0f7a11 */ /* 0x000fca00000f1c03 */
[----:B--2---:R0:W-:Y:S02]  /*04c0*/  RED.E.ADD.F64.RN.STRONG.GPU [R14.64], R4 ;  /* 0x000000040e00798e */ /* 0x0041e4000c10ed84 */
.L_x_236:
[----:B------:R-:W-:Y:S05]  /*04d0*/  BSYNC B0 ;  /* 0x0000000000007941 */ /* 0x000fea0003800000 */
.L_x_235:
[----:B------:R-:W-:-:S05]  /*04e0*/  IMAD R3, R8, c[0x0][0x0], RZ ;  /* 0x0000000008037a24 */ /* 0x000fca00078e02ff */
[----:B------:R-:W-:-:S05]  /*04f0*/  IADD3 R10, P0, R3, R10, RZ ;  /* 0x0000000a030a7210 */ /* 0x000fca0007f1e0ff */
[----:B------:R-:W-:Y:S01]  /*0500*/  IMAD.X R9, RZ, RZ, R9, P0 ;  /* 0x000000ffff097224 */ /* 0x000fe200000e0609 */
[----:B------:R-:W-:-:S04]  /*0510*/  ISETP.GE.U32.AND P0, PT, R10, c[0x0][0x658], PT ;  /* 0x000196000a007a0c */ /* 0x000fc80003f06070 */
[----:B------:R-:W-:-:S13]  /*0520*/  ISETP.GE.AND.EX P0, PT, R9, c[0x0][0x65c], PT, P0 ;  /* 0x0001970009007a0c */ /* 0x000fda0003f06300 */
[----:B------:R-:W-:Y:S05]  /*0530*/  @!P0 BRA `(.L_x_239) ;  /* 0xfffffbe000008947 */ /* 0x000fea000383ffff */
[----:B------:R-:W-:Y:S05]  /*0540*/  EXIT ;  /* 0x000000000000794d */ /* 0x000fea0003800000 */
.L_x_234:
[----:B0-----:R-:W-:Y:S01]  /*0550*/  LOP3.LUT R0, RZ, c[0x0][0x638], RZ, 0x33, !PT ;  /* 0x00018e00ff007a12 */ /* 0x001fe200078e33ff */
[----:B------:R-:W-:Y:S01]  /*0560*/  IMAD.MOV.U32 R19, RZ, RZ, c[0x0][0x654] ;  /* 0x00019500ff137624 */ /* 0x000fe200078e00ff */
[----:B------:R-:W-:Y:S01]  /*0570*/  MOV R18, c[0x0][0x650] ;  /* 0x0001940000127a02 */ /* 0x000fe20000000f00 */
[----:B------:R-:W-:Y:S01]  /*0580*/  IMAD.MOV.U32 R8, RZ, RZ, RZ ;  /* 0x000000ffff087224 */ /* 0x000fe200078e00ff */
[----:B------:R-:W-:-:S04]  /*0590*/  IMNMX R0, R0, -0x3, !PT ;  /* 0xfffffffd00007817 */ /* 0x000fc80007800200 */
[----:B------:R-:W-:Y:S01]  /*05a0*/  IADD3 R3, R0, c[0x0][0x638], RZ ;  /* 0x00018e0000037a10 */ /* 0x000fe20007ffe0ff */
[----:B------:R-:W0:-:S03]  /*05b0*/  DADD R18, R18, -c[0x0][0x648] ;  /* 0x8001920012127629 */ /* 0x000e060000000000 */
[C---:B------:R-:W-:Y:S02]  /*05c0*/  IADD3 R10, R3.reuse, 0x2, RZ ;  /* 0x00000002030a7810 */ /* 0x040fe40007ffe0ff */
[----:B------:R-:W-:Y:S02]  /*05d0*/  IADD3 R7, R3, 0x1, RZ ;  /* 0x0000000103077810 */ /* 0x000fe40007ffe0ff */
[----:B------:R-:W-:-:S05]  /*05e0*/  LOP3.LUT R10, R10, 0x3, RZ, 0xc0, !PT ;  /* 0x000000030a0a7812 */ /* 0x000fca00078ec0ff */
[----:B0-----:R-:W-:Y:S02]  /*05f0*/  IMAD.IADD R6, R3, 0x1, -R10 ;  /* 0x0000000103067824 */ /* 0x001fe400078e0a0a */
.L_x_269:
[----:B------:R-:W-:Y:S01]  /*0600*/  ISETP.GE.U32.AND P0, PT, R7, 0x3, PT ;  /* 0x000000030700780c */ /* 0x000fe20003f06070 */
[----:B------:R-:W-:Y:S01]  /*0610*/  IMAD.MOV.U32 R4, RZ, RZ, 0x8 ;  /* 0x00000008ff047424 */ /* 0x000fe200078e00ff */
[----:B0-----:R-:W-:Y:S01]  /*0620*/  MOV R3, c[0x0][0x638] ;  /* 0x00018e0000037a02 */ /* 0x001fe20000000f00 */
[----:B------:R-:W-:Y:S01]  /*0630*/  YIELD ;  /* 0x0000000000007946 */ /* 0x000fe20003800000 */
[----:B------:R-:W-:Y:S01]  /*0640*/  CS2R R16, SRZ ;  /* 0x0000000000107805 */ /* 0x000fe2000001ff00 */
[----:B------:R-:W-:Y:S01]  /*0650*/  IMAD.MOV.U32 R5, RZ, RZ, c[0x0][0x638] ;  /* 0x00018e00ff057624 */ /* 0x000fe200078e00ff */
[----:B------:R-:W-:Y:S01]  /*0660*/  MOV R15, R8 ;  /* 0x00000008000f7202 */ /* 0x000fe20000000f00 */
[----:B------:R-:W-:Y:S02]  /*0670*/  IMAD R4, R3, R4, c[0x2][0x0] ;  /* 0x0080000003047624 */ /* 0x000fe400078e0204 */
[----:B------:R-:W-:-:S04]  /*0680*/  IMAD.MOV.U32 R14, RZ, RZ, R9 ;  /* 0x000000ffff0e7224 */ /* 0x000fc800078e0009 */
[----:B------:R-:W-:Y:S05]  /*0690*/  @!P0 BRA `(.L_x_240) ;  /* 0x00000d6000008947 */ /* 0x000fea0003800000 */
[----:B------:R-:W-:Y:S02]  /*06a0*/  IMAD.MOV.U32 R3, RZ, RZ, R6 ;  /* 0x000000ffff037224 */ /* 0x000fe400078e0006 */
.L_x_253:
        /* <DEDUP_REMOVED lines=10> */
[----:B------:R-:W-:Y:S05]  /*0750*/  CALL.REL.NOINC `($__internal_9_$__cuda_sm20_div_s64) ;  /* 0x0000206000007944 */ /* 0x000fea0003c00000 */
[-C--:B------:R-:W-:Y:S01]  /*0760*/  IADD3 R23, P0, RZ, -R13.reuse, RZ ;  /* 0x8000000dff177210 */ /* 0x080fe20007f1e0ff */
[----:B------:R-:W-:Y:S01]  /*0770*/  IMAD.MOV.U32 R35, RZ, RZ, R2 ;  /* 0x000000ffff237224 */ /* 0x000fe200078e0002 */
[----:B------:R-:W-:-:S03]  /*0780*/  MOV R34, R13 ;  /* 0x0000000d00227202 */ /* 0x000fc60000000f00 */
[----:B------:R-:W-:Y:S02]  /*0790*/  IMAD.X R11, RZ, RZ, ~R2, P0 ;  /* 0x000000ffff0b7224 */ /* 0x000fe400000e0e02 */
[----:B------:R-:W-:-:S04]  /*07a0*/  IMAD.WIDE.U32 R14, R24, R23, R14 ;  /* 0x00000017180e7225 */ /* 0x000fc800078e000e */
[----:B------:R-:W-:-:S04]  /*07b0*/  IMAD R11, R11, R24, RZ ;  /* 0x000000180b0b7224 */ /* 0x000fc800078e02ff */
[----:B------:R-:W-:-:S04]  /*07c0*/  IMAD R11, R25, R23, R11 ;  /* 0x00000017190b7224 */ /* 0x000fc800078e020b */
[----:B------:R-:W-:Y:S01]  /*07d0*/  IMAD.IADD R11, R15, 0x1, R11 ;  /* 0x000000010f0b7824 */ /* 0x000fe200078e020b */
[----:B------:R-:W-:Y:S05]  /*07e0*/  BRA `(.L_x_243) ;  /* 0x0000016000007947 */ /* 0x000fea0003800000 */
.L_x_242:
        /* <DEDUP_REMOVED lines=22> */
.L_x_243:
[----:B------:R-:W-:Y:S05]  /*0950*/  BSYNC B0 ;  /* 0x0000000000007941 */ /* 0x000fea0003800000 */
.L_x_241:
        /* <DEDUP_REMOVED lines=15> */
[----:B------:R-:W-:Y:S05]  /*0a50*/  CALL.REL.NOINC `($__internal_9_$__cuda_sm20_div_s64) ;  /* 0x00001d6000007944 */ /* 0x000fea0003c00000 */
[----:B------:R-:W-:Y:S01]  /*0a60*/  IADD3 R15, P0, RZ, -R13, RZ ;  /* 0x8000000dff0f7210 */ /* 0x000fe20007f1e0ff */
[----:B------:R-:W-:Y:S01]  /*0a70*/  IMAD.MOV.U32 R16, RZ, RZ, R34 ;  /* 0x000000ffff107224 */ /* 0x000fe200078e0022 */
[----:B------:R-:W-:Y:S01]  /*0a80*/  MOV R17, R35 ;  /* 0x0000002300117202 */ /* 0x000fe20000000f00 */
[--C-:B------:R-:W-:Y:S01]  /*0a90*/  IMAD.MOV.U32 R35, RZ, RZ, R2.reuse ;  /* 0x000000ffff237224 */ /* 0x100fe200078e0002 */
[----:B------:R-:W-:Y:S01]  /*0aa0*/  MOV R34, R13 ;  /* 0x0000000d00227202 */ /* 0x000fe20000000f00 */
[----:B------:R-:W-:-:S02]  /*0ab0*/  IMAD.X R11, RZ, RZ, ~R2, P0 ;  /* 0x000000ffff0b7224 */ /* 0x000fc400000e0e02 */
[----:B------:R-:W-:-:S04]  /*0ac0*/  IMAD.WIDE.U32 R16, R24, R15, R16 ;  /* 0x0000000f18107225 */ /* 0x000fc800078e0010 */
[----:B------:R-:W-:-:S04]  /*0ad0*/  IMAD R11, R11, R24, RZ ;  /* 0x000000180b0b7224 */ /* 0x000fc800078e02ff */
[----:B------:R-:W-:Y:S02]  /*0ae0*/  IMAD R11, R25, R15, R11 ;  /* 0x0000000f190b7224 */ /* 0x000fe400078e020b */
[----:B------:R-:W-:Y:S02]  /*0af0*/  IMAD.MOV.U32 R25, RZ, RZ, R16 ;  /* 0x000000ffff197224 */ /* 0x000fe400078e0010 */
[----:B------:R-:W-:Y:S01]  /*0b00*/  IMAD.IADD R11, R17, 0x1, R11 ;  /* 0x00000001110b7824 */ /* 0x000fe200078e020b */
[----:B------:R-:W-:Y:S05]  /*0b10*/  BRA `(.L_x_246) ;  /* 0x0000017000007947 */ /* 0x000fea0003800000 */
.L_x_245:
        /* <DEDUP_REMOVED lines=23> */
.L_x_246:
[----:B------:R-:W-:Y:S05]  /*0c90*/  BSYNC B0 ;  /* 0x0000000000007941 */ /* 0x000fea0003800000 */
.L_x_244:
        /* <DEDUP_REMOVED lines=26> */
[----:B------:R-:W-:Y:S02]  /*0e40*/  IMAD.MOV.U32 R16, RZ, RZ, R13 ;  /* 0x000000ffff107224 */ /* 0x000fe400078e000d */
[----:B------:R-:W-:Y:S01]  /*0e50*/  IMAD.MOV.U32 R17, RZ, RZ, R2 ;  /* 0x000000ffff117224 */ /* 0x000fe200078e0002 */
[----:B------:R-:W-:Y:S01]  /*0e60*/  IADD3 R11, R15, R11, RZ ;  /* 0x0000000b0f0b7210 */ /* 0x000fe20007ffe0ff */
[----:B------:R-:W-:Y:S05]  /*0e70*/  BRA `(.L_x_249) ;  /* 0x0000017000007947 */ /* 0x000fea0003800000 */
.L_x_248:
        /* <DEDUP_REMOVED lines=23> */
.L_x_249:
[----:B------:R-:W-:Y:S05]  /*0ff0*/  BSYNC B0 ;  /* 0x0000000000007941 */ /* 0x000fea0003800000 */
.L_x_247:
        /* <DEDUP_REMOVED lines=18> */
[----:B------:R-:W-:-:S05]  /*1120*/  IADD3 R23, P0, RZ, -R13, RZ ;  /* 0x8000000dff177210 */ /* 0x000fca0007f1e0ff */
[----:B------:R-:W-:Y:S02]  /*1130*/  IMAD.X R11, RZ, RZ, ~R2, P0 ;  /* 0x000000ffff0b7224 */ /* 0x000fe400000e0e02 */
[----:B------:R-:W-:-:S04]  /*1140*/  IMAD.WIDE.U32 R16, R14, R23, R16 ;  /* 0x000000170e107225 */ /* 0x000fc800078e0010 */
[----:B------:R-:W-:Y:S01]  /*1150*/  IMAD R11, R11, R14, RZ ;  /* 0x0000000e0b0b7224 */ /* 0x000fe200078e02ff */
[----:B------:R-:W-:-:S03]  /*1160*/  MOV R14, R13 ;  /* 0x0000000d000e7202 */ /* 0x000fc60000000f00 */
[----:B------:R-:W-:Y:S02]  /*1170*/  IMAD R15, R15, R23, R11 ;  /* 0x000000170f0f7224 */ /* 0x000fe400078e020b */
[----:B------:R-:W-:Y:S02]  /*1180*/  IMAD.MOV.U32 R11, RZ, RZ, R16 ;  /* 0x000000ffff0b7224 */ /* 0x000fe400078e0010 */
[----:B------:R-:W-:Y:S01]  /*1190*/  IMAD.IADD R23, R17, 0x1, R15 ;  /* 0x0000000111177824 */ /* 0x000fe200078e020f */
[----:B------:R-:W-:Y:S01]  /*11a0*/  MOV R15, R2 ;  /* 0x00000002000f7202 */ /* 0x000fe20000000f00 */
[----:B------:R-:W-:Y:S05]  /*11b0*/  BRA `(.L_x_252) ;  /* 0x0000017000007947 */ /* 0x000fea0003800000 */
.L_x_251:
        /* <DEDUP_REMOVED lines=23> */
.L_x_252:
[----:B------:R-:W-:Y:S05]  /*1330*/  BSYNC B0 ;  /* 0x0000000000007941 */ /* 0x000fea0003800000 */
.L_x_250:
[----:B------:R0:W1:Y:S01]  /*1340*/  LDC.64 R12, c[0x0][R4+0x210] ;  /* 0x00008400040c7b82 */ /* 0x0000620000000a00 */
[----:B------:R-:W-:Y:S01]  /*1350*/  IADD3 R3, R3, -0x4, RZ ;  /* 0xfffffffc03037810 */ /* 0x000fe20007ffe0ff */
[----:B------:R-:W-:Y:S01]  /*1360*/  IMAD.MOV.U32 R17, RZ, RZ, R32 ;  /* 0x000000ffff117224 */ /* 0x000fe200078e0020 */
[----:B------:R-:W-:Y:S02]  /*1370*/  MOV R16, R24 ;  /* 0x0000001800107202 */ /* 0x000fe40000000f00 */
[----:B------:R-:W-:Y:S02]  /*1380*/  ISETP.NE.AND P0, PT, R3, -0x2, PT ;  /* 0xfffffffe0300780c */ /* 0x000fe40003f05270 */
[----:B0-----:R-:W-:Y:S01]  /*1390*/  IADD3 R4, R4, -0x20, RZ ;  /* 0xffffffe004047810 */ /* 0x001fe20007ffe0ff */
[----:B-1----:R-:W-:-:S02]  /*13a0*/  IMAD R0, R13, R11, RZ ;  /* 0x0000000b0d007224 */ /* 0x002fc400078e02ff */
[----:B------:R-:W-:-:S04]  /*13b0*/  IMAD.WIDE.U32 R16, R12, R11, R16 ;  /* 0x0000000b0c107225 */ /* 0x000fc800078e0010 */
[----:B------:R-:W-:-:S04]  /*13c0*/  IMAD R23, R12, R23, R0 ;  /* 0x000000170c177224 */ /* 0x000fc800078e0200 */
[----:B------:R-:W-:Y:S01]  /*13d0*/  IMAD.IADD R17, R17, 0x1, R23 ;  /* 0x0000000111117824 */ /* 0x000fe200078e0217 */
[----:B------:R-:W-:Y:S01]  /*13e0*/  @!P0 CALL.REL.NOINC `(.L_x_240) ;  /* 0x0000001000008944 */ /* 0x000fe20003c00000 */
[----:B------:R-:W-:Y:S05]  /*13f0*/  BRA `(.L_x_253) ;  /* 0xfffff2b000007947 */ /* 0x000fea000383ffff */
.L_x_240:
        /* <DEDUP_REMOVED lines=24> */
.L_x_256:
        /* <DEDUP_REMOVED lines=23> */
.L_x_257:
[----:B------:R-:W-:Y:S05]  /*16f0*/  BSYNC B0 ;  /* 0x0000000000007941 */ /* 0x000fea0003800000 */
.L_x_255:
        /* <DEDUP_REMOVED lines=17> */
[----:B------:R-:W-:Y:S05]  /*1810*/  CALL.REL.NOINC `($__internal_9_$__cuda_sm20_div_s64) ;  /* 0x00000fa000007944 */ /* 0x000fea0003c00000 */
        /* <DEDUP_REMOVED lines=9> */
.L_x_259:
        /* <DEDUP_REMOVED lines=23> */
.L_x_260:
[----:B------:R-:W-:Y:S05]  /*1a20*/  BSYNC B0 ;  /* 0x0000000000007941 */ /* 0x000fea0003800000 */
.L_x_258:
        /* <DEDUP_REMOVED lines=18> */
[----:B------:R-:W-:-:S04]  /*1b50*/  IADD3 R11, P0, RZ, -R13, RZ ;  /* 0x8000000dff0b7210 */ /* 0x000fc80007f1e0ff */
[-C--:B------:R-:W-:Y:S01]  /*1b60*/  IADD3.X R3, RZ, ~R2.reuse, RZ, P0, !PT ;  /* 0x80000002ff037210 */ /* 0x080fe200007fe4ff */
[----:B------:R-:W-:Y:S01]  /*1b70*/  IMAD.WIDE.U32 R22, R24, R11, R14 ;  /* 0x0000000b18167225 */ /* 0x000fe200078e000e */
[----:B------:R-:W-:-:S03]  /*1b80*/  MOV R15, R2 ;  /* 0x00000002000f7202 */ /* 0x000fc60000000f00 */
[----:B------:R-:W-:Y:S02]  /*1b90*/  IMAD R3, R3, R24, RZ ;  /* 0x0000001803037224 */ /* 0x000fe400078e02ff */
[----:B------:R-:W-:Y:S02]  /*1ba0*/  IMAD.MOV.U32 R14, RZ, RZ, R13 ;  /* 0x000000ffff0e7224 */ /* 0x000fe400078e000d */
[----:B------:R-:W-:-:S04]  /*1bb0*/  IMAD R3, R25, R11, R3 ;  /* 0x0000000b19037224 */ /* 0x000fc800078e0203 */
[----:B------:R-:W-:Y:S01]  /*1bc0*/  IMAD.IADD R11, R23, 0x1, R3 ;  /* 0x00000001170b7824 */ /* 0x000fe200078e0203 */
[----:B------:R-:W-:Y:S05]  /*1bd0*/  BRA `(.L_x_263) ;  /* 0x0000017000007947 */ /* 0x000fea0003800000 */
.L_x_262:
        /* <DEDUP_REMOVED lines=23> */
.L_x_263:
[----:B------:R-:W-:Y:S05]  /*1d50*/  BSYNC B0 ;  /* 0x0000000000007941 */ /* 0x000fea0003800000 */
.L_x_261:
[----:B------:R-:W0:Y:S02]  /*1d60*/  LDC.64 R2, c[0x0][R5+0x218] ;  /* 0x0000860005027b82 */ /* 0x000e240000000a00 */
[-C--:B0-----:R-:W-:Y:S02]  /*1d70*/  IMAD R0, R3, R22.reuse, RZ ;  /* 0x0000001603007224 */ /* 0x081fe400078e02ff */
[----:B------:R-:W-:-:S04]  /*1d80*/  IMAD.WIDE.U32 R16, R2, R22, R16 ;  /* 0x0000001602107225 */ /* 0x000fc800078e0010 */
[----:B------:R-:W-:-:S05]  /*1d90*/  IMAD R11, R2, R11, R0 ;  /* 0x0000000b020b7224 */ /* 0x000fca00078e0200 */
[----:B------:R-:W-:-:S03]  /*1da0*/  IADD3 R17, R17, R11, RZ ;  /* 0x0000000b11117210 */ /* 0x000fc60007ffe0ff */
.L_x_254:
[----:B------:R-:W-:Y:S02]  /*1db0*/  IMAD R5, R15, c[0x0][0x570], RZ ;  /* 0x00015c000f057a24 */ /* 0x000fe400078e02ff */
[----:B------:R-:W-:-:S04]  /*1dc0*/  IMAD.WIDE.U32 R2, R14, c[0x0][0x570], R16 ;  /* 0x00015c000e027a25 */ /* 0x000fc800078e0010 */
[----:B------:R-:W-:Y:S01]  /*1dd0*/  IMAD R5, R14, c[0x0][0x574], R5 ;  /* 0x00015d000e057a24 */ /* 0x000fe200078e0205 */
[----:B------:R-:W-:-:S03]  /*1de0*/  LEA R4, P0, R2, c[0x0][0x4a0], 0x3 ;  /* 0x0001280002047a11 */ /* 0x000fc600078018ff */
[----:B------:R-:W-:-:S05]  /*1df0*/  IMAD.IADD R3, R3, 0x1, R5 ;  /* 0x0000000103037824 */ /* 0x000fca00078e0205 */
        /* <DEDUP_REMOVED lines=23> */
[----:B------:R-:W-:Y:S01]  /*1f70*/  MOV R24, R12 ;  /* 0x0000000c00187202 */ /* 0x000fe20000000f00 */
[----:B------:R-:W-:Y:S01]  /*1f80*/  IMAD.MOV.U32 R25, RZ, RZ, R13 ;  /* 0x000000ffff197224 */ /* 0x000fe200078e000d */
[----:B------:R-:W-:Y:S01]  /*1f90*/  MOV R23, R19 ;  /* 0x0000001300177202 */ /* 0x000fe20000000f00 */
[----:B------:R-:W-:Y:S01]  /*1fa0*/  IMAD.MOV.U32 R22, RZ, RZ, R18 ;  /* 0x000000ffff167224 */ /* 0x000fe200078e0012 */
[----:B------:R-:W-:Y:S02]  /*1fb0*/  MOV R0, 0x1fd0 ;  /* 0x00001fd000007802 */ /* 0x000fe40000000f00 */
[----:B------:R-:W-:Y:S05]  /*1fc0*/  CALL.REL.NOINC `($__internal_8_$__cuda_sm20_div_rn_f64_full) ;  /* 0x0000020000007944 */ /* 0x000fea0003c00000 */
.L_x_267:
[----:B------:R-:W-:Y:S05]  /*1fd0*/  BSYNC B1 ;  /* 0x0000000000017941 */ /* 0x000fea0003800000 */
.L_x_266:
[----:B------:R-:W-:Y:S02]  /*1fe0*/  IMAD R0, R8, c[0x0][0x730], RZ ;  /* 0x0001cc0008007a24 */ /* 0x000fe400078e02ff */
[----:B------:R-:W-:-:S04]  /*1ff0*/  IMAD.WIDE.U32 R2, R9, c[0x0][0x730], RZ ;  /* 0x0001cc0009027a25 */ /* 0x000fc800078e00ff */
[----:B------:R-:W-:Y:S01]  /*2000*/  IMAD R11, R9, c[0x0][0x734], R0 ;  /* 0x0001cd00090b7a24 */ /* 0x000fe200078e0200 */
[----:B------:R-:W-:-:S03]  /*2010*/  LEA R14, P0, R2, c[0x0][0x660], 0x3 ;  /* 0x00019800020e7a11 */ /* 0x000fc600078018ff */
[----:B------:R-:W-:-:S05]  /*2020*/  IMAD.IADD R3, R3, 0x1, R11 ;  /* 0x0000000103037824 */ /* 0x000fca00078e020b */
        /* <DEDUP_REMOVED lines=12> */
[----:B------:R-:W-:-:S05]  /*20f0*/  IMAD R11, R11, c[0x0][0x234], R0 ;  /* 0x00008d000b0b7a24 */ /* 0x000fca00078e0200 */
[----:B------:R-:W-:-:S04]  /*2100*/  IADD3 R5, R13, R11, RZ ;  /* 0x0000000b0d057210 */ /* 0x000fc80007ffe0ff */
[----:B------:R-:W-:-:S05]  /*2110*/  LEA.HI.X R15, R12, c[0x0][0x164], R5, 0x3, P0 ;  /* 0x000059000c0f7a11 */ /* 0x000fca00000f1c05 */
[----:B--2---:R0:W-:Y:S02]  /*2120*/  RED.E.ADD.F64.RN.STRONG.GPU [R14.64], R2 ;  /* 0x000000020e00798e */ /* 0x0041e4000c10ed84 */
.L_x_265:
[----:B------:R-:W-:Y:S05]  /*2130*/  BSYNC B0 ;  /* 0x0000000000007941 */ /* 0x000fea0003800000 */
.L_x_264:
        /* <DEDUP_REMOVED lines=8> */
.L_x_268:
[----:B------:R-:W-:Y:S05]  /*21c0*/  EXIT ;  /* 0x000000000000794d */ /* 0x000fea0003800000 */
        .weak           $__internal_8_$__cuda_sm20_div_rn_f64_full
        .type           $__internal_8_$__cuda_sm20_div_rn_f64_full,@function
        .size           $__internal_8_$__cuda_sm20_div_rn_f64_full,($__internal_9_$__cuda_sm20_div_s64 - $__internal_8_$__cuda_sm20_div_rn_f64_full)
$__internal_8_$__cuda_sm20_div_rn_f64_full:
[C---:B------:R-:W-:Y:S01]  /*21d0*/  FSETP.GEU.AND P0, PT, |R23|.reuse, 1.469367938527859385e-39, PT ;  /* 0x001000001700780b */ /* 0x040fe20003f0e200 */
[----:B------:R-:W-:Y:S01]  /*21e0*/  IMAD.MOV.U32 R26, RZ, RZ, 0x1 ;  /* 0x00000001ff1a7424 */ /* 0x000fe200078e00ff */
[----:B------:R-:W-:Y:S01]  /*21f0*/  LOP3.LUT R16, R23, 0x800fffff, RZ, 0xc0, !PT ;  /* 0x800fffff17107812 */ /* 0x000fe200078ec0ff */
[----:B------:R-:W-:Y:S01]  /*2200*/  BSSY B2, `(.L_x_270) ;  /* 0x0000056000027945 */ /* 0x000fe20003800000 */
[C---:B------:R-:W-:Y:S02]  /*2210*/  FSETP.GEU.AND P2, PT, |R25|.reuse, 1.469367938527859385e-39, PT ;  /* 0x001000001900780b */ /* 0x040fe40003f4e200 */
[----:B------:R-:W-:Y:S02]  /*2220*/  LOP3.LUT R17, R16, 0x3ff00000, RZ, 0xfc, !PT ;  /* 0x3ff0000010117812 */ /* 0x000fe400078efcff */
[----:B------:R-:W-:Y:S02]  /*2230*/  MOV R16, R22 ;  /* 0x0000001600107202 */ /* 0x000fe40000000f00 */
[----:B------:R-:W-:-:S02]  /*2240*/  LOP3.LUT R2, R25, 0x7ff00000, RZ, 0xc0, !PT ;  /* 0x7ff0000019027812 */ /* 0x000fc400078ec0ff */
[C---:B------:R-:W-:Y:S01]  /*2250*/  LOP3.LUT R4, R23.reuse, 0x7ff00000, RZ, 0xc0, !PT ;  /* 0x7ff0000017047812 */ /* 0x040fe200078ec0ff */
[----:B------:R-:W0:Y:S01]  /*2260*/  @!P0 DMUL R16, R22, 8.98846567431157953865e+307 ;  /* 0x7fe0000016108828 */ /* 0x000e220000000000 */
[----:B------:R-:W-:Y:S01]  /*2270*/  MOV R12, R24 ;  /* 0x00000018000c7202 */ /* 0x000fe20000000f00 */
[----:B------:R-:W-:Y:S01]  /*2280*/  IMAD.MOV.U32 R11, RZ, RZ, R2 ;  /* 0x000000ffff0b7224 */ /* 0x000fe200078e0002 */
[C---:B------:R-:W-:Y:S01]  /*2290*/  ISETP.GE.U32.AND P1, PT, R2.reuse, R4, PT ;  /* 0x000000040200720c */ /* 0x040fe20003f26070 */
[----:B------:R-:W-:Y:S01]  /*22a0*/  @!P2 IMAD.MOV.U32 R14, RZ, RZ, RZ ;  /* 0x000000ffff0ea224 */ /* 0x000fe200078e00ff */
[----:B------:R-:W-:Y:S01]  /*22b0*/  @!P2 LOP3.LUT R3, R23, 0x7ff00000, RZ, 0xc0, !PT ;  /* 0x7ff000001703a812 */ /* 0x000fe200078ec0ff */
[----:B0-----:R-:W0:Y:S03]  /*22c0*/  MUFU.RCP64H R27, R17 ;  /* 0x00000011001b7308 */ /* 0x001e260000001800 */
[----:B------:R-:W-:Y:S01]  /*22d0*/  @!P2 ISETP.GE.U32.AND P3, PT, R2, R3, PT ;  /* 0x000000030200a20c */ /* 0x000fe20003f66070 */
[----:B------:R-:W-:-:S05]  /*22e0*/  IMAD.MOV.U32 R3, RZ, RZ, 0x1ca00000 ;  /* 0x1ca00000ff037424 */ /* 0x000fca00078e00ff */
[C---:B------:R-:W-:Y:S02]  /*22f0*/  @!P2 SEL R5, R3.reuse, 0x63400000, !P3 ;  /* 0x634000000305a807 */ /* 0x040fe40005800000 */
[----:B------:R-:W-:Y:S02]  /*2300*/  SEL R13, R3, 0x63400000, !P1 ;  /* 0x63400000030d7807 */ /* 0x000fe40004800000 */
[--C-:B------:R-:W-:Y:S02]  /*2310*/  @!P2 LOP3.LUT R5, R5, 0x80000000, R25.reuse, 0xf8, !PT ;  /* 0x800000000505a812 */ /* 0x100fe400078ef819 */
[----:B------:R-:W-:Y:S01]  /*2320*/  LOP3.LUT R13, R13, 0x800fffff, R25, 0xf8, !PT ;  /* 0x800fffff0d0d7812 */ /* 0x000fe200078ef819 */
[----:B0-----:R-:W0:Y:S01]  /*2330*/  DFMA R28, R26, -R16, 1 ;  /* 0x3ff000001a1c742b */ /* 0x001e220000000810 */
[----:B------:R-:W-:-:S05]  /*2340*/  @!P2 LOP3.LUT R15, R5, 0x100000, RZ, 0xfc, !PT ;  /* 0x00100000050fa812 */ /* 0x000fca00078efcff */
[----:B0-----:R-:W0:-:S04]  /*2350*/  DFMA R28, R28, R28, R28 ;  /* 0x0000001c1c1c722b */ /* 0x001e08000000001c */
[----:B------:R-:W-:-:S04]  /*2360*/  @!P2 DFMA R12, R12, 2, -R14 ;  /* 0x400000000c0ca82b */ /* 0x000fc8000000080e */
[----:B0-----:R-:W0:-:S06]  /*2370*/  DFMA R28, R26, R28, R26 ;  /* 0x0000001c1a1c722b */ /* 0x001e0c000000001a */
[----:B0-----:R-:W0:Y:S01]  /*2380*/  DFMA R14, R28, -R16, 1 ;  /* 0x3ff000001c0e742b */ /* 0x001e220000000810 */
[----:B------:R-:W-:-:S04]  /*2390*/  @!P2 LOP3.LUT R11, R13, 0x7ff00000, RZ, 0xc0, !PT ;  /* 0x7ff000000d0ba812 */ /* 0x000fc800078ec0ff */
[----:B------:R-:W-:Y:S01]  /*23a0*/  IADD3 R26, R11, -0x1, RZ ;  /* 0xffffffff0b1a7810 */ /* 0x000fe20007ffe0ff */
[----:B0-----:R0:W1:Y:S02]  /*23b0*/  DFMA R14, R28, R14, R28 ;  /* 0x0000000e1c0e722b */ /* 0x001064000000001c */
[----:B0-----:R-:W-:Y:S02]  /*23c0*/  MOV R28, R4 ;  /* 0x00000004001c7202 */ /* 0x001fe40000000f00 */
[----:B------:R-:W-:Y:S02]  /*23d0*/  @!P0 LOP3.LUT R28, R17, 0x7ff00000, RZ, 0xc0, !PT ;  /* 0x7ff00000111c8812 */ /* 0x000fe400078ec0ff */
[----:B------:R-:W-:Y:S01]  /*23e0*/  ISETP.GT.U32.AND P0, PT, R26, 0x7feffffe, PT ;  /* 0x7feffffe1a00780c */ /* 0x000fe20003f04070 */
[----:B-1----:R-:W0:Y:S01]  /*23f0*/  DMUL R4, R14, R12 ;  /* 0x0000000c0e047228 */ /* 0x002e220000000000 */
[----:B------:R-:W-:-:S04]  /*2400*/  IADD3 R29, R28, -0x1, RZ ;  /* 0xffffffff1c1d7810 */ /* 0x000fc80007ffe0ff */
[----:B------:R-:W-:Y:S01]  /*2410*/  ISETP.GT.U32.OR P0, PT, R29, 0x7feffffe, P0 ;  /* 0x7feffffe1d00780c */ /* 0x000fe20000704470 */
[----:B0-----:R-:W0:-:S06]  /*2420*/  DFMA R26, R4, -R16, R12 ;  /* 0x80000010041a722b */ /* 0x001e0c000000000c */
[----:B0-----:R0:W1:-:S06]  /*2430*/  DFMA R26, R14, R26, R4 ;  /* 0x0000001a0e1a722b */ /* 0x00104c0000000004 */
[----:B------:R-:W-:Y:S05]  /*2440*/  @P0 BRA `(.L_x_271) ;  /* 0x000001c000000947 */ /* 0x000fea0003800000 */
[----:B01----:R-:W-:-:S04]  /*2450*/  LOP3.LUT R5, R23, 0x7ff00000, RZ, 0xc0, !PT ;  /* 0x7ff0000017057812 */ /* 0x003fc800078ec0ff */
[C---:B------:R-:W-:Y:S01]  /*2460*/  ISETP.GE.U32.AND P0, PT, R2.reuse, R5, PT ;  /* 0x000000050200720c */ /* 0x040fe20003f06070 */
[----:B------:R-:W-:-:S03]  /*2470*/  IMAD.IADD R4, R2, 0x1, -R5 ;  /* 0x0000000102047824 */ /* 0x000fc600078e0a05 */
[----:B------:R-:W-:Y:S02]  /*2480*/  SEL R11, R3, 0x63400000, !P0 ;  /* 0x63400000030b7807 */ /* 0x000fe40004000000 */
[----:B------:R-:W-:-:S04]  /*2490*/  IMNMX R4, R4, -0x46a00000, !PT ;  /* 0xb960000004047817 */ /* 0x000fc80007800200 */
[----:B------:R-:W-:-:S05]  /*24a0*/  IMNMX R4, R4, 0x46a00000, PT ;  /* 0x46a0000004047817 */ /* 0x000fca0003800200 */
[----:B------:R-:W-:Y:S01]  /*24b0*/  IMAD.IADD R11, R4, 0x1, -R11 ;  /* 0x00000001040b7824 */ /* 0x000fe200078e0a0b */
[----:B------:R-:W-:-:S04]  /*24c0*/  MOV R4, RZ ;  /* 0x000000ff00047202 */ /* 0x000fc80000000f00 */
[----:B------:R-:W-:-:S06]  /*24d0*/  IADD3 R5, R11, 0x7fe00000, RZ ;  /* 0x7fe000000b057810 */ /* 0x000fcc0007ffe0ff */
[----:B------:R-:W0:-:S10]  /*24e0*/  DMUL R2, R26, R4 ;  /* 0x000000041a027228 */ /* 0x000e140000000000 */
        /* <DEDUP_REMOVED lines=18> */
.L_x_271:
[----:B01----:R-:W0:-:S14]  /*2610*/  DSETP.NAN.AND P0, PT, R24, R24, PT ;  /* 0x000000181800722a */ /* 0x003e1c0003f08000 */
[----:B0-----:R-:W-:Y:S05]  /*2620*/  @P0 BRA `(.L_x_273) ;  /* 0x0000011000000947 */ /* 0x001fea0003800000 */
[----:B------:R-:W0:-:S14]  /*2630*/  DSETP.NAN.AND P0, PT, R22, R22, PT ;  /* 0x000000161600722a */ /* 0x000e1c0003f08000 */
[----:B0-----:R-:W-:Y:S05]  /*2640*/  @P0 BRA `(.L_x_274) ;  /* 0x000000c000000947 */ /* 0x001fea0003800000 */
        /* <DEDUP_REMOVED lines=12> */
.L_x_274:
[----:B------:R-:W-:Y:S02]  /*2710*/  LOP3.LUT R3, R23, 0x80000, RZ, 0xfc, !PT ;  /* 0x0008000017037812 */ /* 0x000fe400078efcff */
[----:B------:R-:W-:Y:S01]  /*2720*/  MOV R2, R22 ;  /* 0x0000001600027202 */ /* 0x000fe20000000f00 */
[----:B------:R-:W-:Y:S05]  /*2730*/  BRA `(.L_x_272) ;  /* 0x0000002000007947 */ /* 0x000fea0003800000 */
.L_x_273:
[----:B------:R-:W-:Y:S01]  /*2740*/  LOP3.LUT R3, R25, 0x80000, RZ, 0xfc, !PT ;  /* 0x0008000019037812 */ /* 0x000fe200078efcff */
[----:B------:R-:W-:-:S02]  /*2750*/  IMAD.MOV.U32 R2, RZ, RZ, R24 ;  /* 0x000000ffff027224 */ /* 0x000fc400078e0018 */
.L_x_272:
[----:B------:R-:W-:Y:S05]  /*2760*/  BSYNC B2 ;  /* 0x0000000000027941 */ /* 0x000fea0003800000 */
.L_x_270:
[----:B------:R-:W-:Y:S01]  /*2770*/  IMAD.MOV.U32 R4, RZ, RZ, R2 ;  /* 0x000000ffff047224 */ /* 0x000fe200078e0002 */
[----:B------:R-:W-:Y:S01]  /*2780*/  MOV R5, R3 ;  /* 0x0000000300057202 */ /* 0x000fe20000000f00 */
[----:B------:R-:W-:-:S02]  /*2790*/  IMAD.MOV.U32 R2, RZ, RZ, R0 ;  /* 0x000000ffff027224 */ /* 0x000fc400078e0000 */
[----:B------:R-:W-:-:S04]  /*27a0*/  IMAD.MOV.U32 R3, RZ, RZ, 0x0 ;  /* 0x00000000ff037424 */ /* 0x000fc800078e00ff */
[----:B------:R-:W-:Y:S05]  /*27b0*/  RET.REL.NODEC R2 `(_ZN2at4cuda17kernelHistogram1DIddlLi1ELi2ELin1ELNS0_23CUDAHistogramMemoryTypeE1EZNS0_21CUDA_tensor_histogramIddLb0EEEbNS_6TensorES4_S4_lNS_14AccumulateTypeIT0_Lb1EE4typeES8_NS0_13TensorArgTypeES9_S9_EUllE_EEvNS0_6detail10TensorInfoIT_T1_EESF_NSC_IKS6_SE_EElS8_S8_SE_T6_) ;  /* 0xffffd84002007950 */ /* 0x000fea0003c3ffff */
        .weak           $__internal_9_$__cuda_sm20_div_s64
        .type           $__internal_9_$__cuda_sm20_div_s64,@function
        .size           $__internal_9_$__cuda_sm20_div_s64,(.L_x_3557 - $__internal_9_$__cuda_sm20_div_s64)
$__internal_9_$__cuda_sm20_div_s64:
[----:B------:R-:W-:Y:S02]  /*27c0*/  IADD3 R22, P1, RZ, -R2, RZ ;  /* 0x80000002ff167210 */ /* 0x000fe40007f3e0ff */
[----:B------:R-:W-:Y:S02]  /*27d0*/  ISETP.GE.AND P0, PT, R0, RZ, PT ;  /* 0x000000ff0000720c */ /* 0x000fe40003f06270 */
[----:B------:R-:W-:Y:S02]  /*27e0*/  IADD3.X R12, RZ, ~R0, RZ, P1, !PT ;  /* 0x80000000ff0c7210 */ /* 0x000fe40000ffe4ff */
        /* <DEDUP_REMOVED lines=29> */
[----:B------:R-:W-:Y:S01]  /*29c0*/  IMAD R12, R26, R13, RZ ;  /* 0x0000000d1a0c7224 */ /* 0x000fe200078e02ff */
[----:B------:R-:W-:Y:S01]  /*29d0*/  SEL R30, R30, R28, !P3 ;  /* 0x0000001c1e1e7207 */ /* 0x000fe20005800000 */
[----:B------:R-:W-:-:S04]  /*29e0*/  IMAD.HI.U32 R27, P1, R26, R27, R36 ;  /* 0x0000001b1a1b7227 */ /* 0x000fc80007820024 */
[----:B------:R-:W-:Y:S01]  /*29f0*/  IMAD.HI.U32 R13, R26, R13, RZ ;  /* 0x0000000d1a0d7227 */ /* 0x000fe200078e00ff */
[----:B------:R-:W-:-:S03]  /*2a00*/  IADD3 R12, P2, R12, R27, RZ ;  /* 0x0000001b0c0c7210 */ /* 0x000fc60007f5e0ff */
[----:B------:R-:W-:Y:S01]  /*2a10*/  IMAD.X R27, RZ, RZ, ~R29, P4 ;  /* 0x000000ffff1b7224 */ /* 0x000fe200020e0e1d */
[----:B------:R-:W-:Y:S01]  /*2a20*/  IADD3.X R13, R13, R26, RZ, P0, !PT ;  /* 0x0000001a0d0d7210 */ /* 0x000fe200007fe4ff */
[----:B------:R-:W-:-:S03]  /*2a30*/  IMAD.HI.U32 R36, R12, R30, RZ ;  /* 0x0000001e0c247227 */ /* 0x000fc600078e00ff */
[----:B------:R-:W-:Y:S01]  /*2a40*/  SEL R26, R27, R29, !P3 ;  /* 0x0000001d1b1a7207 */ /* 0x000fe20005800000 */
[----:B------:R-:W-:Y:S01]  /*2a50*/  IMAD.MOV.U32 R37, RZ, RZ, RZ ;  /* 0x000000ffff257224 */ /* 0x000fe200078e00ff */
        /* <DEDUP_REMOVED lines=14> */
[----:B------:R-:W-:Y:S02]  /*2b40*/  IADD3 R31, P1, R30, -R22, RZ ;  /* 0x800000161e1f7210 */ /* 0x000fe40007f3e0ff */
[----:B------:R-:W-:Y:S02]  /*2b50*/  IADD3 R27, P2, R12, 0x1, RZ ;  /* 0x000000010c1b7810 */ /* 0x000fe40007f5e0ff */
[C---:B------:R-:W-:Y:S01]  /*2b60*/  ISETP.GE.U32.AND.EX P0, PT, R26.reuse, R23, PT, P0 ;  /* 0x000000171a00720c */ /* 0x040fe20003f06100 */
[----:B------:R-:W-:-:S03]  /*2b70*/  IMAD.X R28, R26, 0x1, ~R23, P1 ;  /* 0x000000011a1c7824 */ /* 0x000fc600008e0e17 */
[----:B------:R-:W-:Y:S02]  /*2b80*/  SEL R30, R31, R30, P0 ;  /* 0x0000001e1f1e7207 */ /* 0x000fe40000000000 */
[-C--:B------:R-:W-:Y:S02]  /*2b90*/  IADD3.X R31, RZ, R13.reuse, RZ, P2, !PT ;  /* 0x0000000dff1f7210 */ /* 0x080fe400017fe4ff */
[----:B------:R-:W-:Y:S02]  /*2ba0*/  SEL R27, R27, R12, P0 ;  /* 0x0000000c1b1b7207 */ /* 0x000fe40000000000 */
[----:B------:R-:W-:Y:S02]  /*2bb0*/  SEL R28, R28, R26, P0 ;  /* 0x0000001a1c1c7207 */ /* 0x000fe40000000000 */
[----:B------:R-:W-:Y:S02]  /*2bc0*/  ISETP.GE.U32.AND P1, PT, R30, R22, PT ;  /* 0x000000161e00720c */ /* 0x000fe40003f26070 */
[----:B------:R-:W-:-:S02]  /*2bd0*/  SEL R31, R31, R13, P0 ;  /* 0x0000000d1f1f7207 */ /* 0x000fc40000000000 */
[----:B------:R-:W-:Y:S02]  /*2be0*/  IADD3 R12, P2, R27, 0x1, RZ ;  /* 0x000000011b0c7810 */ /* 0x000fe40007f5e0ff */
[----:B------:R-:W-:Y:S01]  /*2bf0*/  ISETP.GE.U32.AND.EX P0, PT, R28, R23, PT, P1 ;  /* 0x000000171c00720c */ /* 0x000fe20003f06110 */
[----:B------:R-:W-:Y:S01]  /*2c00*/  IMAD.MOV.U32 R23, RZ, RZ, 0x0 ;  /* 0x00000000ff177424 */ /* 0x000fe200078e00ff */
[----:B------:R-:W-:Y:S01]  /*2c10*/  LOP3.LUT R22, R0, R29, RZ, 0x3c, !PT ;  /* 0x0000001d00167212 */ /* 0x000fe200078e3cff */
[----:B------:R-:W-:Y:S01]  /*2c20*/  IMAD.X R13, RZ, RZ, R31, P2 ;  /* 0x000000ffff0d7224 */ /* 0x000fe200010e061f */
[----:B------:R-:W-:Y:S02]  /*2c30*/  SEL R12, R12, R27, P0 ;  /* 0x0000001b0c0c7207 */ /* 0x000fe40000000000 */
[----:B------:R-:W-:Y:S02]  /*2c40*/  ISETP.GE.AND P1, PT, R22, RZ, PT ;  /* 0x000000ff1600720c */ /* 0x000fe40003f26270 */
[----:B------:R-:W-:-:S02]  /*2c50*/  SEL R31, R13, R31, P0 ;  /* 0x0000001f0d1f7207 */ /* 0x000fc40000000000 */
[-C--:B------:R-:W-:Y:S02]  /*2c60*/  IADD3 R13, P2, RZ, -R12.reuse, RZ ;  /* 0x8000000cff0d7210 */ /* 0x080fe40007f5e0ff */
[----:B------:R-:W-:Y:S02]  /*2c70*/  ISETP.NE.U32.AND P0, PT, R2, RZ, PT ;  /* 0x000000ff0200720c */ /* 0x000fe40003f05070 */
[----:B------:R-:W-:Y:S01]  /*2c80*/  MOV R22, R11 ;  /* 0x0000000b00167202 */ /* 0x000fe20000000f00 */
[----:B------:R-:W-:Y:S01]  /*2c90*/  IMAD.X R2, RZ, RZ, ~R31, P2 ;  /* 0x000000ffff027224 */ /* 0x000fe200010e0e1f */
[----:B------:R-:W-:Y:S02]  /*2ca0*/  ISETP.NE.AND.EX P0, PT, R0, RZ, PT, P0 ;  /* 0x000000ff0000720c */ /* 0x000fe40003f05300 */
[----:B------:R-:W-:Y:S02]  /*2cb0*/  SEL R13, R13, R12, !P1 ;  /* 0x0000000c0d0d7207 */ /* 0x000fe40004800000 */
[----:B------:R-:W-:-:S02]  /*2cc0*/  SEL R2, R2, R31, !P1 ;  /* 0x0000001f02027207 */ /* 0x000fc40004800000 */
[----:B------:R-:W-:Y:S02]  /*2cd0*/  SEL R13, R13, 0xffffffff, P0 ;  /* 0xffffffff0d0d7807 */ /* 0x000fe40000000000 */
[----:B------:R-:W-:Y:S01]  /*2ce0*/  SEL R2, R2, 0xffffffff, P0 ;  /* 0xffffffff02027807 */ /* 0x000fe20000000000 */
[----:B------:R-:W-:Y:S06]  /*2cf0*/  RET.REL.NODEC R22 `(_ZN2at4cuda17kernelHistogram1DIddlLi1ELi2ELin1ELNS0_23CUDAHistogramMemoryTypeE1EZNS0_21CUDA_tensor_histogramIddLb0EEEbNS_6TensorES4_S4_lNS_14AccumulateTypeIT0_Lb1EE4typeES8_NS0_13TensorArgTypeES9_S9_EUllE_EEvNS0_6detail10TensorInfoIT_T1_EESF_NSC_IKS6_SE_EElS8_S8_SE_T6_) ;  /* 0xffffd30016007950 */ /* 0x000fec0003c3ffff */
.L_x_275:
        /* <DEDUP_REMOVED lines=16> */
.L_x_3557:


//--------------------- .text._ZN2at4cuda17kernelHistogram1DIddlLi1ELi2ELin1ELNS0_23CUDAHistogramMemoryTypeE0EZNS0_21CUDA_tensor_histogramIddLb0EEEbNS_6TensorES4_S4_lNS_14AccumulateTypeIT0_Lb1EE4typeES8_NS0_13TensorArgTypeES9_S9_EUllE_EEvNS0_6detail10TensorInfoIT_T1_EESF_NSC_IKS6_SE_EElS8_S8_SE_T6_ --------------------------
	.section	.text._ZN2at4cuda17kernelHistogram1DIddlLi1ELi2ELin1ELNS0_23CUDAHistogramMemoryTypeE0EZNS0_21CUDA_tensor_histogramIddLb0EEEbNS_6TensorES4_S4_lNS_14AccumulateTypeIT0_Lb1EE4typeES8_NS0_13TensorArgTypeES9_S9_EUllE_EEvNS0_6detail10TensorInfoIT_T1_EESF_NSC_IKS6_SE_EElS8_S8_SE_T6_,"ax",@progbits
	.sectioninfo	@"SHI_REGISTERS=40"
	.align	128
        .global         _ZN2at4cuda17kernelHistogram1DIddlLi1ELi2ELin1ELNS0_23CUDAHistogramMemoryTypeE0EZNS0_21CUDA_tensor_histogramIddLb0EEEbNS_6TensorES4_S4_lNS_14AccumulateTypeIT0_Lb1EE4typeES8_NS0_13TensorArgTypeES9_S9_EUllE_EEvNS0_6detail10TensorInfoIT_T1_EESF_NSC_IKS6_SE_EElS8_S8_SE_T6_
        .type           _ZN2at4cuda17kernelHistogram1DIddlLi1ELi2ELin1ELNS0_23CUDAHistogramMemoryTypeE0EZNS0_21CUDA_tensor_histogramIddLb0EEEbNS_6TensorES4_S4_lNS_14AccumulateTypeIT0_Lb1EE4typeES8_NS0_13TensorArgTypeES9_S9_EUllE_EEvNS0_6detail10TensorInfoIT_T1_EESF_NSC_IKS6_SE_EElS8_S8_SE_T6_,@function
        .size           _ZN2at4cuda17kernelHistogram1DIddlLi1ELi2ELin1ELNS0_23CUDAHistogramMemoryTypeE0EZNS0_21CUDA_tensor_histogramIddLb0EEEbNS_6TensorES4_S4_lNS_14AccumulateTypeIT0_Lb1EE4typeES8_NS0_13TensorArgTypeES9_S9_EUllE_EEvNS0_6detail10TensorInfoIT_T1_EESF_NSC_IKS6_SE_EElS8_S8_SE_T6_,(.L_x_3559 - _ZN2at4cuda17kernelHistogram1DIddlLi1ELi2ELin1ELNS0_23CUDAHistogramMemoryTypeE0EZNS0_21CUDA_tensor_histogramIddLb0EEEbNS_6TensorES4_S4_lNS_14AccumulateTypeIT0_Lb1EE4typeES8_NS0_13TensorArgTypeES9_S9_EUllE_EEvNS0_6detail10TensorInfoIT_T1_EESF_NSC_IKS6_SE_EElS8_S8_SE_T6_)
        .other          _ZN2at4cuda17kernelHistogram1DIddlLi1ELi2ELin1ELNS0_23CUDAHistogramMemoryTypeE0EZNS0_21CUDA_tensor_histogramIddLb0EEEbNS_6TensorES4_S4_lNS_14AccumulateTypeIT0_Lb1EE4typeES8_NS0_13TensorArgTypeES9_S9_EUllE_EEvNS0_6detail10TensorInfoIT_T1_EESF_NSC_IKS6_SE_EElS8_S8_SE_T6_,@"STO_CUDA_ENTRY STV_DEFAULT"
_ZN2at4cuda17kernelHistogram1DIddlLi1ELi2ELin1ELNS0_23CUDAHistogramMemoryTypeE0EZNS0_21CUDA_tensor_histogramIddLb0EEEbNS_6TensorES4_S4_lNS_14AccumulateTypeIT0_Lb1EE4typeES8_NS0_13TensorArgTypeES9_S9_EUllE_EEvNS0_6detail10TensorInfoIT_T1_EESF_NSC_IKS6_SE_EElS8_S8_SE_T6_:
.text._ZN2at4cuda17kernelHistogram1DIddlLi1ELi2ELin1ELNS0_23CUDAHistogramMemoryTypeE0EZNS0_21CUDA_tensor_histogramIddLb0EEEbNS_6TensorES4_S4_lNS_14AccumulateTypeIT0_Lb1EE4typeES8_NS0_13TensorArgTypeES9_S9_EUllE_EEvNS0_6detail10TensorInfoIT_T1_EESF_NSC_IKS6_SE_EElS8_S8_SE_T6_:
        /* <DEDUP_REMOVED lines=9> */
.L_x_278:
[----:B------:R0:W-:Y:S02]  /*0090*/  STS.64 [R2.X8], RZ ;  /* 0x000000ff02007388 */ /* 0x0001e40000008a00 */
[----:B0-----:R-:W-:-:S04]  /*00a0*/  IADD3 R2, P0, R2, c[0x0][0x0], RZ ;  /* 0x0000000002027a10 */ /* 0x001fc80007f1e0ff */
[----:B------:R-:W-:Y:S02]  /*00b0*/  IADD3.X R4, RZ, R4, RZ, P0, !PT ;  /* 0x00000004ff047210 */ /* 0x000fe400007fe4ff */
[----:B------:R-:W-:-:S04]  /*00c0*/  ISETP.GE.U32.AND P0, PT, R2, c[0x0][0x168], PT ;  /* 0x00005a0002007a0c */ /* 0x000fc80003f06070 */
[----:B------:R-:W-:-:S13]  /*00d0*/  ISETP.GE.AND.EX P0, PT, R4, c[0x0][0x16c], PT, P0 ;  /* 0x00005b0004007a0c */ /* 0x000fda0003f06300 */
[----:B------:R-:W-:Y:S05]  /*00e0*/  @!P0 BRA `(.L_x_278) ;  /* 0xffffffa000008947 */ /* 0x000fea000383ffff */
.L_x_277:
[----:B-1----:R-:W-:Y:S05]  /*00f0*/  BSYNC B0 ;  /* 0x0000000000007941 */ /* 0x002fea0003800000 */
.L_x_276:
        /* <DEDUP_REMOVED lines=16> */
.L_x_286:
[----:B------:R-:W-:Y:S02]  /*0200*/  IMAD R9, R5, c[0x0][0x570], RZ ;  /* 0x00015c0005097a24 */ /* 0x000fe400078e02ff */
[----:B------:R-:W-:-:S04]  /*0210*/  IMAD.WIDE.U32 R6, R14, c[0x0][0x570], RZ ;  /* 0x00015c000e067a25 */ /* 0x000fc800078e00ff */
[----:B------:R-:W-:Y:S01]  /*0220*/  IMAD R9, R14, c[0x0][0x574], R9 ;  /* 0x00015d000e097a24 */ /* 0x000fe200078e0209 */
[----:B------:R-:W-:-:S03]  /*0230*/  LEA R8, P0, R6, c[0x0][0x4a0], 0x3 ;  /* 0x0001280006087a11 */ /* 0x000fc600078018ff */
[----:B------:R-:W-:-:S05]  /*0240*/  IMAD.IADD R7, R7, 0x1, R9 ;  /* 0x0000000107077824 */ /* 0x000fca00078e0209 */
[----:B------:R-:W-:-:S05]  /*0250*/  LEA.HI.X R9, R6, c[0x0][0x4a4], R7, 0x3, P0 ;  /* 0x0001290006097a11 */ /* 0x000fca00000f1c07 */
[----:B------:R-:W2:Y:S01]  /*0260*/  LDG.E.64 R10, [R8.64] ;  /* 0x00000004080a7981 */ /* 0x000ea2000c1e1b00 */
[----:B------:R-:W-:Y:S01]  /*0270*/  YIELD ;  /* 0x0000000000007946 */ /* 0x000fe20003800000 */
[----:B------:R-:W-:Y:S01]  /*0280*/  BSSY B0, `(.L_x_281) ;  /* 0x0000032000007945 */ /* 0x000fe20003800000 */
[----:B-12---:R-:W1:-:S06]  /*0290*/  DSETP.GTU.AND P0, PT, R10, c[0x0][0x650], PT ;  /* 0x000194000a00762a */ /* 0x006e4c0003f0c000 */
[----:B-1----:R-:W1:-:S14]  /*02a0*/  DSETP.LTU.OR P0, PT, R10, c[0x0][0x648], P0 ;  /* 0x000192000a00762a */ /* 0x002e5c0000709400 */
[----:B01----:R-:W-:Y:S05]  /*02b0*/  @P0 BRA `(.L_x_282) ;  /* 0x000002e000000947 */ /* 0x003fea0003800000 */
        /* <DEDUP_REMOVED lines=22> */
[----:B------:R-:W-:Y:S05]  /*0420*/  CALL.REL.NOINC `($__internal_10_$__cuda_sm20_div_rn_f64_full) ;  /* 0x0000206000007944 */ /* 0x000fea0003c00000 */
[----:B------:R-:W-:Y:S02]  /*0430*/  IMAD.MOV.U32 R6, RZ, RZ, R8 ;  /* 0x000000ffff067224 */ /* 0x000fe400078e0008 */
[----:B------:R-:W-:Y:S02]  /*0440*/  IMAD.MOV.U32 R7, RZ, RZ, R9 ;  /* 0x000000ffff077224 */ /* 0x000fe400078e0009 */
.L_x_284:
[----:B------:R-:W-:Y:S05]  /*0450*/  BSYNC B1 ;  /* 0x0000000000017941 */ /* 0x000fea0003800000 */
.L_x_283:
[----:B------:R-:W-:Y:S02]  /*0460*/  IMAD R11, R5, c[0x0][0x730], RZ ;  /* 0x0001cc00050b7a24 */ /* 0x000fe400078e02ff */
[----:B------:R-:W-:-:S04]  /*0470*/  IMAD.WIDE.U32 R8, R14, c[0x0][0x730], RZ ;  /* 0x0001cc000e087a25 */ /* 0x000fc800078e00ff */
[----:B------:R-:W-:Y:S01]  /*0480*/  IMAD R11, R14, c[0x0][0x734], R11 ;  /* 0x0001cd000e0b7a24 */ /* 0x000fe200078e020b */
[----:B------:R-:W-:-:S03]  /*0490*/  LEA R10, P0, R8, c[0x0][0x660], 0x3 ;  /* 0x00019800080a7a11 */ /* 0x000fc600078018ff */
[----:B------:R-:W-:-:S05]  /*04a0*/  IMAD.IADD R9, R9, 0x1, R11 ;  /* 0x0000000109097824 */ /* 0x000fca00078e020b */
[----:B------:R-:W-:-:S05]  /*04b0*/  LEA.HI.X R11, R8, c[0x0][0x664], R9, 0x3, P0 ;  /* 0x00019900080b7a11 */ /* 0x000fca00000f1c09 */
[----:B0-----:R0:W5:Y:S01]  /*04c0*/  LDG.E.64 R12, [R10.64] ;  /* 0x000000040a0c7981 */ /* 0x001162000c1e1b00 */
[----:B------:R-:W2:Y:S02]  /*04d0*/  F2I.F64.TRUNC R6, R6 ;  /* 0x0000000600067311 */ /* 0x000ea4000030d100 */
[----:B--2---:R-:W-:Y:S02]  /*04e0*/  ISETP.NE.U32.AND P0, PT, R6, c[0x0][0x640], PT ;  /* 0x0001900006007a0c */ /* 0x004fe40003f05070 */
[----:B------:R-:W-:-:S04]  /*04f0*/  SHF.R.S32.HI R8, RZ, 0x1f, R6 ;  /* 0x0000001fff087819 */ /* 0x000fc80000011406 */
[----:B------:R-:W-:Y:S02]  /*0500*/  ISETP.NE.AND.EX P0, PT, R8, c[0x0][0x644], PT, P0 ;  /* 0x0001910008007a0c */ /* 0x000fe40003f05300 */
[----:B------:R-:W-:-:S11]  /*0510*/  IADD3 R8, R6, -0x1, RZ ;  /* 0xffffffff06087810 */ /* 0x000fd60007ffe0ff */
[----:B------:R-:W-:-:S05]  /*0520*/  @P0 IADD3 R8, R6, RZ, RZ ;  /* 0x000000ff06080210 */ /* 0x000fca0007ffe0ff */
[----:B0-----:R-:W-:-:S05]  /*0530*/  IMAD.SHL.U32 R15, R8, 0x8, RZ ;  /* 0x00000008080f7824 */ /* 0x001fca00078e00ff */
.L_x_285:
[----:B------:R-:W0:Y:S02]  /*0540*/  LDS.64 R8, [R15] ;  /* 0x000000000f087984 */ /* 0x000e240000000a00 */
[----:B0----5:R-:W0:-:S10]  /*0550*/  DADD R10, R12, R8 ;  /* 0x000000000c0a7229 */ /* 0x021e140000000008 */
[----:B0-----:R-:W0:Y:S02]  /*0560*/  ATOMS.CAST.SPIN.64 R10, [R15], R8, R10 ;  /* 0x000000080f0a738d */ /* 0x001e24000180040a */
[----:B0-----:R-:W-:-:S04]  /*0570*/  ISETP.EQ.U32.AND P0, PT, R10, 0x1, PT ;  /* 0x000000010a00780c */ /* 0x001fc80003f02070 */
[----:B------:R-:W-:-:S13]  /*0580*/  ISETP.EQ.U32.AND.EX P0, PT, R11, RZ, PT, P0 ;  /* 0x000000ff0b00720c */ /* 0x000fda0003f02100 */
[----:B------:R-:W-:Y:S05]  /*0590*/  @!P0 BRA `(.L_x_285) ;  /* 0xffffffa000008947 */ /* 0x000fea000383ffff */
.L_x_282:
[----:B------:R-:W-:Y:S05]  /*05a0*/  BSYNC B0 ;  /* 0x0000000000007941 */ /* 0x000fea0003800000 */
.L_x_281:
[----:B------:R-:W-:-:S05]  /*05b0*/  IMAD R7, R4, c[0x0][0x0], RZ ;  /* 0x0000000004077a24 */ /* 0x000fca00078e02ff */
[----:B------:R-:W-:-:S05]  /*05c0*/  IADD3 R14, P0, R7, R14, RZ ;  /* 0x0000000e070e7210 */ /* 0x000fca0007f1e0ff */
[----:B------:R-:W-:Y:S01]  /*05d0*/  IMAD.X R5, RZ, RZ, R5, P0 ;  /* 0x000000ffff057224 */ /* 0x000fe200000e0605 */
[----:B------:R-:W-:-:S04]  /*05e0*/  ISETP.GE.U32.AND P0, PT, R14, c[0x0][0x658], PT ;  /* 0x000196000e007a0c */ /* 0x000fc80003f06070 */
[----:B------:R-:W-:-:S13]  /*05f0*/  ISETP.GE.AND.EX P0, PT, R5, c[0x0][0x65c], PT, P0 ;  /* 0x0001970005007a0c */ /* 0x000fda0003f06300 */
[----:B------:R-:W-:Y:S05]  /*0600*/  @!P0 BRA `(.L_x_286) ;  /* 0xfffffbf000008947 */ /* 0x000fea000383ffff */
[----:B------:R-:W-:Y:S05]  /*0610*/  BRA `(.L_x_279) ;  /* 0x00001d2000007947 */ /* 0x000fea0003800000 */
.L_x_280:
[----:B0-----:R-:W-:Y:S01]  /*0620*/  LOP3.LUT R2, RZ, c[0x0][0x638], RZ, 0x33, !PT ;  /* 0x00018e00ff027a12 */ /* 0x001fe200078e33ff */
[----:B------:R-:W-:Y:S01]  /*0630*/  IMAD.MOV.U32 R14, RZ, RZ, c[0x0][0x650] ;  /* 0x00019400ff0e7624 */ /* 0x000fe200078e00ff */
[----:B------:R-:W-:Y:S01]  /*0640*/  MOV R15, c[0x0][0x654] ;  /* 0x00019500000f7a02 */ /* 0x000fe20000000f00 */
[----:B------:R-:W-:Y:S01]  /*0650*/  IMAD.MOV.U32 R3, RZ, RZ, RZ ;  /* 0x000000ffff037224 */ /* 0x000fe200078e00ff */
[----:B------:R-:W-:-:S04]  /*0660*/  IMNMX R2, R2, -0x3, !PT ;  /* 0xfffffffd02027817 */ /* 0x000fc80007800200 */
[----:B------:R-:W-:Y:S01]  /*0670*/  IADD3 R5, R2, c[0x0][0x638], RZ ;  /* 0x00018e0002057a10 */ /* 0x000fe20007ffe0ff */
[----:B------:R-:W0:Y:S01]  /*0680*/  DADD R14, R14, -c[0x0][0x648] ;  /* 0x800192000e0e7629 */ /* 0x000e220000000000 */
[----:B------:R-:W-:Y:S02]  /*0690*/  IMAD.MOV.U32 R2, RZ, RZ, R4 ;  /* 0x000000ffff027224 */ /* 0x000fe400078e0004 */
[C---:B------:R-:W-:Y:S02]  /*06a0*/  IADD3 R4, R5.reuse, 0x1, RZ ;  /* 0x0000000105047810 */ /* 0x040fe40007ffe0ff */
[----:B0-----:R-:W-:Y:S02]  /*06b0*/  IADD3 R5, R5, 0x2, RZ ;  /* 0x0000000205057810 */ /* 0x001fe40007ffe0ff */
.L_x_316:
[----:B------:R-:W-:Y:S01]  /*06c0*/  ISETP.GE.U32.AND P0, PT, R4, 0x3, PT ;  /* 0x000000030400780c */ /* 0x000fe20003f06070 */
[----:B------:R-:W-:Y:S01]  /*06d0*/  YIELD ;  /* 0x0000000000007946 */ /* 0x000fe20003800000 */
[----:B------:R-:W-:Y:S01]  /*06e0*/  LOP3.LUT R6, R5, 0x3, RZ, 0xc0, !PT ;  /* 0x0000000305067812 */ /* 0x000fe200078ec0ff */
[----:B------:R-:W-:Y:S01]  /*06f0*/  IMAD.MOV.U32 R11, RZ, RZ, RZ ;  /* 0x000000ffff0b7224 */ /* 0x000fe200078e00ff */
[----:B------:R-:W-:Y:S01]  /*0700*/  MOV R20, RZ ;  /* 0x000000ff00147202 */ /* 0x000fe20000000f00 */
[----:B------:R-:W-:-:S02]  /*0710*/  IMAD.MOV.U32 R7, RZ, RZ, c[0x0][0x638] ;  /* 0x00018e00ff077624 */ /* 0x000fc400078e00ff */
[----:B------:R-:W-:Y:S02]  /*0720*/  IMAD.MOV.U32 R18, RZ, RZ, R2 ;  /* 0x000000ffff127224 */ /* 0x000fe400078e0002 */
[----:B------:R-:W-:-:S04]  /*0730*/  IMAD.MOV.U32 R19, RZ, RZ, R3 ;  /* 0x000000ffff137224 */ /* 0x000fc800078e0003 */
[----:B-1----:R-:W-:Y:S05]  /*0740*/  @!P0 BRA `(.L_x_287) ;  /* 0x00000d7000008947 */ /* 0x002fea0003800000 */
[----:B------:R-:W-:-:S03]  /*0750*/  IADD3 R8, R5, -R6, RZ ;  /* 0x8000000605087210 */ /* 0x000fc60007ffe0ff */
.L_x_300:
        /* <DEDUP_REMOVED lines=14> */
[----:B------:R-:W-:Y:S05]  /*0840*/  CALL.REL.NOINC `($__internal_11_$__cuda_sm20_div_s64) ;  /* 0x0000220000007944 */ /* 0x000fea0003c00000 */
[----:B------:R-:W-:Y:S01]  /*0850*/  IADD3 R27, P0, RZ, -R25, RZ ;  /* 0x80000019ff1b7210 */ /* 0x000fe20007f1e0ff */
[----:B------:R-:W-:Y:S02]  /*0860*/  IMAD.MOV.U32 R34, RZ, RZ, R25 ;  /* 0x000000ffff227224 */ /* 0x000fe400078e0019 */
[--C-:B------:R-:W-:Y:S02]  /*0870*/  IMAD.MOV.U32 R35, RZ, RZ, R13.reuse ;  /* 0x000000ffff237224 */ /* 0x100fe400078e000d */
[----:B------:R-:W-:Y:S02]  /*0880*/  IMAD.X R21, RZ, RZ, ~R13, P0 ;  /* 0x000000ffff157224 */ /* 0x000fe400000e0e0d */
[----:B------:R-:W-:-:S04]  /*0890*/  IMAD.WIDE.U32 R18, R22, R27, R18 ;  /* 0x0000001b16127225 */ /* 0x000fc800078e0012 */
[----:B------:R-:W-:-:S04]  /*08a0*/  IMAD R21, R21, R22, RZ ;  /* 0x0000001615157224 */ /* 0x000fc800078e02ff */
[----:B------:R-:W-:Y:S02]  /*08b0*/  IMAD R23, R23, R27, R21 ;  /* 0x0000001b17177224 */ /* 0x000fe400078e0215 */
[----:B------:R-:W-:-:S03]  /*08c0*/  IMAD.MOV.U32 R21, RZ, RZ, R18 ;  /* 0x000000ffff157224 */ /* 0x000fc600078e0012 */
[----:B------:R-:W-:Y:S01]  /*08d0*/  IADD3 R27, R19, R23, RZ ;  /* 0x00000017131b7210 */ /* 0x000fe20007ffe0ff */
[----:B------:R-:W-:Y:S05]  /*08e0*/  BRA `(.L_x_290) ;  /* 0x0000016000007947 */ /* 0x000fea0003800000 */
.L_x_289:
        /* <DEDUP_REMOVED lines=22> */
.L_x_290:
[----:B------:R-:W-:Y:S05]  /*0a50*/  BSYNC B0 ;  /* 0x0000000000007941 */ /* 0x000fea0003800000 */
.L_x_288:
        /* <DEDUP_REMOVED lines=20> */
[----:B------:R-:W-:Y:S02]  /*0ba0*/  IMAD.MOV.U32 R21, RZ, RZ, R35 ;  /* 0x000000ffff157224 */ /* 0x000fe400078e0023 */
[----:B------:R-:W-:-:S02]  /*0bb0*/  IMAD.X R27, RZ, RZ, ~R13, P0 ;  /* 0x000000ffff1b7224 */ /* 0x000fc400000e0e0d */
[----:B------:R-:W-:-:S04]  /*0bc0*/  IMAD.WIDE.U32 R20, R18, R29, R20 ;  /* 0x0000001d12147225 */ /* 0x000fc800078e0014 */
[----:B------:R-:W-:Y:S01]  /*0bd0*/  IMAD R27, R27, R18, RZ ;  /* 0x000000121b1b7224 */ /* 0x000fe200078e02ff */
[----:B------:R-:W-:Y:S01]  /*0be0*/  MOV R35, R20 ;  /* 0x0000001400237202 */ /* 0x000fe20000000f00 */
[----:B------:R-:W-:Y:S02]  /*0bf0*/  IMAD.MOV.U32 R20, RZ, RZ, R25 ;  /* 0x000000ffff147224 */ /* 0x000fe400078e0019 */
[----:B------:R-:W-:-:S04]  /*0c00*/  IMAD R27, R19, R29, R27 ;  /* 0x0000001d131b7224 */ /* 0x000fc800078e021b */
[----:B------:R-:W-:Y:S02]  /*0c10*/  IMAD.IADD R27, R21, 0x1, R27 ;  /* 0x00000001151b7824 */ /* 0x000fe400078e021b */
[----:B------:R-:W-:Y:S01]  /*0c20*/  IMAD.MOV.U32 R21, RZ, RZ, R13 ;  /* 0x000000ffff157224 */ /* 0x000fe200078e000d */
[----:B------:R-:W-:Y:S05]  /*0c30*/  BRA `(.L_x_293) ;  /* 0x0000016000007947 */ /* 0x000fea0003800000 */
.L_x_292:
        /* <DEDUP_REMOVED lines=22> */
.L_x_293:
[----:B------:R-:W-:Y:S05]  /*0da0*/  BSYNC B0 ;  /* 0x0000000000007941 */ /* 0x000fea0003800000 */
.L_x_291:
        /* <DEDUP_REMOVED lines=17> */
[----:B------:R-:W-:-:S05]  /*0ec0*/  IADD3 R29, P0, RZ, -R25, RZ ;  /* 0x80000019ff1d7210 */ /* 0x000fca0007f1e0ff */
[----:B------:R-:W-:Y:S02]  /*0ed0*/  IMAD.X R27, RZ, RZ, ~R13, P0 ;  /* 0x000000ffff1b7224 */ /* 0x000fe400000e0e0d */
[----:B------:R-:W-:-:S04]  /*0ee0*/  IMAD.WIDE.U32 R20, R18, R29, R20 ;  /* 0x0000001d12147225 */ /* 0x000fc800078e0014 */
[----:B------:R-:W-:Y:S01]  /*0ef0*/  IMAD R27, R27, R18, RZ ;  /* 0x000000121b1b7224 */ /* 0x000fe200078e02ff */
[----:B------:R-:W-:-:S03]  /*0f00*/  MOV R18, R25 ;  /* 0x0000001900127202 */ /* 0x000fc60000000f00 */
[----:B------:R-:W-:Y:S02]  /*0f10*/  IMAD R27, R19, R29, R27 ;  /* 0x0000001d131b7224 */ /* 0x000fe400078e021b */
[----:B------:R-:W-:Y:S02]  /*0f20*/  IMAD.MOV.U32 R29, RZ, RZ, R20 ;  /* 0x000000ffff1d7224 */ /* 0x000fe400078e0014 */
[----:B------:R-:W-:Y:S02]  /*0f30*/  IMAD.IADD R27, R21, 0x1, R27 ;  /* 0x00000001151b7824 */ /* 0x000fe400078e021b */
[----:B------:R-:W-:Y:S01]  /*0f40*/  IMAD.MOV.U32 R19, RZ, RZ, R13 ;  /* 0x000000ffff137224 */ /* 0x000fe200078e000d */
[----:B------:R-:W-:Y:S05]  /*0f50*/  BRA `(.L_x_296) ;  /* 0x0000017000007947 */ /* 0x000fea0003800000 */
.L_x_295:
        /* <DEDUP_REMOVED lines=21> */
[----:B------:R-:W-:Y:S01]  /*10b0*/  IMAD R29, R18, R29, R20 ;  /* 0x0000001d121d7224 */ /* 0x000fe200078e0214 */
[----:B------:R-:W-:Y:S02]  /*10c0*/  MOV R18, R13 ;  /* 0x0000000d00127202 */ /* 0x000fe40000000f00 */
.L_x_296:
[----:B------:R-:W-:Y:S05]  /*10d0*/  BSYNC B0 ;  /* 0x0000000000007941 */ /* 0x000fea0003800000 */
.L_x_294:
        /* <DEDUP_REMOVED lines=17> */
[----:B------:R-:W-:Y:S05]  /*11f0*/  CALL.REL.NOINC `($__internal_11_$__cuda_sm20_div_s64) ;  /* 0x0000185000007944 */ /* 0x000fea0003c00000 */
[-C--:B------:R-:W-:Y:S01]  /*1200*/  IADD3 R31, P0, RZ, -R25.reuse, RZ ;  /* 0x80000019ff1f7210 */ /* 0x080fe20007f1e0ff */
[----:B------:R-:W-:Y:S01]  /*1210*/  IMAD.MOV.U32 R26, RZ, RZ, R18 ;  /* 0x000000ffff1a7224 */ /* 0x000fe200078e0012 */
[----:B------:R-:W-:Y:S01]  /*1220*/  MOV R18, R25 ;  /* 0x0000001900127202 */ /* 0x000fe20000000f00 */
[----:B------:R-:W-:Y:S01]  /*1230*/  IMAD.MOV.U32 R27, RZ, RZ, R19 ;  /* 0x000000ffff1b7224 */ /* 0x000fe200078e0013 */
[----:B------:R-:W-:Y:S01]  /*1240*/  IADD3.X R29, RZ, ~R13, RZ, P0, !PT ;  /* 0x8000000dff1d7210 */ /* 0x000fe200007fe4ff */
[----:B------:R-:W-:-:S02]  /*1250*/  IMAD.MOV.U32 R19, RZ, RZ, R13 ;  /* 0x000000ffff137224 */ /* 0x000fc400078e000d */
[----:B------:R-:W-:-:S04]  /*1260*/  IMAD.WIDE.U32 R26, R20, R31, R26 ;  /* 0x0000001f141a7225 */ /* 0x000fc800078e001a */
[----:B------:R-:W-:-:S04]  /*1270*/  IMAD R29, R29, R20, RZ ;  /* 0x000000141d1d7224 */ /* 0x000fc800078e02ff */
[----:B------:R-:W-:-:S04]  /*1280*/  IMAD R29, R21, R31, R29 ;  /* 0x0000001f151d7224 */ /* 0x000fc800078e021d */
[----:B------:R-:W-:Y:S01]  /*1290*/  IMAD.IADD R25, R27, 0x1, R29 ;  /* 0x000000011b197824 */ /* 0x000fe200078e021d */
[----:B------:R-:W-:Y:S05]  /*12a0*/  BRA `(.L_x_299) ;  /* 0x0000017000007947 */ /* 0x000fea0003800000 */
.L_x_298:
        /* <DEDUP_REMOVED lines=23> */
.L_x_299:
[----:B------:R-:W-:Y:S05]  /*1420*/  BSYNC B0 ;  /* 0x0000000000007941 */ /* 0x000fea0003800000 */
.L_x_297:
[----:B------:R-:W0:Y:S01]  /*1430*/  LDC.64 R12, c[0x0][R9+0x210] ;  /* 0x00008400090c7b82 */ /* 0x000e220000000a00 */
[----:B------:R-:W-:Y:S02]  /*1440*/  IMAD.MOV.U32 R10, RZ, RZ, R22 ;  /* 0x000000ffff0a7224 */ /* 0x000fe400078e0016 */
[-C--:B0-----:R-:W-:Y:S02]  /*1450*/  IMAD R13, R13, R26.reuse, RZ ;  /* 0x0000001a0d0d7224 */ /* 0x081fe400078e02ff */
[----:B------:R-:W-:-:S04]  /*1460*/  IMAD.WIDE.U32 R20, R12, R26, R10 ;  /* 0x0000001a0c147225 */ /* 0x000fc800078e000a */
[----:B------:R-:W-:Y:S01]  /*1470*/  IMAD R13, R12, R25, R13 ;  /* 0x000000190c0d7224 */ /* 0x000fe200078e020d */
[----:B------:R-:W-:-:S03]  /*1480*/  MOV R11, R20 ;  /* 0x00000014000b7202 */ /* 0x000fc60000000f00 */
[----:B------:R-:W-:Y:S01]  /*1490*/  IMAD.IADD R20, R21, 0x1, R13 ;  /* 0x0000000115147824 */ /* 0x000fe200078e020d */
[----:B------:R-:W-:Y:S01]  /*14a0*/  @!P2 CALL.REL.NOINC `(.L_x_287) ;  /* 0x000000100000a944 */ /* 0x000fe20003c00000 */
[----:B------:R-:W-:Y:S05]  /*14b0*/  BRA `(.L_x_300) ;  /* 0xfffff2a000007947 */ /* 0x000fea000383ffff */
.L_x_287:
        /* <DEDUP_REMOVED lines=14> */
[----:B------:R-:W-:Y:S05]  /*15a0*/  CALL.REL.NOINC `($__internal_11_$__cuda_sm20_div_s64) ;  /* 0x000014a000007944 */ /* 0x000fea0003c00000 */
        /* <DEDUP_REMOVED lines=9> */
.L_x_303:
        /* <DEDUP_REMOVED lines=23> */
.L_x_304:
[----:B------:R-:W-:Y:S05]  /*17b0*/  BSYNC B0 ;  /* 0x0000000000007941 */ /* 0x000fea0003800000 */
.L_x_302:
        /* <DEDUP_REMOVED lines=30> */
.L_x_306:
        /* <DEDUP_REMOVED lines=23> */
.L_x_307:
[----:B------:R-:W-:Y:S05]  /*1b10*/  BSYNC B0 ;  /* 0x0000000000007941 */ /* 0x000fea0003800000 */
.L_x_305:
[----:B------:R-:W0:Y:S01]  /*1b20*/  LDC.64 R8, c[0x0][R7+0x220] ;  /* 0x0000880007087b82 */ /* 0x000e220000000a00 */
[----:B------:R-:W-:Y:S01]  /*1b30*/  ISETP.NE.AND P0, PT, R6, 0x2, PT ;  /* 0x000000020600780c */ /* 0x000fe20003f05270 */
[----:B------:R-:W-:Y:S01]  /*1b40*/  IMAD.MOV.U32 R13, RZ, RZ, R20 ;  /* 0x000000ffff0d7224 */ /* 0x000fe200078e0014 */
[----:B------:R-:W-:Y:S01]  /*1b50*/  MOV R12, R11 ;  /* 0x0000000b000c7202 */ /* 0x000fe20000000f00 */
[----:B0-----:R-:W-:-:S04]  /*1b60*/  IMAD R9, R9, R22, RZ ;  /* 0x0000001609097224 */ /* 0x001fc800078e02ff */
        /* <DEDUP_REMOVED lines=25> */
.L_x_309:
[----:B------:R-:W0:Y:S01]  /*1d00*/  I2F.U32.RP R6, R8 ;  /* 0x0000000800067306 */ /* 0x000e220000209000 */
[----:B------:R-:W-:Y:S01]  /*1d10*/  IADD3 R9, RZ, -R8, RZ ;  /* 0x80000008ff097210 */ /* 0x000fe20007ffe0ff */
[----:B------:R-:W-:Y:S01]  /*1d20*/  HFMA2.MMA R21, -RZ, RZ, 0, 0 ;  /* 0x00000000ff157435 */ /* 0x000fe200000001ff */
        /* <DEDUP_REMOVED lines=19> */
[----:B------:R-:W-:Y:S02]  /*1e60*/  IMAD.MOV.U32 R18, RZ, RZ, R13 ;  /* 0x000000ffff127224 */ /* 0x000fe400078e000d */
.L_x_310:
[----:B------:R-:W-:Y:S05]  /*1e70*/  BSYNC B0 ;  /* 0x0000000000007941 */ /* 0x000fea0003800000 */
.L_x_308:
[----:B------:R-:W0:Y:S01]  /*1e80*/  LDC.64 R6, c[0x0][R7+0x218] ;  /* 0x0000860007067b82 */ /* 0x000e220000000a00 */
[----:B------:R-:W-:Y:S01]  /*1e90*/  MOV R9, R20 ;  /* 0x0000001400097202 */ /* 0x000fe20000000f00 */
[----:B------:R-:W-:Y:S02]  /*1ea0*/  IMAD.MOV.U32 R8, RZ, RZ, R11 ;  /* 0x000000ffff087224 */ /* 0x000fe400078e000b */
[-C--:B0-----:R-:W-:Y:S02]  /*1eb0*/  IMAD R10, R7, R22.reuse, RZ ;  /* 0x00000016070a7224 */ /* 0x081fe400078e02ff */
[----:B------:R-:W-:-:S04]  /*1ec0*/  IMAD.WIDE.U32 R8, R6, R22, R8 ;  /* 0x0000001606087225 */ /* 0x000fc800078e0008 */
[----:B------:R-:W-:Y:S02]  /*1ed0*/  IMAD R21, R6, R21, R10 ;  /* 0x0000001506157224 */ /* 0x000fe400078e020a */
[----:B------:R-:W-:Y:S02]  /*1ee0*/  IMAD.MOV.U32 R11, RZ, RZ, R8 ;  /* 0x000000ffff0b7224 */ /* 0x000fe400078e0008 */
[----:B------:R-:W-:-:S03]  /*1ef0*/  IMAD.IADD R20, R9, 0x1, R21 ;  /* 0x0000000109147824 */ /* 0x000fc600078e0215 */
.L_x_301:
        /* <DEDUP_REMOVED lines=36> */
[----:B------:R-:W-:Y:S01]  /*2140*/  IMAD.MOV.U32 R6, RZ, RZ, R8 ;  /* 0x000000ffff067224 */ /* 0x000fe200078e0008 */
[----:B------:R-:W-:Y:S02]  /*2150*/  MOV R7, R9 ;  /* 0x0000000900077202 */ /* 0x000fe40000000f00 */
.L_x_314:
[----:B------:R-:W-:Y:S05]  /*2160*/  BSYNC B1 ;  /* 0x0000000000017941 */ /* 0x000fea0003800000 */
.L_x_313:
        /* <DEDUP_REMOVED lines=12> */
[----:B------:R-:W-:-:S05]  /*2230*/  @P0 IMAD.MOV R8, RZ, RZ, R6 ;  /* 0x000000ffff080224 */ /* 0x000fca00078e0206 */
[----:B0-----:R-:W-:-:S05]  /*2240*/  SHF.L.U32 R19, R8, 0x3, RZ ;  /* 0x0000000308137819 */ /* 0x001fca00000006ff */
.L_x_315:
[----:B------:R-:W0:Y:S02]  /*2250*/  LDS.64 R8, [R19] ;  /* 0x0000000013087984 */ /* 0x000e240000000a00 */
[----:B0----5:R-:W0:-:S10]  /*2260*/  DADD R10, R12, R8 ;  /* 0x000000000c0a7229 */ /* 0x021e140000000008 */
[----:B0-----:R-:W0:Y:S02]  /*2270*/  ATOMS.CAST.SPIN.64 R10, [R19], R8, R10 ;  /* 0x00000008130a738d */ /* 0x001e24000180040a */
[----:B0-----:R-:W-:-:S04]  /*2280*/  ISETP.EQ.U32.AND P0, PT, R10, 0x1, PT ;  /* 0x000000010a00780c */ /* 0x001fc80003f02070 */
[----:B------:R-:W-:-:S13]  /*2290*/  ISETP.EQ.U32.AND.EX P0, PT, R11, RZ, PT, P0 ;  /* 0x000000ff0b00720c */ /* 0x000fda0003f02100 */
[----:B------:R-:W-:Y:S05]  /*22a0*/  @!P0 BRA `(.L_x_315) ;  /* 0xffffffa000008947 */ /* 0x000fea000383ffff */
.L_x_312:
[----:B------:R-:W-:Y:S05]  /*22b0*/  BSYNC B0 ;  /* 0x0000000000007941 */ /* 0x000fea0003800000 */
.L_x_311:
        /* <DEDUP_REMOVED lines=8> */
.L_x_279:
[----:B------:R-:W-:Y:S01]  /*2340*/  WARPSYNC 0xffffffff ;  /* 0xffffffff00007948 */ /* 0x000fe20003800000 */
[----:B------:R-:W-:Y:S01]  /*2350*/  BAR.SYNC.DEFER_BLOCKING 0x0 ;  /* 0x0000000000007b1d */ /* 0x000fe20000010000 */
[----:B------:R-:W-:-:S04]  /*2360*/  ISETP.GE.U32.AND P0, PT, R0, c[0x0][0x168], PT ;  /* 0x00005a0000007a0c */ /* 0x000fc80003f06070 */
[----:B------:R-:W-:-:S13]  /*2370*/  ISETP.GE.AND.EX P0, PT, RZ, c[0x0][0x16c], PT, P0 ;  /* 0x00005b00ff007a0c */ /* 0x000fda0003f06300 */
[----:B------:R-:W-:Y:S05]  /*2380*/  @P0 EXIT ;  /* 0x000000000000094d */ /* 0x000fea0003800000 */
[----:B------:R-:W-:-:S04]  /*2390*/  MOV R8, RZ ;  /* 0x000000ff00087202 */ /* 0x000fc80000000f00 */
.L_x_317:
        /* <DEDUP_REMOVED lines=15> */
        .weak           $__internal_10_$__cuda_sm20_div_rn_f64_full
        .type           $__internal_10_$__cuda_sm20_div_rn_f64_full,@function
        .size           $__internal_10_$__cuda_sm20_div_rn_f64_full,($__internal_11_$__cuda_sm20_div_s64 - $__internal_10_$__cuda_sm20_div_rn_f64_full)
$__internal_10_$__cuda_sm20_div_rn_f64_full:
        /* <DEDUP_REMOVED lines=68> */
.L_x_319:
        /* <DEDUP_REMOVED lines=16> */
.L_x_322:
[----:B------:R-:W-:Y:S02]  /*29d0*/  LOP3.LUT R9, R21, 0x80000, RZ, 0xfc, !PT ;  /* 0x0008000015097812 */ /* 0x000fe400078efcff */
[----:B------:R-:W-:Y:S01]  /*29e0*/  MOV R8, R20 ;  /* 0x0000001400087202 */ /* 0x000fe20000000f00 */
[----:B------:R-:W-:Y:S05]  /*29f0*/  BRA `(.L_x_320) ;  /* 0x0000002000007947 */ /* 0x000fea0003800000 */
.L_x_321:
[----:B------:R-:W-:Y:S01]  /*2a00*/  LOP3.LUT R9, R23, 0x80000, RZ, 0xfc, !PT ;  /* 0x0008000017097812 */ /* 0x000fe200078efcff */
[----:B------:R-:W-:-:S02]  /*2a10*/  IMAD.MOV.U32 R8, RZ, RZ, R22 ;  /* 0x000000ffff087224 */ /* 0x000fc400078e0016 */
.L_x_320:
[----:B------:R-:W-:Y:S05]  /*2a20*/  BSYNC B2 ;  /* 0x0000000000027941 */ /* 0x000fea0003800000 */
.L_x_318:
[----:B------:R-:W-:-:S04]  /*2a30*/  IMAD.MOV.U32 R7, RZ, RZ, 0x0 ;  /* 0x00000000ff077424 */ /* 0x000fc800078e00ff */
[----:B------:R-:W-:Y:S05]  /*2a40*/  RET.REL.NODEC R6 `(_ZN2at4cuda17kernelHistogram1DIddlLi1ELi2ELin1ELNS0_23CUDAHistogramMemoryTypeE0EZNS0_21CUDA_tensor_histogramIddLb0EEEbNS_6TensorES4_S4_lNS_14AccumulateTypeIT0_Lb1EE4typeES8_NS0_13TensorArgTypeES9_S9_EUllE_EEvNS0_6detail10TensorInfoIT_T1_EESF_NSC_IKS6_SE_EElS8_S8_SE_T6_) ;  /* 0xffffd5b006007950 */ /* 0x000fea0003c3ffff */
        .weak           $__internal_11_$__cuda_sm20_div_s64
        .type           $__internal_11_$__cuda_sm20_div_s64,@function
        .size           $__internal_11_$__cuda_sm20_div_s64,(.L_x_3559 - $__internal_11_$__cuda_sm20_div_s64)
$__internal_11_$__cuda_sm20_div_s64:
        /* <DEDUP_REMOVED lines=83> */
[----:B------:R-:W-:Y:S06]  /*2f80*/  RET.REL.NODEC R26 `(_ZN2at4cuda17kernelHistogram1DIddlLi1ELi2ELin1ELNS0_23CUDAHistogramMemoryTypeE0EZNS0_21CUDA_tensor_histogramIddLb0EEEbNS_6TensorES4_S4_lNS_14AccumulateTypeIT0_Lb1EE4typeES8_NS0_13TensorArgTypeES9_S9_EUllE_EEvNS0_6detail10TensorInfoIT_T1_EESF_NSC_IKS6_SE_EElS8_S8_SE_T6_) ;  /* 0xffffd0701a007950 */ /* 0x000fec0003c3ffff */
.L_x_323:
        /* <DEDUP_REMOVED lines=15> */
.L_x_3559:


//--------------------- .text._ZN2at4cuda17kernelHistogram1DIsslLi1ELi2ELin1ELNS0_23CUDAHistogramMemoryTypeE1EZNS0_21CUDA_tensor_histogramIssLb0EEEbNS_6TensorES4_S4_lNS_14AccumulateTypeIT0_Lb1EE4typeES8_NS0_13TensorArgTypeES9_S9_EUllE0_EEvNS0_6detail10TensorInfoIT_T1_EESF_NSC_IKS6_SE_EElS8_S8_SE_T6_ --------------------------
	.section	.text._ZN2at4cuda17kernelHistogram1DIsslLi1ELi2ELin1ELNS0_23CUDAHistogramMemoryTypeE1EZNS0_21CUDA_tensor_histogramIssLb0EEEbNS_6TensorES4_S4_lNS_14AccumulateTypeIT0_Lb1EE4typeES8_NS0_13TensorArgTypeES9_S9_EUllE0_EEvNS0_6detail10TensorInfoIT_T1_EESF_NSC_IKS6_SE_EElS8_S8_SE_T6_,"ax",@progbits
	.sectioninfo	@"SHI_REGISTERS=36"
	.align	128
        .global         _ZN2at4cuda17kernelHistogram1DIsslLi1ELi2ELin1ELNS0_23CUDAHistogramMemoryTypeE1EZNS0_21CUDA_tensor_histogramIssLb0EEEbNS_6TensorES4_S4_lNS_14AccumulateTypeIT0_Lb1EE4typeES8_NS0_13TensorArgTypeES9_S9_EUllE0_EEvNS0_6detail10TensorInfoIT_T1_EESF_NSC_IKS6_SE_EElS8_S8_SE_T6_
        .type           _ZN2at4cuda17kernelHistogram1DIsslLi1ELi2ELin1ELNS0_23CUDAHistogramMemoryTypeE1EZNS0_21CUDA_tensor_histogramIssLb0EEEbNS_6TensorES4_S4_lNS_14AccumulateTypeIT0_Lb1EE4typeES8_NS0_13TensorArgTypeES9_S9_EUllE0_EEvNS0_6detail10TensorInfoIT_T1_EESF_NSC_IKS6_SE_EElS8_S8_SE_T6_,@function
        .size           _ZN2at4cuda17kernelHistogram1DIsslLi1ELi2ELin1ELNS0_23CUDAHistogramMemoryTypeE1EZNS0_21CUDA_tensor_histogramIssLb0EEEbNS_6TensorES4_S4_lNS_14AccumulateTypeIT0_Lb1EE4typeES8_NS0_13TensorArgTypeES9_S9_EUllE0_EEvNS0_6detail10TensorInfoIT_T1_EESF_NSC_IKS6_SE_EElS8_S8_SE_T6_,(.L_x_3560 - _ZN2at4cuda17kernelHistogram1DIsslLi1ELi2ELin1ELNS0_23CUDAHistogramMemoryTypeE1EZNS0_21CUDA_tensor_histogramIssLb0EEEbNS_6TensorES4_S4_lNS_14AccumulateTypeIT0_Lb1EE4typeES8_NS0_13TensorArgTypeES9_S9_EUllE0_EEvNS0_6detail10TensorInfoIT_T1_EESF_NSC_IKS6_SE_EElS8_S8_SE_T6_)
        .other          _ZN2at4cuda17kernelHistogram1DIsslLi1ELi2ELin1ELNS0_23CUDAHistogramMemoryTypeE1EZNS0_21CUDA_tensor_histogramIssLb0EEEbNS_6TensorES4_S4_lNS_14AccumulateTypeIT0_Lb1EE4typeES8_NS0_13TensorArgTypeES9_S9_EUllE0_EEvNS0_6detail10TensorInfoIT_T1_EESF_NSC_IKS6_SE_EElS8_S8_SE_T6_,@"STO_CUDA_ENTRY STV_DEFAULT"
_ZN2at4cuda17kernelHistogram1DIsslLi1ELi2ELin1ELNS0_23CUDAHistogramMemoryTypeE1EZNS0_21CUDA_tensor_histogramIssLb0EEEbNS_6TensorES4_S4_lNS_14AccumulateTypeIT0_Lb1EE4typeES8_NS0_13TensorArgTypeES9_S9_EUllE0_EEvNS0_6detail10TensorInfoIT_T1_EESF_NSC_IKS6_SE_EElS8_S8_SE_T6_:
.text._ZN2at4cuda17kernelHistogram1DIsslLi1ELi2ELin1ELNS0_23CUDAHistogramMemoryTypeE1EZNS0_21CUDA_tensor_histogramIssLb0EEEbNS_6TensorES4_S4_lNS_14AccumulateTypeIT0_Lb1EE4typeES8_NS0_13TensorArgTypeES9_S9_EUllE0_EEvNS0_6detail10TensorInfoIT_T1_EESF_NSC_IKS6_SE_EElS8_S8_SE_T6_:
        /* <DEDUP_REMOVED lines=8> */
[----:B------:R-:W-:Y:S02]  /*0080*/  ULDC.64 UR6, c[0x0][0x650] ;  /* 0x0001940000067ab9 */ /* 0x000fe40000000a00 */
[----:B------:R-:W-:Y:S02]  /*0090*/  ULDC.64 UR8, c[0x0][0x648] ;  /* 0x0001920000087ab9 */ /* 0x000fe40000000a00 */
[----:B------:R-:W-:Y:S01]  /*00a0*/  ISETP.GT.AND P0, PT, R2, 0x1, PT ;  /* 0x000000010200780c */ /* 0x000fe20003f04270 */
[----:B------:R-:W-:Y:S01]  /*00b0*/  UIADD3 UR5, UP0, UR6, -UR8, URZ ;  /* 0x8000000806057290 */ /* 0x000fe2000ff1e03f */
[----:B------:R-:W-:Y:S01]  /*00c0*/  IMAD.MOV.U32 R2, RZ, RZ, RZ ;  /* 0x000000ffff027224 */ /* 0x000fe200078e00ff */
[----:B------:R-:W-:Y:S02]  /*00d0*/  ULDC.64 UR10, c[0x0][0x118] ;  /* 0x00004600000a7ab9 */ /* 0x000fe40000000a00 */
[----:B------:R-:W-:-:S08]  /*00e0*/  UIADD3.X UR6, UR7, ~UR9, URZ, UP0, !UPT ;  /* 0x8000000907067290 */ /* 0x000fd000087fe43f */
[----:B------:R-:W-:Y:S05]  /*00f0*/  @P0 BRA `(.L_x_324) ;  /* 0x000005c000000947 */ /* 0x000fea0003800000 */
[----:B------:R-:W-:Y:S02]  /*0100*/  MOV R3, c[0x0][0xc] ;  /* 0x0000030000037a02 */ /* 0x000fe40000000f00 */
.L_x_331:
[----:B------:R-:W-:Y:S02]  /*0110*/  IMAD R7, R2, c[0x0][0x570], RZ ;  /* 0x00015c0002077a24 */ /* 0x000fe400078e02ff */
[----:B0-----:R-:W-:-:S04]  /*0120*/  IMAD.WIDE.U32 R4, R0, c[0x0][0x570], RZ ;  /* 0x00015c0000047a25 */ /* 0x001fc800078e00ff */
[----:B------:R-:W-:Y:S01]  /*0130*/  IMAD R7, R0, c[0x0][0x574], R7 ;  /* 0x00015d0000077a24 */ /* 0x000fe200078e0207 */
[----:B------:R-:W-:-:S03]  /*0140*/  LEA R6, P0, R4, c[0x0][0x4a0], 0x1 ;  /* 0x0001280004067a11 */ /* 0x000fc600078008ff */
[----:B------:R-:W-:-:S05]  /*0150*/  IMAD.IADD R5, R5, 0x1, R7 ;  /* 0x0000000105057824 */ /* 0x000fca00078e0207 */
[----:B------:R-:W-:-:S05]  /*0160*/  LEA.HI.X R7, R4, c[0x0][0x4a4], R5, 0x1, P0 ;  /* 0x0001290004077a11 */ /* 0x000fca00000f0c05 */
[----:B------:R-:W2:Y:S01]  /*0170*/  LDG.E.S16 R6, [R6.64] ;  /* 0x0000000a06067981 */ /* 0x000ea2000c1e1700 */
[----:B------:R-:W-:Y:S01]  /*0180*/  IMAD R5, R3, c[0x0][0x0], RZ ;  /* 0x0000000003057a24 */ /* 0x000fe200078e02ff */
[----:B------:R-:W-:Y:S04]  /*0190*/  BSSY B0, `(.L_x_325) ;  /* 0x0000050000007945 */ /* 0x000fe80003800000 */
[----:B------:R-:W-:-:S05]  /*01a0*/  IADD3 R0, P0, R5, R0, RZ ;  /* 0x0000000005007210 */ /* 0x000fca0007f1e0ff */
[----:B------:R-:W-:Y:S01]  /*01b0*/  IMAD.X R2, RZ, RZ, R2, P0 ;  /* 0x000000ffff027224 */ /* 0x000fe200000e0602 */
[----:B------:R-:W-:-:S04]  /*01c0*/  ISETP.GE.U32.AND P0, PT, R0, c[0x0][0x658], PT ;  /* 0x0001960000007a0c */ /* 0x000fc80003f06070 */
[----:B------:R-:W-:Y:S02]  /*01d0*/  ISETP.GE.AND.EX P0, PT, R2, c[0x0][0x65c], PT, P0 ;  /* 0x0001970002007a0c */ /* 0x000fe40003f06300 */
[C---:B--2---:R-:W-:Y:S02]  /*01e0*/  ISETP.GE.U32.AND P1, PT, R6.reuse, c[0x0][0x648], PT ;  /* 0x0001920006007a0c */ /* 0x044fe40003f26070 */
[----:B------:R-:W-:Y:S02]  /*01f0*/  SHF.R.S32.HI R5, RZ, 0x1f, R6 ;  /* 0x0000001fff057819 */ /* 0x000fe40000011406 */
[----:B------:R-:W-:Y:S02]  /*0200*/  ISETP.GT.U32.AND P2, PT, R6, c[0x0][0x650], PT ;  /* 0x0001940006007a0c */ /* 0x000fe40003f44070 */
[----:B------:R-:W-:-:S04]  /*0210*/  ISETP.GE.AND.EX P1, PT, R5, c[0x0][0x64c], PT, P1 ;  /* 0x0001930005007a0c */ /* 0x000fc80003f26310 */
[----:B------:R-:W-:-:S13]  /*0220*/  ISETP.GT.OR.EX P1, PT, R5, c[0x0][0x654], !P1, P2 ;  /* 0x0001950005007a0c */ /* 0x000fda0004f24720 */
[----:B------:R-:W-:Y:S05]  /*0230*/  @P1 BRA `(.L_x_326) ;  /* 0x0000045000001947 */ /* 0x000fea0003800000 */
[----:B------:R-:W-:Y:S01]  /*0240*/  IADD3 R4, P1, R6, -c[0x0][0x648], RZ ;  /* 0x8001920006047a10 */ /* 0x000fe20007f3e0ff */
[----:B------:R-:W-:Y:S03]  /*0250*/  BSSY B1, `(.L_x_327) ;  /* 0x0000021000017945 */ /* 0x000fe60003800000 */
[----:B------:R-:W-:Y:S01]  /*0260*/  IADD3.X R5, R5, ~c[0x0][0x64c], RZ, P1, !PT ;  /* 0x8001930005057a10 */ /* 0x000fe20000ffe4ff */
[----:B------:R-:W-:-:S04]  /*0270*/  IMAD.WIDE.U32 R24, R4, c[0x0][0x640], RZ ;  /* 0x0001900004187a25 */ /* 0x000fc800078e00ff */
[----:B------:R-:W-:-:S04]  /*0280*/  IMAD R5, R5, c[0x0][0x640], RZ ;  /* 0x0001900005057a24 */ /* 0x000fc800078e02ff */
[----:B------:R-:W-:-:S04]  /*0290*/  IMAD R5, R4, c[0x0][0x644], R5 ;  /* 0x0001910004057a24 */ /* 0x000fc800078e0205 */
[----:B------:R-:W-:-:S05]  /*02a0*/  IMAD.IADD R5, R25, 0x1, R5 ;  /* 0x0000000119057824 */ /* 0x000fca00078e0205 */
[----:B------:R-:W-:-:S04]  /*02b0*/  LOP3.LUT R4, R5, UR6, RZ, 0xfc, !PT ;  /* 0x0000000605047c12 */ /* 0x000fc8000f8efcff */
[----:B------:R-:W-:-:S13]  /*02c0*/  ISETP.NE.U32.AND P1, PT, R4, RZ, PT ;  /* 0x000000ff0400720c */ /* 0x000fda0003f25070 */
[----:B------:R-:W-:Y:S05]  /*02d0*/  @!P1 BRA `(.L_x_328) ;  /* 0x0000006000009947 */ /* 0x000fea0003800000 */
[----:B------:R-:W-:Y:S01]  /*02e0*/  MOV R25, R5 ;  /* 0x0000000500197202 */ /* 0x000fe20000000f00 */
[----:B------:R-:W-:Y:S01]  /*02f0*/  IMAD.U32 R20, RZ, RZ, UR5 ;  /* 0x00000005ff147e24 */ /* 0x000fe2000f8e00ff */
[----:B------:R-:W-:Y:S01]  /*0300*/  MOV R10, 0x330 ;  /* 0x00000330000a7802 */ /* 0x000fe20000000f00 */
[----:B------:R-:W-:Y:S02]  /*0310*/  IMAD.U32 R11, RZ, RZ, UR6 ;  /* 0x00000006ff0b7e24 */ /* 0x000fe4000f8e00ff */
[----:B------:R-:W-:Y:S05]  /*0320*/  CALL.REL.NOINC `($__internal_12_$__cuda_sm20_div_s64) ;  /* 0x000021b000007944 */ /* 0x000fea0003c00000 */
[----:B------:R-:W-:Y:S05]  /*0330*/  BRA `(.L_x_329) ;  /* 0x0000012000007947 */ /* 0x000fea0003800000 */
.L_x_328:
[----:B------:R-:W0:Y:S01]  /*0340*/  I2F.U32.RP R6, UR5 ;  /* 0x0000000500067d06 */ /* 0x000e220008209000 */
[----:B------:R-:W-:-:S07]  /*0350*/  ISETP.NE.U32.AND P3, PT, RZ, UR5, PT ;  /* 0x00000005ff007c0c */ /* 0x000fce000bf65070 */
[----:B0-----:R-:W0:Y:S02]  /*0360*/  MUFU.RCP R6, R6 ;  /* 0x0000000600067308 */ /* 0x001e240000001000 */
[----:B0-----:R-:W-:-:S06]  /*0370*/  IADD3 R4, R6, 0xffffffe, RZ ;  /* 0x0ffffffe06047810 */ /* 0x001fcc0007ffe0ff */
[----:B------:R0:W1:Y:S02]  /*0380*/  F2I.FTZ.U32.TRUNC.NTZ R5, R4 ;  /* 0x0000000400057305 */ /* 0x000064000021f000 */
[----:B0-----:R-:W-:Y:S01]  /*0390*/  HFMA2.MMA R4, -RZ, RZ, 0, 0 ;  /* 0x00000000ff047435 */ /* 0x001fe200000001ff */
[----:B-1----:R-:W-:-:S04]  /*03a0*/  IMAD.MOV R7, RZ, RZ, -R5 ;  /* 0x000000ffff077224 */ /* 0x002fc800078e0a05 */
[----:B------:R-:W-:-:S05]  /*03b0*/  IMAD R7, R7, UR5, RZ ;  /* 0x0000000507077c24 */ /* 0x000fca000f8e02ff */
[----:B------:R-:W-:-:S06]  /*03c0*/  IMAD.HI.U32 R5, R5, R7, R4 ;  /* 0x0000000705057227 */ /* 0x000fcc00078e0004 */
[----:B------:R-:W-:-:S04]  /*03d0*/  IMAD.HI.U32 R22, R5, R24, RZ ;  /* 0x0000001805167227 */ /* 0x000fc800078e00ff */
[----:B------:R-:W-:-:S04]  /*03e0*/  IMAD.MOV R5, RZ, RZ, -R22 ;  /* 0x000000ffff057224 */ /* 0x000fc800078e0a16 */
[----:B------:R-:W-:-:S05]  /*03f0*/  IMAD R24, R5, UR5, R24 ;  /* 0x0000000505187c24 */ /* 0x000fca000f8e0218 */
[----:B------:R-:W-:-:S13]  /*0400*/  ISETP.GE.U32.AND P1, PT, R24, UR5, PT ;  /* 0x0000000518007c0c */ /* 0x000fda000bf26070 */
[----:B------:R-:W-:Y:S02]  /*0410*/  @P1 IADD3 R24, R24, -UR5, RZ ;  /* 0x8000000518181c10 */ /* 0x000fe4000fffe0ff */
[----:B------:R-:W-:Y:S02]  /*0420*/  @P1 IADD3 R22, R22, 0x1, RZ ;  /* 0x0000000116161810 */ /* 0x000fe40007ffe0ff */
[----:B------:R-:W-:-:S13]  /*0430*/  ISETP.GE.U32.AND P2, PT, R24, UR5, PT ;  /* 0x0000000518007c0c */ /* 0x000fda000bf46070 */
[----:B------:R-:W-:Y:S02]  /*0440*/  @P2 IADD3 R22, R22, 0x1, RZ ;  /* 0x0000000116162810 */ /* 0x000fe40007ffe0ff */
[----:B------:R-:W-:Y:S02]  /*0450*/  @!P3 LOP3.LUT R22, RZ, UR5, RZ, 0x33, !PT ;  /* 0x00000005ff16bc12 */ /* 0x000fe4000f8e33ff */
.L_x_329:
[----:B------:R-:W-:Y:S05]  /*0460*/  BSYNC B1 ;  /* 0x0000000000017941 */ /* 0x000fea0003800000 */
.L_x_327:
[----:B------:R-:W-:Y:S01]  /*0470*/  ISETP.NE.U32.AND P1, PT, R22, c[0x0][0x640], PT ;  /* 0x0001900016007a0c */ /* 0x000fe20003f25070 */
[----:B------:R-:W-:Y:S01]  /*0480*/  IMAD.MOV.U32 R8, RZ, RZ, -0x1 ;  /* 0xffffffffff087424 */ /* 0x000fe200078e00ff */
[----:B------:R-:W-:-:S04]  /*0490*/  SHF.R.S32.HI R4, RZ, 0x1f, R22 ;  /* 0x0000001fff047819 */ /* 0x000fc80000011416 */
[----:B------:R-:W-:-:S04]  /*04a0*/  ISETP.NE.AND.EX P1, PT, R4, c[0x0][0x644], PT, P1 ;  /* 0x0001910004007a0c */ /* 0x000fc80003f25310 */
[----:B------:R-:W-:-:S04]  /*04b0*/  SEL R5, RZ, 0xffffffff, P1 ;  /* 0xffffffffff057807 */ /* 0x000fc80000800000 */
[----:B------:R-:W-:-:S05]  /*04c0*/  IADD3 R22, P1, R22, R5, RZ ;  /* 0x0000000516167210 */ /* 0x000fca0007f3e0ff */
[----:B------:R-:W-:Y:S02]  /*04d0*/  IMAD.X R6, R4, 0x1, R5, P1 ;  /* 0x0000000104067824 */ /* 0x000fe400008e0605 */
[----:B------:R-:W-:-:S04]  /*04e0*/  IMAD.WIDE.U32 R4, R22, c[0x0][0x230], RZ ;  /* 0x00008c0016047a25 */ /* 0x000fc800078e00ff */
[----:B------:R-:W-:Y:S02]  /*04f0*/  IMAD R7, R6, c[0x0][0x230], RZ ;  /* 0x00008c0006077a24 */ /* 0x000fe400078e02ff */
[----:B------:R-:W-:Y:S02]  /*0500*/  IMAD.SHL.U32 R6, R4, 0x2, RZ ;  /* 0x0000000204067824 */ /* 0x000fe400078e00ff */
[----:B------:R-:W-:-:S03]  /*0510*/  IMAD R9, R22, c[0x0][0x234], R7 ;  /* 0x00008d0016097a24 */ /* 0x000fc600078e0207 */
[----:B------:R-:W-:Y:S02]  /*0520*/  IADD3 R7, R6, c[0x0][0x160], RZ ;  /* 0x0000580006077a10 */ /* 0x000fe40007ffe0ff */
[----:B------:R-:W-:Y:S02]  /*0530*/  IADD3 R5, R5, R9, RZ ;  /* 0x0000000905057210 */ /* 0x000fe40007ffe0ff */
[----:B------:R-:W-:Y:S02]  /*0540*/  LOP3.LUT R7, R7, 0x2, RZ, 0xc0, !PT ;  /* 0x0000000207077812 */ /* 0x000fe400078ec0ff */
[----:B------:R-:W-:Y:S02]  /*0550*/  SHF.L.U64.HI R5, R4, 0x1, R5 ;  /* 0x0000000104057819 */ /* 0x000fe40000010205 */
[----:B------:R-:W-:-:S04]  /*0560*/  IADD3 R4, P1, P2, -R7, c[0x0][0x160], R6 ;  /* 0x0000580007047a10 */ /* 0x000fc80007a3e106 */
[----:B------:R-:W-:-:S05]  /*0570*/  IADD3.X R5, R8, c[0x0][0x164], R5, P1, P2 ;  /* 0x0000590008057a10 */ /* 0x000fca0000fe4405 */
[----:B------:R0:W5:Y:S01]  /*0580*/  LDG.E R6, [R4.64] ;  /* 0x0000000a04067981 */ /* 0x000162000c1e1900 */
[----:B------:R-:W-:-:S04]  /*0590*/  ISETP.NE.U32.AND P1, PT, R7, RZ, PT ;  /* 0x000000ff0700720c */ /* 0x000fc80003f25070 */
[----:B------:R-:W-:Y:S02]  /*05a0*/  ISETP.NE.AND.EX P1, PT, RZ, RZ, PT, P1 ;  /* 0x000000ffff00720c */ /* 0x000fe40003f25310 */
.L_x_330:
[----:B-----5:R-:W-:Y:S01]  /*05b0*/  SHF.R.U32.HI R7, RZ, 0x10, R6 ;  /* 0x00000010ff077819 */ /* 0x020fe20000011606 */
[----:B------:R-:W-:Y:S01]  /*05c0*/  YIELD ;  /* 0x0000000000007946 */ /* 0x000fe20003800000 */
[C---:B------:R-:W-:Y:S02]  /*05d0*/  LOP3.LUT R9, R6.reuse, 0xffff, RZ, 0xc0, !PT ;  /* 0x0000ffff06097812 */ /* 0x040fe400078ec0ff */
[----:B------:R-:W-:Y:S02]  /*05e0*/  SEL R7, R7, R6, P1 ;  /* 0x0000000607077207 */ /* 0x000fe40000800000 */
[----:B------:R-:W-:Y:S02]  /*05f0*/  LOP3.LUT R11, R6, 0xffff0000, RZ, 0xc0, !PT ;  /* 0xffff0000060b7812 */ /* 0x000fe400078ec0ff */
[----:B------:R-:W-:-:S04]  /*0600*/  PRMT R7, R7, 0x9910, RZ ;  /* 0x0000991007077816 */ /* 0x000fc800000000ff */
[----:B------:R-:W-:-:S04]  /*0610*/  IADD3 R8, R7, 0x1, RZ ;  /* 0x0000000107087810 */ /* 0x000fc80007ffe0ff */
[C---:B------:R-:W-:Y:S02]  /*0620*/  PRMT R7, R8.reuse, 0x1054, R9 ;  /* 0x0000105408077816 */ /* 0x040fe40000000009 */
[----:B------:R-:W-:-:S04]  /*0630*/  LOP3.LUT R8, R8, 0xffff, RZ, 0xc0, !PT ;  /* 0x0000ffff08087812 */ /* 0x000fc800078ec0ff */
[----:B------:R-:W-:-:S06]  /*0640*/  @!P1 LOP3.LUT R7, R8, R11, RZ, 0xfc, !PT ;  /* 0x0000000b08079212 */ /* 0x000fcc00078efcff */
[----:B------:R-:W2:Y:S02]  /*0650*/  ATOMG.E.CAS.STRONG.GPU PT, R7, [R4], R6, R7 ;  /* 0x00000006040773a9 */ /* 0x000ea400001ee107 */
[----:B--2---:R-:W-:Y:S01]  /*0660*/  ISETP.NE.AND P2, PT, R6, R7, PT ;  /* 0x000000070600720c */ /* 0x004fe20003f45270 */
[----:B------:R-:W-:-:S12]  /*0670*/  IMAD.MOV.U32 R6, RZ, RZ, R7 ;  /* 0x000000ffff067224 */ /* 0x000fd800078e0007 */
[----:B------:R-:W-:Y:S05]  /*0680*/  @P2 BRA `(.L_x_330) ;  /* 0xffffff2000002947 */ /* 0x000fea000383ffff */
.L_x_326:
[----:B------:R-:W-:Y:S05]  /*0690*/  BSYNC B0 ;  /* 0x0000000000007941 */ /* 0x000fea0003800000 */
.L_x_325:
[----:B------:R-:W-:Y:S05]  /*06a0*/  @!P0 BRA `(.L_x_331) ;  /* 0xfffffa6000008947 */ /* 0x000fea000383ffff */
[----:B------:R-:W-:Y:S05]  /*06b0*/  EXIT ;  /* 0x000000000000794d */ /* 0x000fea0003800000 */
.L_x_324:
[----:B------:R-:W-:-:S04]  /*06c0*/  LOP3.LUT R3, RZ, c[0x0][0x638], RZ, 0x33, !PT ;  /* 0x00018e00ff037a12 */ /* 0x000fc800078e33ff */
[----:B------:R-:W-:-:S04]  /*06d0*/  IMNMX R3, R3, -0x3, !PT ;  /* 0xfffffffd03037817 */ /* 0x000fc80007800200 */
[----:B------:R-:W-:-:S04]  /*06e0*/  IADD3 R6, R3, c[0x0][0x638], RZ ;  /* 0x00018e0003067a10 */ /* 0x000fc80007ffe0ff */
[C---:B------:R-:W-:Y:S02]  /*06f0*/  IADD3 R3, R6.reuse, 0x2, RZ ;  /* 0x0000000206037810 */ /* 0x040fe40007ffe0ff */
[----:B------:R-:W-:Y:S02]  /*0700*/  IADD3 R4, R6, 0x1, RZ ;  /* 0x0000000106047810 */ /* 0x000fe40007ffe0ff */
[----:B------:R-:W-:-:S05]  /*0710*/  LOP3.LUT R3, R3, 0x3, RZ, 0xc0, !PT ;  /* 0x0000000303037812 */ /* 0x000fca00078ec0ff */
[----:B------:R-:W-:Y:S02]  /*0720*/  IMAD.IADD R5, R6, 0x1, -R3 ;  /* 0x0000000106057824 */ /* 0x000fe400078e0a03 */
.L_x_364:
[----:B------:R-:W-:Y:S01]  /*0730*/  ISETP.GE.U32.AND P0, PT, R4, 0x3, PT ;  /* 0x000000030400780c */ /* 0x000fe20003f06070 */
[----:B------:R-:W-:Y:S01]  /*0740*/  ULDC UR7, c[0x0][0x638] ;  /* 0x00018e0000077ab9 */ /* 0x000fe20000000800 */
[----:B------:R-:W-:Y:S01]  /*0750*/  HFMA2.MMA R12, -RZ, RZ, 0, 0 ;  /* 0x00000000ff0c7435 */ /* 0x000fe200000001ff */
[----:B------:R-:W-:Y:S01]  /*0760*/  UMOV UR4, 0x8 ;  /* 0x0000000800047882 */ /* 0x000fe20000000000 */
[----:B------:R-:W-:Y:S01]  /*0770*/  IMAD.MOV.U32 R9, RZ, RZ, RZ ;  /* 0x000000ffff097224 */ /* 0x000fe200078e00ff */
[----:B------:R-:W-:Y:S01]  /*0780*/  ULDC UR8, c[0x2][0x0] ;  /* 0x0080000000087ab9 */ /* 0x000fe20000000800 */
[----:B------:R-:W-:Y:S01]  /*0790*/  IMAD.MOV.U32 R6, RZ, RZ, c[0x0][0x638] ;  /* 0x00018e00ff067624 */ /* 0x000fe200078e00ff */
[----:B------:R-:W-:Y:S01]  /*07a0*/  UIMAD UR4, UR7, UR4, UR8 ;  /* 0x00000004070472a4 */ /* 0x000fe2000f8e0208 */
[----:B------:R-:W-:Y:S01]  /*07b0*/  IMAD.MOV.U32 R24, RZ, RZ, R0 ;  /* 0x000000ffff187224 */ /* 0x000fe200078e0000 */
[----:B------:R-:W-:-:S04]  /*07c0*/  MOV R25, R2 ;  /* 0x0000000200197202 */ /* 0x000fc80000000f00 */
[----:B------:R-:W-:Y:S05]  /*07d0*/  @!P0 BRA `(.L_x_332) ;  /* 0x00000d8000008947 */ /* 0x000fea0003800000 */
[----:B------:R-:W-:Y:S01]  /*07e0*/  BSSY B0, `(.L_x_332) ;  /* 0x00000d7000007945 */ /* 0x000fe20003800000 */
[----:B------:R-:W-:Y:S02]  /*07f0*/  IMAD.U32 R7, RZ, RZ, UR4 ;  /* 0x00000004ff077e24 */ /* 0x000fe4000f8e00ff */
[----:B------:R-:W-:Y:S02]  /*0800*/  IMAD.MOV.U32 R8, RZ, RZ, R5 ;  /* 0x000000ffff087224 */ /* 0x000fe400078e0005 */
.L_x_346:
        /* <DEDUP_REMOVED lines=8> */
[----:B------:R-:W-:Y:S05]  /*0890*/  CALL.REL.NOINC `($__internal_12_$__cuda_sm20_div_s64) ;  /* 0x00001c4000007944 */ /* 0x000fea0003c00000 */
        /* <DEDUP_REMOVED lines=10> */
.L_x_334:
        /* <DEDUP_REMOVED lines=22> */
.L_x_335:
[----:B------:R-:W-:Y:S05]  /*0aa0*/  BSYNC B1 ;  /* 0x0000000000017941 */ /* 0x000fea0003800000 */
.L_x_333:
        /* <DEDUP_REMOVED lines=16> */
[----:B------:R-:W-:Y:S05]  /*0bb0*/  CALL.REL.NOINC `($__internal_12_$__cuda_sm20_div_s64) ;  /* 0x0000192000007944 */ /* 0x000fea0003c00000 */
[----:B------:R-:W-:Y:S01]  /*0bc0*/  IADD3 R19, P0, RZ, -R22, RZ ;  /* 0x80000016ff137210 */ /* 0x000fe20007f1e0ff */
[----:B------:R-:W-:Y:S01]  /*0bd0*/  IMAD.MOV.U32 R11, RZ, RZ, R31 ;  /* 0x000000ffff0b7224 */ /* 0x000fe200078e001f */
[----:B------:R-:W-:-:S03]  /*0be0*/  MOV R10, R30 ;  /* 0x0000001e000a7202 */ /* 0x000fc60000000f00 */
[----:B------:R-:W-:Y:S02]  /*0bf0*/  IMAD.X R13, RZ, RZ, ~R23, P0 ;  /* 0x000000ffff0d7224 */ /* 0x000fe400000e0e17 */
[----:B------:R-:W-:-:S04]  /*0c00*/  IMAD.WIDE.U32 R10, R14, R19, R10 ;  /* 0x000000130e0a7225 */ /* 0x000fc800078e000a */
[----:B------:R-:W-:Y:S01]  /*0c10*/  IMAD R13, R13, R14, RZ ;  /* 0x0000000e0d0d7224 */ /* 0x000fe200078e02ff */
[----:B------:R-:W-:Y:S01]  /*0c20*/  MOV R14, R22 ;  /* 0x00000016000e7202 */ /* 0x000fe20000000f00 */
[----:B------:R-:W-:Y:S02]  /*0c30*/  IMAD.MOV.U32 R31, RZ, RZ, R10 ;  /* 0x000000ffff1f7224 */ /* 0x000fe400078e000a */
[----:B------:R-:W-:Y:S02]  /*0c40*/  IMAD R13, R15, R19, R13 ;  /* 0x000000130f0d7224 */ /* 0x000fe400078e020d */
[----:B------:R-:W-:Y:S02]  /*0c50*/  IMAD.MOV.U32 R15, RZ, RZ, R23 ;  /* 0x000000ffff0f7224 */ /* 0x000fe400078e0017 */
[----:B------:R-:W-:Y:S01]  /*0c60*/  IMAD.IADD R19, R11, 0x1, R13 ;  /* 0x000000010b137824 */ /* 0x000fe200078e020d */
[----:B------:R-:W-:Y:S05]  /*0c70*/  BRA `(.L_x_338) ;  /* 0x0000017000007947 */ /* 0x000fea0003800000 */
.L_x_337:
[----:B------:R-:W0:Y:S01]  /*0c80*/  I2F.U32.RP R12, R14 ;  /* 0x0000000e000c7306 */ /* 0x000e220000209000 */
[----:B------:R-:W-:Y:S01]  /*0c90*/  IMAD.MOV R13, RZ, RZ, -R14 ;  /* 0x000000ffff0d7224 */ /* 0x000fe200078e0a0e */
[----:B------:R-:W-:Y:S01]  /*0ca0*/  ISETP.NE.U32.AND P2, PT, R14, RZ, PT ;  /* 0x000000ff0e00720c */ /* 0x000fe20003f45070 */
[----:B------:R-:W-:-:S02]  /*0cb0*/  IMAD.MOV.U32 R19, RZ, RZ, RZ ;  /* 0x000000ffff137224 */ /* 0x000fc400078e00ff */
[----:B------:R-:W-:-:S03]  /*0cc0*/  IMAD.MOV.U32 R15, RZ, RZ, RZ ;  /* 0x000000ffff0f7224 */ /* 0x000fc600078e00ff */
        /* <DEDUP_REMOVED lines=16> */
[----:B------:R-:W-:Y:S01]  /*0dd0*/  IMAD R31, R14, R31, R30 ;  /* 0x0000001f0e1f7224 */ /* 0x000fe200078e021e */
[----:B------:R-:W-:Y:S02]  /*0de0*/  MOV R14, R11 ;  /* 0x0000000b000e7202 */ /* 0x000fe40000000f00 */
.L_x_338:
[----:B------:R-:W-:Y:S05]  /*0df0*/  BSYNC B1 ;  /* 0x0000000000017941 */ /* 0x000fea0003800000 */
.L_x_336:
        /* <DEDUP_REMOVED lines=16> */
[----:B------:R-:W-:Y:S05]  /*0f00*/  CALL.REL.NOINC `($__internal_12_$__cuda_sm20_div_s64) ;  /* 0x000015d000007944 */ /* 0x000fea0003c00000 */
        /* <DEDUP_REMOVED lines=12> */
.L_x_340:
[----:B------:R-:W0:Y:S01]  /*0fd0*/  I2F.U32.RP R13, R12 ;  /* 0x0000000c000d7306 */ /* 0x000e220000209000 */
[----:B------:R-:W-:Y:S01]  /*0fe0*/  IMAD.MOV R15, RZ, RZ, -R12 ;  /* 0x000000ffff0f7224 */ /* 0x000fe200078e0a0c */
[----:B------:R-:W-:-:S02]  /*0ff0*/  ISETP.NE.U32.AND P2, PT, R12, RZ, PT ;  /* 0x000000ff0c00720c */ /* 0x000fc40003f45070 */
[----:B------:R-:W-:-:S04]  /*1000*/  MOV R19, RZ ;  /* 0x000000ff00137202 */ /* 0x000fc80000000f00 */
        /* <DEDUP_REMOVED lines=19> */
.L_x_341:
[----:B------:R-:W-:Y:S05]  /*1140*/  BSYNC B1 ;  /* 0x0000000000017941 */ /* 0x000fea0003800000 */
.L_x_339:
        /* <DEDUP_REMOVED lines=17> */
[----:B------:R-:W-:Y:S05]  /*1260*/  CALL.REL.NOINC `($__internal_12_$__cuda_sm20_div_s64) ;  /* 0x0000127000007944 */ /* 0x000fea0003c00000 */
[-C--:B------:R-:W-:Y:S01]  /*1270*/  IADD3 R21, P0, RZ, -R22.reuse, RZ ;  /* 0x80000016ff157210 */ /* 0x080fe20007f1e0ff */
        /* <DEDUP_REMOVED lines=8> */
[----:B------:R-:W-:Y:S02]  /*1300*/  IMAD.MOV.U32 R25, RZ, RZ, R23 ;  /* 0x000000ffff197224 */ /* 0x000fe400078e0017 */
[----:B------:R-:W-:Y:S01]  /*1310*/  IMAD.IADD R15, R11, 0x1, R15 ;  /* 0x000000010b0f7824 */ /* 0x000fe200078e020f */
[----:B------:R-:W-:Y:S05]  /*1320*/  BRA `(.L_x_344) ;  /* 0x0000016000007947 */ /* 0x000fea0003800000 */
.L_x_343:
        /* <DEDUP_REMOVED lines=22> */
.L_x_344:
[----:B------:R-:W-:Y:S05]  /*1490*/  BSYNC B1 ;  /* 0x0000000000017941 */ /* 0x000fea0003800000 */
.L_x_342:
        /* <DEDUP_REMOVED lines=11> */
.L_x_345:
[----:B------:R-:W-:Y:S05]  /*1550*/  BSYNC B0 ;  /* 0x0000000000007941 */ /* 0x000fea0003800000 */
.L_x_332:
        /* <DEDUP_REMOVED lines=10> */
[----:B------:R-:W-:Y:S01]  /*1600*/  MOV R10, 0x1630 ;  /* 0x00001630000a7802 */ /* 0x000fe20000000f00 */
[----:B------:R-:W-:Y:S02]  /*1610*/  IMAD.MOV.U32 R11, RZ, RZ, R15 ;  /* 0x000000ffff0b7224 */ /* 0x000fe400078e000f */
[----:B------:R-:W-:Y:S05]  /*1620*/  CALL.REL.NOINC `($__internal_12_$__cuda_sm20_div_s64) ;  /* 0x00000eb000007944 */ /* 0x000fea0003c00000 */
[----:B------:R-:W-:-:S04]  /*1630*/  IADD3 R13, P0, RZ, -R22, RZ ;  /* 0x80000016ff0d7210 */ /* 0x000fc80007f1e0ff */
[----:B------:R-:W-:Y:S01]  /*1640*/  IADD3.X R7, RZ, ~R23, RZ, P0, !PT ;  /* 0x80000017ff077210 */ /* 0x000fe200007fe4ff */
[----:B------:R-:W-:Y:S01]  /*1650*/  IMAD.WIDE.U32 R10, R14, R13, R24 ;  /* 0x0000000d0e0a7225 */ /* 0x000fe200078e0018 */
[----:B------:R-:W-:-:S03]  /*1660*/  MOV R25, R23 ;  /* 0x0000001700197202 */ /* 0x000fc60000000f00 */
[----:B------:R-:W-:Y:S02]  /*1670*/  IMAD R7, R7, R14, RZ ;  /* 0x0000000e07077224 */ /* 0x000fe400078e02ff */
[----:B------:R-:W-:Y:S02]  /*1680*/  IMAD.MOV.U32 R24, RZ, RZ, R22 ;  /* 0x000000ffff187224 */ /* 0x000fe400078e0016 */
[----:B------:R-:W-:Y:S02]  /*1690*/  IMAD R7, R15, R13, R7 ;  /* 0x0000000d0f077224 */ /* 0x000fe400078e0207 */
[----:B------:R-:W-:Y:S02]  /*16a0*/  IMAD.MOV.U32 R15, RZ, RZ, R10 ;  /* 0x000000ffff0f7224 */ /* 0x000fe400078e000a */
[----:B------:R-:W-:Y:S01]  /*16b0*/  IMAD.IADD R7, R11, 0x1, R7 ;  /* 0x000000010b077824 */ /* 0x000fe200078e0207 */
[----:B------:R-:W-:Y:S05]  /*16c0*/  BRA `(.L_x_350) ;  /* 0x0000017000007947 */ /* 0x000fea0003800000 */
.L_x_349:
[----:B------:R-:W0:Y:S01]  /*16d0*/  I2F.U32.RP R7, R14 ;  /* 0x0000000e00077306 */ /* 0x000e220000209000 */
[----:B------:R-:W-:Y:S01]  /*16e0*/  IMAD.MOV R13, RZ, RZ, -R14 ;  /* 0x000000ffff0d7224 */ /* 0x000fe200078e0a0e */
[----:B------:R-:W-:Y:S01]  /*16f0*/  ISETP.NE.U32.AND P2, PT, R14, RZ, PT ;  /* 0x000000ff0e00720c */ /* 0x000fe20003f45070 */
[----:B------:R-:W-:-:S05]  /*1700*/  IMAD.MOV.U32 R25, RZ, RZ, RZ ;  /* 0x000000ffff197224 */ /* 0x000fca00078e00ff */
[----:B0-----:R-:W0:Y:S02]  /*1710*/  MUFU.RCP R7, R7 ;  /* 0x0000000700077308 */ /* 0x001e240000001000 */
[----:B0-----:R-:W-:Y:S01]  /*1720*/  IADD3 R10, R7, 0xffffffe, RZ ;  /* 0x0ffffffe070a7810 */ /* 0x001fe20007ffe0ff */
[----:B------:R-:W-:-:S05]  /*1730*/  IMAD.MOV.U32 R7, RZ, RZ, RZ ;  /* 0x000000ffff077224 */ /* 0x000fca00078e00ff */
        /* <DEDUP_REMOVED lines=16> */
.L_x_350:
[----:B------:R-:W-:Y:S05]  /*1840*/  BSYNC B0 ;  /* 0x0000000000007941 */ /* 0x000fea0003800000 */
.L_x_348:
[----:B------:R-:W0:Y:S01]  /*1850*/  LDC.64 R10, c[0x0][R6+0x228] ;  /* 0x00008a00060a7b82 */ /* 0x000e220000000a00 */
[----:B------:R-:W-:Y:S01]  /*1860*/  ISETP.NE.AND P0, PT, R3, 0x1, PT ;  /* 0x000000010300780c */ /* 0x000fe20003f05270 */
[----:B------:R-:W-:Y:S02]  /*1870*/  IMAD.MOV.U32 R13, RZ, RZ, R9 ;  /* 0x000000ffff0d7224 */ /* 0x000fe400078e0009 */
[-C--:B0-----:R-:W-:Y:S02]  /*1880*/  IMAD R8, R11, R15.reuse, RZ ;  /* 0x0000000f0b087224 */ /* 0x081fe400078e02ff */
[----:B------:R-:W-:-:S04]  /*1890*/  IMAD.WIDE.U32 R12, R10, R15, R12 ;  /* 0x0000000f0a0c7225 */ /* 0x000fc800078e000c */
[----:B------:R-:W-:-:S04]  /*18a0*/  IMAD R7, R10, R7, R8 ;  /* 0x000000070a077224 */ /* 0x000fc800078e0208 */
        /* <DEDUP_REMOVED lines=11> */
[----:B------:R-:W-:-:S05]  /*1960*/  IADD3 R13, P0, RZ, -R22, RZ ;  /* 0x80000016ff0d7210 */ /* 0x000fca0007f1e0ff */
        /* <DEDUP_REMOVED lines=9> */
.L_x_352:
[----:B------:R-:W0:Y:S01]  /*1a00*/  I2F.U32.RP R7, R14 ;  /* 0x0000000e00077306 */ /* 0x000e220000209000 */
[----:B------:R-:W-:Y:S01]  /*1a10*/  IMAD.MOV R13, RZ, RZ, -R14 ;  /* 0x000000ffff0d7224 */ /* 0x000fe200078e0a0e */
[----:B------:R-:W-:Y:S01]  /*1a20*/  ISETP.NE.U32.AND P2, PT, R14, RZ, PT ;  /* 0x000000ff0e00720c */ /* 0x000fe20003f45070 */
[----:B------:R-:W-:-:S05]  /*1a30*/  IMAD.MOV.U32 R25, RZ, RZ, RZ ;  /* 0x000000ffff197224 */ /* 0x000fca00078e00ff */
        /* <DEDUP_REMOVED lines=19> */
.L_x_353:
[----:B------:R-:W-:Y:S05]  /*1b70*/  BSYNC B0 ;  /* 0x0000000000007941 */ /* 0x000fea0003800000 */
.L_x_351:
        /* <DEDUP_REMOVED lines=26> */
.L_x_355:
        /* <DEDUP_REMOVED lines=23> */
.L_x_356:
[----:B------:R-:W-:Y:S05]  /*1e90*/  BSYNC B0 ;  /* 0x0000000000007941 */ /* 0x000fea0003800000 */
.L_x_354:
[----:B------:R-:W0:Y:S01]  /*1ea0*/  LDC.64 R6, c[0x0][R6+0x218] ;  /* 0x0000860006067b82 */ /* 0x000e220000000a00 */
[----:B------:R-:W-:Y:S02]  /*1eb0*/  IMAD.MOV.U32 R13, RZ, RZ, R9 ;  /* 0x000000ffff0d7224 */ /* 0x000fe400078e0009 */
[-C--:B0-----:R-:W-:Y:S02]  /*1ec0*/  IMAD R7, R7, R10.reuse, RZ ;  /* 0x0000000a07077224 */ /* 0x081fe400078e02ff */
[----:B------:R-:W-:-:S04]  /*1ed0*/  IMAD.WIDE.U32 R12, R6, R10, R12 ;  /* 0x0000000a060c7225 */ /* 0x000fc800078e000c */
[----:B------:R-:W-:-:S04]  /*1ee0*/  IMAD R7, R6, R15, R7 ;  /* 0x0000000f06077224 */ /* 0x000fc800078e0207 */
[----:B------:R-:W-:-:S05]  /*1ef0*/  IMAD.IADD R9, R13, 0x1, R7 ;  /* 0x000000010d097824 */ /* 0x000fca00078e0207 */
.L_x_347:
[----:B------:R-:W-:Y:S01]  /*1f00*/  MOV R13, R9 ;  /* 0x00000009000d7202 */ /* 0x000fe20000000f00 */
[----:B------:R-:W-:-:S04]  /*1f10*/  IMAD R11, R25, c[0x0][0x570], RZ ;  /* 0x00015c00190b7a24 */ /* 0x000fc800078e02ff */
[----:B------:R-:W-:-:S04]  /*1f20*/  IMAD.WIDE.U32 R6, R24, c[0x0][0x570], R12 ;  /* 0x00015c0018067a25 */ /* 0x000fc800078e000c */
[----:B------:R-:W-:Y:S01]  /*1f30*/  IMAD R11, R24, c[0x0][0x574], R11 ;  /* 0x00015d00180b7a24 */ /* 0x000fe200078e020b */
[----:B------:R-:W-:-:S03]  /*1f40*/  LEA R8, P0, R6, c[0x0][0x4a0], 0x1 ;  /* 0x0001280006087a11 */ /* 0x000fc600078008ff */
[----:B------:R-:W-:-:S05]  /*1f50*/  IMAD.IADD R7, R7, 0x1, R11 ;  /* 0x0000000107077824 */ /* 0x000fca00078e020b */
[----:B------:R-:W-:-:S05]  /*1f60*/  LEA.HI.X R9, R6, c[0x0][0x4a4], R7, 0x1, P0 ;  /* 0x0001290006097a11 */ /* 0x000fca00000f0c07 */
[----:B------:R-:W2:Y:S01]  /*1f70*/  LDG.E.S16 R8, [R8.64] ;  /* 0x0000000a08087981 */ /* 0x000ea2000c1e1700 */
[----:B------:R-:W-:Y:S01]  /*1f80*/  BSSY B0, `(.L_x_357) ;  /* 0x000004c000007945 */ /* 0x000fe20003800000 */
        /* <DEDUP_REMOVED lines=22> */
.L_x_360:
[----:B------:R-:W0:Y:S01]  /*20f0*/  I2F.U32.RP R8, UR5 ;  /* 0x0000000500087d06 */ /* 0x000e220008209000 */
[----:B------:R-:W-:-:S07]  /*2100*/  ISETP.NE.U32.AND P2, PT, RZ, UR5, PT ;  /* 0x00000005ff007c0c */ /* 0x000fce000bf45070 */
[----:B0-----:R-:W0:Y:S02]  /*2110*/  MUFU.RCP R8, R8 ;  /* 0x0000000800087308 */ /* 0x001e240000001000 */
[----:B0-----:R-:W-:-:S06]  /*2120*/  IADD3 R6, R8, 0xffffffe, RZ ;  /* 0x0ffffffe08067810 */ /* 0x001fcc0007ffe0ff */
[----:B------:R0:W1:Y:S02]  /*2130*/  F2I.FTZ.U32.TRUNC.NTZ R7, R6 ;  /* 0x0000000600077305 */ /* 0x000064000021f000 */
[----:B0-----:R-:W-:Y:S01]  /*2140*/  IMAD.MOV.U32 R6, RZ, RZ, RZ ;  /* 0x000000ffff067224 */ /* 0x001fe200078e00ff */
[----:B-1----:R-:W-:-:S05]  /*2150*/  IADD3 R9, RZ, -R7, RZ ;  /* 0x80000007ff097210 */ /* 0x002fca0007ffe0ff */
[----:B------:R-:W-:-:S04]  /*2160*/  IMAD R9, R9, UR5, RZ ;  /* 0x0000000509097c24 */ /* 0x000fc8000f8e02ff */
        /* <DEDUP_REMOVED lines=10> */
.L_x_361:
[----:B------:R-:W-:Y:S05]  /*2210*/  BSYNC B1 ;  /* 0x0000000000017941 */ /* 0x000fea0003800000 */
.L_x_359:
[----:B------:R-:W-:Y:S02]  /*2220*/  ISETP.NE.U32.AND P0, PT, R22, c[0x0][0x640], PT ;  /* 0x0001900016007a0c */ /* 0x000fe40003f05070 */
[----:B------:R-:W-:Y:S02]  /*2230*/  SHF.R.S32.HI R6, RZ, 0x1f, R22 ;  /* 0x0000001fff067819 */ /* 0x000fe40000011416 */
[----:B------:R-:W-:Y:S02]  /*2240*/  MOV R10, 0xffffffff ;  /* 0xffffffff000a7802 */ /* 0x000fe40000000f00 */
[----:B------:R-:W-:-:S04]  /*2250*/  ISETP.NE.AND.EX P0, PT, R6, c[0x0][0x644], PT, P0 ;  /* 0x0001910006007a0c */ /* 0x000fc80003f05300 */
[----:B------:R-:W-:-:S04]  /*2260*/  SEL R7, RZ, 0xffffffff, P0 ;  /* 0xffffffffff077807 */ /* 0x000fc80000000000 */
[----:B------:R-:W-:-:S04]  /*2270*/  IADD3 R22, P0, R22, R7, RZ ;  /* 0x0000000716167210 */ /* 0x000fc80007f1e0ff */
[----:B------:R-:W-:Y:S01]  /*2280*/  IADD3.X R8, R6, R7, RZ, P0, !PT ;  /* 0x0000000706087210 */ /* 0x000fe200007fe4ff */
[----:B------:R-:W-:-:S04]  /*2290*/  IMAD.WIDE.U32 R6, R22, c[0x0][0x230], RZ ;  /* 0x00008c0016067a25 */ /* 0x000fc800078e00ff */
[----:B------:R-:W-:Y:S02]  /*22a0*/  IMAD R9, R8, c[0x0][0x230], RZ ;  /* 0x00008c0008097a24 */ /* 0x000fe400078e02ff */
[----:B------:R-:W-:Y:S02]  /*22b0*/  IMAD.SHL.U32 R8, R6, 0x2, RZ ;  /* 0x0000000206087824 */ /* 0x000fe400078e00ff */
[----:B------:R-:W-:-:S03]  /*22c0*/  IMAD R11, R22, c[0x0][0x234], R9 ;  /* 0x00008d00160b7a24 */ /* 0x000fc600078e0209 */
[----:B------:R-:W-:Y:S01]  /*22d0*/  IADD3 R9, R8, c[0x0][0x160], RZ ;  /* 0x0000580008097a10 */ /* 0x000fe20007ffe0ff */
[----:B------:R-:W-:-:S03]  /*22e0*/  IMAD.IADD R7, R7, 0x1, R11 ;  /* 0x0000000107077824 */ /* 0x000fc600078e020b */
[----:B------:R-:W-:Y:S02]  /*22f0*/  LOP3.LUT R9, R9, 0x2, RZ, 0xc0, !PT ;  /* 0x0000000209097812 */ /* 0x000fe400078ec0ff */
[----:B------:R-:W-:Y:S02]  /*2300*/  SHF.L.U64.HI R7, R6, 0x1, R7 ;  /* 0x0000000106077819 */ /* 0x000fe40000010207 */
[----:B------:R-:W-:-:S04]  /*2310*/  IADD3 R6, P0, P1, -R9, c[0x0][0x160], R8 ;  /* 0x0000580009067a10 */ /* 0x000fc8000791e108 */
[----:B------:R-:W-:-:S05]  /*2320*/  IADD3.X R7, R10, c[0x0][0x164], R7, P0, P1 ;  /* 0x000059000a077a10 */ /* 0x000fca00007e2407 */
[----:B------:R0:W5:Y:S01]  /*2330*/  LDG.E R8, [R6.64] ;  /* 0x0000000a06087981 */ /* 0x000162000c1e1900 */
[----:B------:R-:W-:-:S04]  /*2340*/  ISETP.NE.U32.AND P0, PT, R9, RZ, PT ;  /* 0x000000ff0900720c */ /* 0x000fc80003f05070 */
[----:B------:R-:W-:Y:S02]  /*2350*/  ISETP.NE.AND.EX P0, PT, RZ, RZ, PT, P0 ;  /* 0x000000ffff00720c */ /* 0x000fe40003f05300 */
.L_x_362:
        /* <DEDUP_REMOVED lines=14> */
.L_x_358:
[----:B------:R-:W-:Y:S05]  /*2440*/  BSYNC B0 ;  /* 0x0000000000007941 */ /* 0x000fea0003800000 */
.L_x_357:
[----:B0-----:R-:W-:-:S04]  /*2450*/  IMAD.MOV.U32 R6, RZ, RZ, c[0x0][0xc] ;  /* 0x00000300ff067624 */ /* 0x001fc800078e00ff */
[----:B------:R-:W-:-:S05]  /*2460*/  IMAD R7, R6, c[0x0][0x0], RZ ;  /* 0x0000000006077a24 */ /* 0x000fca00078e02ff */
[----:B------:R-:W-:-:S04]  /*2470*/  IADD3 R0, P0, R7, R0, RZ ;  /* 0x0000000007007210 */ /* 0x000fc80007f1e0ff */
[----:B------:R-:W-:Y:S02]  /*2480*/  IADD3.X R2, RZ, R2, RZ, P0, !PT ;  /* 0x00000002ff027210 */ /* 0x000fe400007fe4ff */
[----:B------:R-:W-:-:S04]  /*2490*/  ISETP.GE.U32.AND P0, PT, R0, c[0x0][0x658], PT ;  /* 0x0001960000007a0c */ /* 0x000fc80003f06070 */
[----:B------:R-:W-:-:S13]  /*24a0*/  ISETP.GE.AND.EX P0, PT, R2, c[0x0][0x65c], PT, P0 ;  /* 0x0001970002007a0c */ /* 0x000fda0003f06300 */
[----:B------:R-:W-:Y:S01]  /*24b0*/  @P0 CALL.REL.NOINC `(.L_x_363) ;  /* 0x0000001000000944 */ /* 0x000fe20003c00000 */
[----:B------:R-:W-:Y:S05]  /*24c0*/  BRA `(.L_x_364) ;  /* 0xffffe26000007947 */ /* 0x000fea000383ffff */
.L_x_363:
[----:B------:R-:W-:Y:S05]  /*24d0*/  EXIT ;  /* 0x000000000000794d */ /* 0x000fea0003800000 */
        .weak           $__internal_12_$__cuda_sm20_div_s64
        .type           $__internal_12_$__cuda_sm20_div_s64,@function
        .size           $__internal_12_$__cuda_sm20_div_s64,(.L_x_3560 - $__internal_12_$__cuda_sm20_div_s64)
$__internal_12_$__cuda_sm20_div_s64:
        /* <DEDUP_REMOVED lines=26> */
[----:B------:R-:W-:Y:S01]  /*2680*/  IADD3 R22, P1, RZ, -R32, RZ ;  /* 0x80000020ff167210 */ /* 0x000fe20007f3e0ff */
[----:B------:R-:W-:Y:S02]  /*2690*/  IMAD.MOV.U32 R33, RZ, RZ, RZ ;  /* 0x000000ffff217224 */ /* 0x000fe400078e00ff */
[----:B------:R-:W-:Y:S02]  /*26a0*/  IMAD R26, R23, R18, R26 ;  /* 0x00000012171a7224 */ /* 0x000fe400078e021a */
[----:B------:R-:W-:-:S04]  /*26b0*/  IMAD.HI.U32 R28, R29, R22, RZ ;  /* 0x000000161d1c7227 */ /* 0x000fc800078e00ff */
[----:B------:R-:W-:-:S04]  /*26c0*/  IMAD.X R26, RZ, RZ, ~R26, P1 ;  /* 0x000000ffff1a7224 */ /* 0x000fc800008e0e1a */
[----:B------:R-:W-:-:S06]  /*26d0*/  IMAD.WIDE.U32 R28, P1, R29, R26, R28 ;  /* 0x0000001a1d1c7225 */ /* 0x000fcc000782001c */
[----:B------:R-:W-:Y:S01]  /*26e0*/  IMAD.HI.U32 R21, P2, R23, R22, R28 ;  /* 0x0000001617157227 */ /* 0x000fe2000784001c */
[----:B------:R-:W-:-:S03]  /*26f0*/  IADD3 R29, P5, RZ, -R24, RZ ;  /* 0x80000018ff1d7210 */ /* 0x000fc60007fbe0ff */
[----:B------:R-:W-:Y:S01]  /*2700*/  IMAD R22, R23, R26, RZ ;  /* 0x0000001a17167224 */ /* 0x000fe200078e02ff */
[----:B------:R-:W-:-:S04]  /*2710*/  SEL R29, R29, R24, !P4 ;  /* 0x000000181d1d7207 */ /* 0x000fc80006000000 */
[----:B------:R-:W-:Y:S01]  /*2720*/  IADD3 R22, P3, R22, R21, RZ ;  /* 0x0000001516167210 */ /* 0x000fe20007f7e0ff */
[----:B------:R-:W-:Y:S01]  /*2730*/  IMAD.HI.U32 R21, R23, R26, RZ ;  /* 0x0000001a17157227 */ /* 0x000fe200078e00ff */
[----:B------:R-:W-:-:S03]  /*2740*/  IADD3.X R26, RZ, ~R25, RZ, P5, !PT ;  /* 0x80000019ff1a7210 */ /* 0x000fc60002ffe4ff */
[----:B------:R-:W-:Y:S01]  /*2750*/  IMAD.HI.U32 R32, R22, R29, RZ ;  /* 0x0000001d16207227 */ /* 0x000fe200078e00ff */
[----:B------:R-:W-:-:S03]  /*2760*/  SEL R27, R26, R25, !P4 ;  /* 0x000000191a1b7207 */ /* 0x000fc60006000000 */
[----:B------:R-:W-:Y:S02]  /*2770*/  IMAD.X R21, R21, 0x1, R23, P1 ;  /* 0x0000000115157824 */ /* 0x000fe400008e0617 */
[----:B------:R-:W-:-:S03]  /*2780*/  IMAD.WIDE.U32 R32, R22, R27, R32 ;  /* 0x0000001b16207225 */ /* 0x000fc600078e0020 */
[----:B------:R-:W-:-:S05]  /*2790*/  IADD3.X R22, RZ, RZ, R21, P3, P2 ;  /* 0x000000ffff167210 */ /* 0x000fca0001fe4415 */
[----:B------:R-:W-:-:S04]  /*27a0*/  IMAD.HI.U32 R26, P1, R22, R29, R32 ;  /* 0x0000001d161a7227 */ /* 0x000fc80007820020 */
[CC--:B------:R-:W-:Y:S02]  /*27b0*/  IMAD R21, R22.reuse, R27.reuse, RZ ;  /* 0x0000001b16157224 */ /* 0x0c0fe400078e02ff */
[----:B------:R-:W-:-:S03]  /*27c0*/  IMAD.HI.U32 R23, R22, R27, RZ ;  /* 0x0000001b16177227 */ /* 0x000fc600078e00ff */
[----:B------:R-:W-:Y:S02]  /*27d0*/  IADD3 R21, P2, R21, R26, RZ ;  /* 0x0000001a15157210 */ /* 0x000fe40007f5e0ff */
[----:B------:R-:W-:-:S03]  /*27e0*/  IADD3.X R23, R23, RZ, RZ, P1, !PT ;  /* 0x000000ff17177210 */ /* 0x000fc60000ffe4ff */
[----:B------:R-:W-:-:S04]  /*27f0*/  IMAD.WIDE.U32 R32, R21, R18, RZ ;  /* 0x0000001215207225 */ /* 0x000fc800078e00ff */
[----:B------:R-:W-:Y:S01]  /*2800*/  IMAD R22, R21, R19, R33 ;  /* 0x0000001315167224 */ /* 0x000fe200078e0221 */
[----:B------:R-:W-:Y:S01]  /*2810*/  IADD3 R29, P1, -R32, R29, RZ ;  /* 0x0000001d201d7210 */ /* 0x000fe20007f3e1ff */
[----:B------:R-:W-:-:S04]  /*2820*/  IMAD.X R23, RZ, RZ, R23, P2 ;  /* 0x000000ffff177224 */ /* 0x000fc800010e0617 */
[----:B------:R-:W-:-:S04]  /*2830*/  IMAD R22, R23, R18, R22 ;  /* 0x0000001217167224 */ /* 0x000fc800078e0216 */
[----:B------:R-:W-:Y:S01]  /*2840*/  IMAD.X R27, R27, 0x1, ~R22, P1 ;  /* 0x000000011b1b7824 */ /* 0x000fe200008e0e16 */
[CC--:B------:R-:W-:Y:S02]  /*2850*/  ISETP.GE.U32.AND P1, PT, R29.reuse, R18.reuse, PT ;  /* 0x000000121d00720c */ /* 0x0c0fe40003f26070 */
[----:B------:R-:W-:Y:S02]  /*2860*/  IADD3 R22, P3, R29, -R18, RZ ;  /* 0x800000121d167210 */ /* 0x000fe40007f7e0ff */
[----:B------:R-:W-:-:S04]  /*2870*/  ISETP.GE.U32.AND.EX P1, PT, R27, R19, PT, P1 ;  /* 0x000000131b00720c */ /* 0x000fc80003f26110 */
[----:B------:R-:W-:Y:S02]  /*2880*/  SEL R29, R22, R29, P1 ;  /* 0x0000001d161d7207 */ /* 0x000fe40000800000 */
[----:B------:R-:W-:Y:S02]  /*2890*/  IADD3 R22, P4, R21, 0x1, RZ ;  /* 0x0000000115167810 */ /* 0x000fe40007f9e0ff */
[----:B------:R-:W-:Y:S02]  /*28a0*/  ISETP.GE.U32.AND P2, PT, R29, R18, PT ;  /* 0x000000121d00720c */ /* 0x000fe40003f46070 */
[----:B------:R-:W-:Y:S01]  /*28b0*/  IADD3.X R18, R27, ~R19, RZ, P3, !PT ;  /* 0x800000131b127210 */ /* 0x000fe20001ffe4ff */
[----:B------:R-:W-:Y:S01]  /*28c0*/  IMAD.X R26, RZ, RZ, R23, P4 ;  /* 0x000000ffff1a7224 */ /* 0x000fe200020e0617 */
[----:B------:R-:W-:Y:S02]  /*28d0*/  SEL R22, R22, R21, P1 ;  /* 0x0000001516167207 */ /* 0x000fe40000800000 */
[----:B------:R-:W-:-:S02]  /*28e0*/  SEL R18, R18, R27, P1 ;  /* 0x0000001b12127207 */ /* 0x000fc40000800000 */
[----:B------:R-:W-:Y:S02]  /*28f0*/  SEL R26, R26, R23, P1 ;  /* 0x000000171a1a7207 */ /* 0x000fe40000800000 */
[----:B------:R-:W-:Y:S02]  /*2900*/  IADD3 R21, P3, R22, 0x1, RZ ;  /* 0x0000000116157810 */ /* 0x000fe40007f7e0ff */
[----:B------:R-:W-:Y:S02]  /*2910*/  ISETP.GE.U32.AND.EX P1, PT, R18, R19, PT, P2 ;  /* 0x000000131200720c */ /* 0x000fe40003f26120 */
[----:B------:R-:W-:Y:S01]  /*2920*/  LOP3.LUT R18, R11, R25, RZ, 0x3c, !PT ;  /* 0x000000190b127212 */ /* 0x000fe200078e3cff */
[----:B------:R-:W-:Y:S01]  /*2930*/  IMAD.X R19, RZ, RZ, R26, P3 ;  /* 0x000000ffff137224 */ /* 0x000fe200018e061a */
[----:B------:R-:W-:Y:S02]  /*2940*/  SEL R21, R21, R22, P1 ;  /* 0x0000001615157207 */ /* 0x000fe40000800000 */
[----:B------:R-:W-:-:S02]  /*2950*/  ISETP.GE.AND P2, PT, R18, RZ, PT ;  /* 0x000000ff1200720c */ /* 0x000fc40003f46270 */
[----:B------:R-:W-:Y:S02]  /*2960*/  SEL R19, R19, R26, P1 ;  /* 0x0000001a13137207 */ /* 0x000fe40000800000 */
[----:B------:R-:W-:Y:S02]  /*2970*/  IADD3 R22, P3, RZ, -R21, RZ ;  /* 0x80000015ff167210 */ /* 0x000fe40007f7e0ff */
[----:B------:R-:W-:Y:S02]  /*2980*/  ISETP.NE.U32.AND P1, PT, R20, RZ, PT ;  /* 0x000000ff1400720c */ /* 0x000fe40003f25070 */
[----:B------:R-:W-:Y:S02]  /*2990*/  IADD3.X R18, RZ, ~R19, RZ, P3, !PT ;  /* 0x80000013ff127210 */ /* 0x000fe40001ffe4ff */
[----:B------:R-:W-:Y:S01]  /*29a0*/  ISETP.NE.AND.EX P1, PT, R11, RZ, PT, P1 ;  /* 0x000000ff0b00720c */ /* 0x000fe20003f25310 */
[----:B------:R-:W-:Y:S01]  /*29b0*/  IMAD.MOV.U32 R11, RZ, RZ, 0x0 ;  /* 0x00000000ff0b7424 */ /* 0x000fe200078e00ff */
[----:B------:R-:W-:-:S02]  /*29c0*/  SEL R22, R22, R21, !P2 ;  /* 0x0000001516167207 */ /* 0x000fc40005000000 */
[----:B------:R-:W-:Y:S02]  /*29d0*/  SEL R18, R18, R19, !P2 ;  /* 0x0000001312127207 */ /* 0x000fe40005000000 */
[----:B------:R-:W-:Y:S02]  /*29e0*/  SEL R22, R22, 0xffffffff, P1 ;  /* 0xffffffff16167807 */ /* 0x000fe40000800000 */
[----:B------:R-:W-:Y:S01]  /*29f0*/  SEL R23, R18, 0xffffffff, P1 ;  /* 0xffffffff12177807 */ /* 0x000fe20000800000 */
[----:B------:R-:W-:Y:S06]  /*2a00*/  RET.REL.NODEC R10 `(_ZN2at4cuda17kernelHistogram1DIsslLi1ELi2ELin1ELNS0_23CUDAHistogramMemoryTypeE1EZNS0_21CUDA_tensor_histogramIssLb0EEEbNS_6TensorES4_S4_lNS_14AccumulateTypeIT0_Lb1EE4typeES8_NS0_13TensorArgTypeES9_S9_EUllE0_EEvNS0_6detail10TensorInfoIT_T1_EESF_NSC_IKS6_SE_EElS8_S8_SE_T6_) ;  /* 0xffffd5f00a007950 */ /* 0x000fec0003c3ffff */
.L_x_365:
        /* <DEDUP_REMOVED lines=15> */
.L_x_3560:


//--------------------- .text._ZN2at4cuda17kernelHistogram1DIsslLi1ELi2ELin1ELNS0_23CUDAHistogramMemoryTypeE0EZNS0_21CUDA_tensor_histogramIssLb0EEEbNS_6TensorES4_S4_lNS_14AccumulateTypeIT0_Lb1EE4typeES8_NS0_13TensorArgTypeES9_S9_EUllE0_EEvNS0_6detail10TensorInfoIT_T1_EESF_NSC_IKS6_SE_EElS8_S8_SE_T6_ --------------------------
	.section	.text._ZN2at4cuda17kernelHistogram1DIsslLi1ELi2ELin1ELNS0_23CUDAHistogramMemoryTypeE0EZNS0_21CUDA_tensor_histogramIssLb0EEEbNS_6TensorES4_S4_lNS_14AccumulateTypeIT0_Lb1EE4typeES8_NS0_13TensorArgTypeES9_S9_EUllE0_EEvNS0_6detail10TensorInfoIT_T1_EESF_NSC_IKS6_SE_EElS8_S8_SE_T6_,"ax",@progbits
	.sectioninfo	@"SHI_REGISTERS=40"
	.align	128
        .global         _ZN2at4cuda17kernelHistogram1DIsslLi1ELi2ELin1ELNS0_23CUDAHistogramMemoryTypeE0EZNS0_21CUDA_tensor_histogramIssLb0EEEbNS_6TensorES4_S4_lNS_14AccumulateTypeIT0_Lb1EE4typeES8_NS0_13TensorArgTypeES9_S9_EUllE0_EEvNS0_6detail10TensorInfoIT_T1_EESF_NSC_IKS6_SE_EElS8_S8_SE_T6_
        .type           _ZN2at4cuda17kernelHistogram1DIsslLi1ELi2ELin1ELNS0_23CUDAHistogramMemoryTypeE0EZNS0_21CUDA_tensor_histogramIssLb0EEEbNS_6TensorES4_S4_lNS_14AccumulateTypeIT0_Lb1EE4typeES8_NS0_13TensorArgTypeES9_S9_EUllE0_EEvNS0_6detail10TensorInfoIT_T1_EESF_NSC_IKS6_SE_EElS8_S8_SE_T6_,@function
        .size           _ZN2at4cuda17kernelHistogram1DIsslLi1ELi2ELin1ELNS0_23CUDAHistogramMemoryTypeE0EZNS0_21CUDA_tensor_histogramIssLb0EEEbNS_6TensorES4_S4_lNS_14AccumulateTypeIT0_Lb1EE4typeES8_NS0_13TensorArgTypeES9_S9_EUllE0_EEvNS0_6detail10TensorInfoIT_T1_EESF_NSC_IKS6_SE_EElS8_S8_SE_T6_,(.L_x_3561 - _ZN2at4cuda17kernelHistogram1DIsslLi1ELi2ELin1ELNS0_23CUDAHistogramMemoryTypeE0EZNS0_21CUDA_tensor_histogramIssLb0EEEbNS_6TensorES4_S4_lNS_14AccumulateTypeIT0_Lb1EE4typeES8_NS0_13TensorArgTypeES9_S9_EUllE0_EEvNS0_6detail10TensorInfoIT_T1_EESF_NSC_IKS6_SE_EElS8_S8_SE_T6_)
        .other          _ZN2at4cuda17kernelHistogram1DIsslLi1ELi2ELin1ELNS0_23CUDAHistogramMemoryTypeE0EZNS0_21CUDA_tensor_histogramIssLb0EEEbNS_6TensorES4_S4_lNS_14AccumulateTypeIT0_Lb1EE4typeES8_NS0_13TensorArgTypeES9_S9_EUllE0_EEvNS0_6detail10TensorInfoIT_T1_EESF_NSC_IKS6_SE_EElS8_S8_SE_T6_,@"STO_CUDA_ENTRY STV_DEFAULT"
_ZN2at4cuda17kernelHistogram1DIsslLi1ELi2ELin1ELNS0_23CUDAHistogramMemoryTypeE0EZNS0_21CUDA_tensor_histogramIssLb0EEEbNS_6TensorES4_S4_lNS_14AccumulateTypeIT0_Lb1EE4typeES8_NS0_13TensorArgTypeES9_S9_EUllE0_EEvNS0_6detail10TensorInfoIT_T1_EESF_NSC_IKS6_SE_EElS8_S8_SE_T6_:
.text._ZN2at4cuda17kernelHistogram1DIsslLi1ELi2ELin1ELNS0_23CUDAHistogramMemoryTypeE0EZNS0_21CUDA_tensor_histogramIssLb0EEEbNS_6TensorES4_S4_lNS_14AccumulateTypeIT0_Lb1EE4typeES8_NS0_13TensorArgTypeES9_S9_EUllE0_EEvNS0_6detail10TensorInfoIT_T1_EESF_NSC_IKS6_SE_EElS8_S8_SE_T6_:
        /* <DEDUP_REMOVED lines=8> */
[----:B------:R-:W-:Y:S02]  /*0080*/  IMAD.MOV.U32 R4, RZ, RZ, RZ ;  /* 0x000000ffff047224 */ /* 0x000fe400078e00ff */
.L_x_368:
[C---:B------:R-:W-:Y:S01]  /*0090*/  IMAD.SHL.U32 R2, R3.reuse, 0x2, RZ ;  /* 0x0000000203027824 */ /* 0x040fe200078e00ff */
[----:B------:R-:W-:-:S04]  /*00a0*/  IADD3 R3, P0, R3, c[0x0][0x0], RZ ;  /* 0x0000000003037a10 */ /* 0x000fc80007f1e0ff */
[----:B------:R0:W-:Y:S01]  /*00b0*/  STS.U16 [R2], RZ ;  /* 0x000000ff02007388 */ /* 0x0001e20000000400 */
[----:B------:R-:W-:Y:S02]  /*00c0*/  IADD3.X R4, RZ, R4, RZ, P0, !PT ;  /* 0x00000004ff047210 */ /* 0x000fe400007fe4ff */
[----:B------:R-:W-:-:S04]  /*00d0*/  ISETP.GE.U32.AND P0, PT, R3, c[0x0][0x168], PT ;  /* 0x00005a0003007a0c */ /* 0x000fc80003f06070 */
[----:B------:R-:W-:-:S13]  /*00e0*/  ISETP.GE.AND.EX P0, PT, R4, c[0x0][0x16c], PT, P0 ;  /* 0x00005b0004007a0c */ /* 0x000fda0003f06300 */
[----:B0-----:R-:W-:Y:S05]  /*00f0*/  @!P0 BRA `(.L_x_368) ;  /* 0xffffff9000008947 */ /* 0x001fea000383ffff */
.L_x_367:
[----:B-1----:R-:W-:Y:S05]  /*0100*/  BSYNC B0 ;  /* 0x0000000000007941 */ /* 0x002fea0003800000 */
.L_x_366:
[----:B------:R-:W-:Y:S01]  /*0110*/  IMAD R5, R5, c[0x0][0x0], R0 ;  /* 0x0000000005057a24 */ /* 0x000fe200078e0200 */
[----:B------:R-:W-:Y:S04]  /*0120*/  BAR.SYNC.DEFER_BLOCKING 0x0 ;  /* 0x0000000000007b1d */ /* 0x000fe80000010000 */
[----:B------:R-:W-:Y:S02]  /*0130*/  ISETP.GE.U32.AND P0, PT, R5, c[0x0][0x658], PT ;  /* 0x0001960005007a0c */ /* 0x000fe40003f06070 */
[----:B------:R-:W-:Y:S02]  /*0140*/  ULDC.64 UR8, c[0x0][0x118] ;  /* 0x0000460000087ab9 */ /* 0x000fe40000000a00 */
[----:B------:R-:W-:-:S13]  /*0150*/  ISETP.GE.AND.EX P0, PT, RZ, c[0x0][0x65c], PT, P0 ;  /* 0x00019700ff007a0c */ /* 0x000fda0003f06300 */
[----:B------:R-:W-:Y:S05]  /*0160*/  @P0 BRA `(.L_x_369) ;  /* 0x0000231000000947 */ /* 0x000fea0003800000 */
[----:B------:R-:W-:Y:S02]  /*0170*/  IMAD.MOV.U32 R3, RZ, RZ, c[0x0][0x638] ;  /* 0x00018e00ff037624 */ /* 0x000fe400078e00ff */
[----:B------:R-:W-:-:S03]  /*0180*/  IMAD.MOV.U32 R2, RZ, RZ, c[0x0][0x650] ;  /* 0x00019400ff027624 */ /* 0x000fc600078e00ff */
[----:B------:R-:W-:Y:S01]  /*0190*/  ISETP.GT.AND P0, PT, R3, 0x1, PT ;  /* 0x000000010300780c */ /* 0x000fe20003f04270 */
[----:B------:R-:W-:Y:S01]  /*01a0*/  IMAD.MOV.U32 R3, RZ, RZ, c[0x0][0x654] ;  /* 0x00019500ff037624 */ /* 0x000fe200078e00ff */
[----:B------:R-:W-:-:S04]  /*01b0*/  IADD3 R2, P1, R2, -c[0x0][0x648], RZ ;  /* 0x8001920002027a10 */ /* 0x000fc80007f3e0ff */
[----:B------:R-:W-:-:S07]  /*01c0*/  IADD3.X R3, R3, ~c[0x0][0x64c], RZ, P1, !PT ;  /* 0x8001930003037a10 */ /* 0x000fce0000ffe4ff */
[----:B------:R-:W-:Y:S05]  /*01d0*/  @P0 BRA `(.L_x_370) ;  /* 0x0000054000000947 */ /* 0x000fea0003800000 */
[----:B------:R-:W-:Y:S01]  /*01e0*/  IMAD.MOV.U32 R6, RZ, RZ, R5 ;  /* 0x000000ffff067224 */ /* 0x000fe200078e0005 */
[----:B------:R-:W-:Y:S01]  /*01f0*/  HFMA2.MMA R5, -RZ, RZ, 0, 0 ;  /* 0x00000000ff057435 */ /* 0x000fe200000001ff */
[----:B------:R-:W-:-:S09]  /*0200*/  IMAD.MOV.U32 R4, RZ, RZ, c[0x0][0xc] ;  /* 0x00000300ff047624 */ /* 0x000fd200078e00ff */
.L_x_377:
[----:B------:R-:W-:Y:S02]  /*0210*/  IMAD R7, R5, c[0x0][0x570], RZ ;  /* 0x00015c0005077a24 */ /* 0x000fe400078e02ff */
[----:B------:R-:W-:-:S04]  /*0220*/  IMAD.WIDE.U32 R8, R6, c[0x0][0x570], RZ ;  /* 0x00015c0006087a25 */ /* 0x000fc800078e00ff */
        /* <DEDUP_REMOVED lines=16> */
[----:B0-----:R-:W-:Y:S05]  /*0330*/  @P1 BRA `(.L_x_372) ;  /* 0x000003b000001947 */ /* 0x001fea0003800000 */
[----:B------:R-:W-:Y:S01]  /*0340*/  IADD3 R7, P1, R10, -c[0x0][0x648], RZ ;  /* 0x800192000a077a10 */ /* 0x000fe20007f3e0ff */
[----:B------:R-:W-:Y:S03]  /*0350*/  BSSY B1, `(.L_x_373) ;  /* 0x0000020000017945 */ /* 0x000fe60003800000 */
[----:B------:R-:W-:Y:S01]  /*0360*/  IADD3.X R8, R8, ~c[0x0][0x64c], RZ, P1, !PT ;  /* 0x8001930008087a10 */ /* 0x000fe20000ffe4ff */
[----:B------:R-:W-:-:S04]  /*0370*/  IMAD.WIDE.U32 R28, R7, c[0x0][0x640], RZ ;  /* 0x00019000071c7a25 */ /* 0x000fc800078e00ff */
[----:B------:R-:W-:-:S04]  /*0380*/  IMAD R8, R8, c[0x0][0x640], RZ ;  /* 0x0001900008087a24 */ /* 0x000fc800078e02ff */
[----:B------:R-:W-:-:S04]  /*0390*/  IMAD R7, R7, c[0x0][0x644], R8 ;  /* 0x0001910007077a24 */ /* 0x000fc800078e0208 */
[----:B------:R-:W-:-:S05]  /*03a0*/  IMAD.IADD R27, R29, 0x1, R7 ;  /* 0x000000011d1b7824 */ /* 0x000fca00078e0207 */
[----:B------:R-:W-:-:S04]  /*03b0*/  LOP3.LUT R7, R27, R3, RZ, 0xfc, !PT ;  /* 0x000000031b077212 */ /* 0x000fc800078efcff */
[----:B------:R-:W-:-:S13]  /*03c0*/  ISETP.NE.U32.AND P1, PT, R7, RZ, PT ;  /* 0x000000ff0700720c */ /* 0x000fda0003f25070 */
[----:B------:R-:W-:Y:S05]  /*03d0*/  @!P1 BRA `(.L_x_374) ;  /* 0x0000005000009947 */ /* 0x000fea0003800000 */
[----:B------:R-:W-:Y:S01]  /*03e0*/  MOV R14, R2 ;  /* 0x00000002000e7202 */ /* 0x000fe20000000f00 */
[----:B------:R-:W-:Y:S01]  /*03f0*/  IMAD.MOV.U32 R13, RZ, RZ, R3 ;  /* 0x000000ffff0d7224 */ /* 0x000fe200078e0003 */
[----:B------:R-:W-:Y:S02]  /*0400*/  MOV R12, 0x420 ;  /* 0x00000420000c7802 */ /* 0x000fe40000000f00 */
[----:B------:R-:W-:Y:S05]  /*0410*/  CALL.REL.NOINC `($__internal_13_$__cuda_sm20_div_s64) ;  /* 0x0000233000007944 */ /* 0x000fea0003c00000 */
[----:B------:R-:W-:Y:S05]  /*0420*/  BRA `(.L_x_375) ;  /* 0x0000012000007947 */ /* 0x000fea0003800000 */
.L_x_374:
[----:B------:R-:W0:Y:S01]  /*0430*/  I2F.U32.RP R7, R2 ;  /* 0x0000000200077306 */ /* 0x000e220000209000 */
[----:B------:R-:W-:-:S07]  /*0440*/  ISETP.NE.U32.AND P3, PT, R2, RZ, PT ;  /* 0x000000ff0200720c */ /* 0x000fce0003f65070 */
[----:B0-----:R-:W0:Y:S02]  /*0450*/  MUFU.RCP R7, R7 ;  /* 0x0000000700077308 */ /* 0x001e240000001000 */
[----:B0-----:R-:W-:-:S06]  /*0460*/  IADD3 R8, R7, 0xffffffe, RZ ;  /* 0x0ffffffe07087810 */ /* 0x001fcc0007ffe0ff */
[----:B------:R0:W1:Y:S02]  /*0470*/  F2I.FTZ.U32.TRUNC.NTZ R9, R8 ;  /* 0x0000000800097305 */ /* 0x000064000021f000 */
[----:B0-----:R-:W-:Y:S02]  /*0480*/  IMAD.MOV.U32 R8, RZ, RZ, RZ ;  /* 0x000000ffff087224 */ /* 0x001fe400078e00ff */
[----:B-1----:R-:W-:-:S04]  /*0490*/  IMAD.MOV R11, RZ, RZ, -R9 ;  /* 0x000000ffff0b7224 */ /* 0x002fc800078e0a09 */
[----:B------:R-:W-:-:S04]  /*04a0*/  IMAD R11, R11, R2, RZ ;  /* 0x000000020b0b7224 */ /* 0x000fc800078e02ff */
[----:B------:R-:W-:-:S06]  /*04b0*/  IMAD.HI.U32 R9, R9, R11, R8 ;  /* 0x0000000b09097227 */ /* 0x000fcc00078e0008 */
[----:B------:R-:W-:-:S04]  /*04c0*/  IMAD.HI.U32 R24, R9, R28, RZ ;  /* 0x0000001c09187227 */ /* 0x000fc800078e00ff */
[----:B------:R-:W-:-:S04]  /*04d0*/  IMAD.MOV R29, RZ, RZ, -R24 ;  /* 0x000000ffff1d7224 */ /* 0x000fc800078e0a18 */
[----:B------:R-:W-:-:S05]  /*04e0*/  IMAD R29, R2, R29, R28 ;  /* 0x0000001d021d7224 */ /* 0x000fca00078e021c */
[----:B------:R-:W-:-:S13]  /*04f0*/  ISETP.GE.U32.AND P1, PT, R29, R2, PT ;  /* 0x000000021d00720c */ /* 0x000fda0003f26070 */
[-C--:B------:R-:W-:Y:S02]  /*0500*/  @P1 IADD3 R29, R29, -R2.reuse, RZ ;  /* 0x800000021d1d1210 */ /* 0x080fe40007ffe0ff */
[----:B------:R-:W-:Y:S02]  /*0510*/  @P1 IADD3 R24, R24, 0x1, RZ ;  /* 0x0000000118181810 */ /* 0x000fe40007ffe0ff */
[----:B------:R-:W-:-:S13]  /*0520*/  ISETP.GE.U32.AND P2, PT, R29, R2, PT ;  /* 0x000000021d00720c */ /* 0x000fda0003f46070 */
[----:B------:R-:W-:Y:S02]  /*0530*/  @P2 IADD3 R24, R24, 0x1, RZ ;  /* 0x0000000118182810 */ /* 0x000fe40007ffe0ff */
[----:B------:R-:W-:Y:S02]  /*0540*/  @!P3 LOP3.LUT R24, RZ, R2, RZ, 0x33, !PT ;  /* 0x00000002ff18b212 */ /* 0x000fe400078e33ff */
.L_x_375:
[----:B------:R-:W-:Y:S05]  /*0550*/  BSYNC B1 ;  /* 0x0000000000017941 */ /* 0x000fea0003800000 */
.L_x_373:
[----:B------:R-:W-:Y:S02]  /*0560*/  ISETP.NE.U32.AND P1, PT, R24, c[0x0][0x640], PT ;  /* 0x0001900018007a0c */ /* 0x000fe40003f25070 */
[----:B------:R-:W-:-:S04]  /*0570*/  SHF.R.S32.HI R7, RZ, 0x1f, R24 ;  /* 0x0000001fff077819 */ /* 0x000fc80000011418 */
[----:B------:R-:W-:-:S04]  /*0580*/  ISETP.NE.AND.EX P1, PT, R7, c[0x0][0x644], PT, P1 ;  /* 0x0001910007007a0c */ /* 0x000fc80003f25310 */
[----:B------:R-:W-:-:S05]  /*0590*/  SEL R7, RZ, 0xffffffff, P1 ;  /* 0xffffffffff077807 */ /* 0x000fca0000800000 */
[----:B------:R-:W-:-:S05]  /*05a0*/  IMAD.IADD R24, R24, 0x1, R7 ;  /* 0x0000000118187824 */ /* 0x000fca00078e0207 */
[----:B------:R-:W-:-:S04]  /*05b0*/  LEA R7, R24, c[0x0][0x18], 0x1 ;  /* 0x0000060018077a11 */ /* 0x000fc800078e08ff */
[----:B------:R-:W-:-:S04]  /*05c0*/  LOP3.LUT R7, R7, 0x2, RZ, 0xc0, !PT ;  /* 0x0000000207077812 */ /* 0x000fc800078ec0ff */
[----:B------:R-:W-:Y:S01]  /*05d0*/  ISETP.NE.U32.AND P1, PT, R7, RZ, PT ;  /* 0x000000ff0700720c */ /* 0x000fe20003f25070 */
[----:B------:R-:W-:-:S03]  /*05e0*/  IMAD R24, R24, 0x2, -R7 ;  /* 0x0000000218187824 */ /* 0x000fc600078e0a07 */
[----:B------:R-:W-:Y:S02]  /*05f0*/  ISETP.NE.AND.EX P1, PT, RZ, RZ, PT, P1 ;  /* 0x000000ffff00720c */ /* 0x000fe40003f25310 */
[----:B------:R0:W1:Y:S04]  /*0600*/  LDS R8, [R24] ;  /* 0x0000000018087984 */ /* 0x0000680000000800 */
.L_x_376:
[----:B-1----:R-:W-:Y:S01]  /*0610*/  SHF.R.U32.HI R7, RZ, 0x10, R8 ;  /* 0x00000010ff077819 */ /* 0x002fe20000011608 */
        /* <DEDUP_REMOVED lines=9> */
[----:B------:R-:W1:Y:S02]  /*06b0*/  ATOMS.CAS R9, [R24], R8, R9 ;  /* 0x000000081809738d */ /* 0x000e640000000009 */
[----:B-1----:R-:W-:Y:S01]  /*06c0*/  ISETP.NE.AND P2, PT, R8, R9, PT ;  /* 0x000000090800720c */ /* 0x002fe20003f45270 */
[----:B------:R-:W-:-:S12]  /*06d0*/  IMAD.MOV.U32 R8, RZ, RZ, R9 ;  /* 0x000000ffff087224 */ /* 0x000fd800078e0009 */
[----:B------:R-:W-:Y:S05]  /*06e0*/  @P2 BRA `(.L_x_376) ;  /* 0xffffff2000002947 */ /* 0x000fea000383ffff */
.L_x_372:
[----:B------:R-:W-:Y:S05]  /*06f0*/  BSYNC B0 ;  /* 0x0000000000007941 */ /* 0x000fea0003800000 */
.L_x_371:
[----:B------:R-:W-:Y:S05]  /*0700*/  @!P0 BRA `(.L_x_377) ;  /* 0xfffffb0000008947 */ /* 0x000fea000383ffff */
[----:B------:R-:W-:Y:S05]  /*0710*/  BRA `(.L_x_369) ;  /* 0x00001d6000007947 */ /* 0x000fea0003800000 */
.L_x_370:
[----:B------:R-:W-:Y:S01]  /*0720*/  LOP3.LUT R4, RZ, c[0x0][0x638], RZ, 0x33, !PT ;  /* 0x00018e00ff047a12 */ /* 0x000fe200078e33ff */
[----:B------:R-:W-:-:S03]  /*0730*/  IMAD.MOV.U32 R6, RZ, RZ, RZ ;  /* 0x000000ffff067224 */ /* 0x000fc600078e00ff */
[----:B------:R-:W-:-:S04]  /*0740*/  IMNMX R4, R4, -0x3, !PT ;  /* 0xfffffffd04047817 */ /* 0x000fc80007800200 */
[----:B------:R-:W-:-:S04]  /*0750*/  IADD3 R4, R4, c[0x0][0x638], RZ ;  /* 0x00018e0004047a10 */ /* 0x000fc80007ffe0ff */
[C---:B------:R-:W-:Y:S02]  /*0760*/  IADD3 R9, R4.reuse, 0x2, RZ ;  /* 0x0000000204097810 */ /* 0x040fe40007ffe0ff */
[----:B------:R-:W-:Y:S02]  /*0770*/  IADD3 R7, R4, 0x1, RZ ;  /* 0x0000000104077810 */ /* 0x000fe40007ffe0ff */
[----:B------:R-:W-:Y:S02]  /*0780*/  LOP3.LUT R9, R9, 0x3, RZ, 0xc0, !PT ;  /* 0x0000000309097812 */ /* 0x000fe400078ec0ff */
.L_x_409:
[----:B------:R-:W-:Y:S01]  /*0790*/  ISETP.GE.U32.AND P0, PT, R7, 0x3, PT ;  /* 0x000000030700780c */ /* 0x000fe20003f06070 */
[----:B------:R-:W-:Y:S01]  /*07a0*/  ULDC UR5, c[0x0][0x638] ;  /* 0x00018e0000057ab9 */ /* 0x000fe20000000800 */
[----:B------:R-:W-:Y:S01]  /*07b0*/  CS2R R18, SRZ ;  /* 0x0000000000127805 */ /* 0x000fe2000001ff00 */
[----:B------:R-:W-:Y:S01]  /*07c0*/  UMOV UR4, 0x8 ;  /* 0x0000000800047882 */ /* 0x000fe20000000000 */
[----:B------:R-:W-:Y:S01]  /*07d0*/  MOV R8, c[0x0][0x638] ;  /* 0x00018e0000087a02 */ /* 0x000fe20000000f00 */
[----:B------:R-:W-:Y:S01]  /*07e0*/  ULDC UR6, c[0x2][0x0] ;  /* 0x0080000000067ab9 */ /* 0x000fe20000000800 */
[----:B------:R-:W-:Y:S01]  /*07f0*/  IMAD.MOV.U32 R16, RZ, RZ, R5 ;  /* 0x000000ffff107224 */ /* 0x000fe200078e0005 */
[----:B------:R-:W-:Y:S01]  /*0800*/  UIMAD UR4, UR5, UR4, UR6 ;  /* 0x00000004050472a4 */ /* 0x000fe2000f8e0206 */
[----:B------:R-:W-:-:S05]  /*0810*/  IMAD.MOV.U32 R27, RZ, RZ, R6 ;  /* 0x000000ffff1b7224 */ /* 0x000fca00078e0006 */
[----:B0-----:R-:W-:Y:S05]  /*0820*/  @!P0 BRA `(.L_x_378) ;  /* 0x00000d8000008947 */ /* 0x001fea0003800000 */
[----:B------:R-:W-:Y:S01]  /*0830*/  BSSY B0, `(.L_x_378) ;  /* 0x00000d7000007945 */ /* 0x000fe20003800000 */
[----:B------:R-:W-:Y:S02]  /*0840*/  IMAD.IADD R10, R4, 0x1, -R9 ;  /* 0x00000001040a7824 */ /* 0x000fe400078e0a09 */
[----:B------:R-:W-:-:S04]  /*0850*/  IMAD.U32 R11, RZ, RZ, UR4 ;  /* 0x00000004ff0b7e24 */ /* 0x000fc8000f8e00ff */
.L_x_392:
        /* <DEDUP_REMOVED lines=9> */
[----:B------:R-:W-:Y:S05]  /*08f0*/  CALL.REL.NOINC `($__internal_13_$__cuda_sm20_div_s64) ;  /* 0x00001e5000007944 */ /* 0x000fea0003c00000 */
[----:B------:R-:W-:Y:S01]  /*0900*/  IADD3 R21, P0, RZ, -R24, RZ ;  /* 0x80000018ff157210 */ /* 0x000fe20007f1e0ff */
[----:B------:R-:W-:Y:S02]  /*0910*/  IMAD.MOV.U32 R17, RZ, RZ, R27 ;  /* 0x000000ffff117224 */ /* 0x000fe400078e001b */
[----:B------:R-:W-:Y:S02]  /*0920*/  IMAD.MOV.U32 R32, RZ, RZ, R24 ;  /* 0x000000ffff207224 */ /* 0x000fe400078e0018 */
[----:B------:R-:W-:Y:S02]  /*0930*/  IMAD.X R15, RZ, RZ, ~R25, P0 ;  /* 0x000000ffff0f7224 */ /* 0x000fe400000e0e19 */
[----:B------:R-:W-:-:S04]  /*0940*/  IMAD.WIDE.U32 R12, R22, R21, R16 ;  /* 0x00000015160c7225 */ /* 0x000fc800078e0010 */
[----:B------:R-:W-:Y:S02]  /*0950*/  IMAD R15, R15, R22, RZ ;  /* 0x000000160f0f7224 */ /* 0x000fe400078e02ff */
[----:B------:R-:W-:Y:S02]  /*0960*/  IMAD.MOV.U32 R33, RZ, RZ, R25 ;  /* 0x000000ffff217224 */ /* 0x000fe400078e0019 */
[----:B------:R-:W-:Y:S01]  /*0970*/  IMAD R15, R23, R21, R15 ;  /* 0x00000015170f7224 */ /* 0x000fe200078e020f */
[----:B------:R-:W-:-:S03]  /*0980*/  MOV R23, R12 ;  /* 0x0000000c00177202 */ /* 0x000fc60000000f00 */
[----:B------:R-:W-:Y:S01]  /*0990*/  IMAD.IADD R15, R13, 0x1, R15 ;  /* 0x000000010d0f7824 */ /* 0x000fe200078e020f */
[----:B------:R-:W-:Y:S05]  /*09a0*/  BRA `(.L_x_381) ;  /* 0x0000016000007947 */ /* 0x000fea0003800000 */
.L_x_380:
        /* <DEDUP_REMOVED lines=22> */
.L_x_381:
[----:B------:R-:W-:Y:S05]  /*0b10*/  BSYNC B1 ;  /* 0x0000000000017941 */ /* 0x000fea0003800000 */
.L_x_379:
        /* <DEDUP_REMOVED lines=19> */
[----:B------:R-:W-:-:S02]  /*0c50*/  IMAD.X R15, RZ, RZ, ~R25, P0 ;  /* 0x000000ffff0f7224 */ /* 0x000fc400000e0e19 */
        /* <DEDUP_REMOVED lines=8> */
.L_x_383:
        /* <DEDUP_REMOVED lines=9> */
[----:B------:R-:W-:-:S04]  /*0d70*/  IMAD.HI.U32 R13, R13, R15, R12 ;  /* 0x0000000f0d0d7227 */ /* 0x000fc800078e000c */
[----:B------:R-:W-:Y:S02]  /*0d80*/  IMAD.MOV.U32 R15, RZ, RZ, RZ ;  /* 0x000000ffff0f7224 */ /* 0x000fe400078e00ff */
        /* <DEDUP_REMOVED lines=11> */
.L_x_384:
[----:B------:R-:W-:Y:S05]  /*0e40*/  BSYNC B1 ;  /* 0x0000000000017941 */ /* 0x000fea0003800000 */
.L_x_382:
        /* <DEDUP_REMOVED lines=29> */
.L_x_386:
        /* <DEDUP_REMOVED lines=22> */
.L_x_387:
[----:B------:R-:W-:Y:S05]  /*1180*/  BSYNC B1 ;  /* 0x0000000000017941 */ /* 0x000fea0003800000 */
.L_x_385:
[----:B------:R-:W0:Y:S01]  /*1190*/  LDC.64 R16, c[0x0][R11+0x148] ;  /* 0x000052000b107b82 */ /* 0x000e220000000a00 */
[----:B------:R-:W-:Y:S01]  /*11a0*/  MOV R32, R22 ;  /* 0x0000001600207202 */ /* 0x000fe20000000f00 */
        /* <DEDUP_REMOVED lines=28> */
.L_x_389:
        /* <DEDUP_REMOVED lines=23> */
.L_x_390:
[----:B------:R-:W-:Y:S05]  /*14e0*/  BSYNC B1 ;  /* 0x0000000000017941 */ /* 0x000fea0003800000 */
.L_x_388:
[----:B------:R0:W1:Y:S01]  /*14f0*/  LDC.64 R12, c[0x0][R11+0x210] ;  /* 0x000084000b0c7b82 */ /* 0x0000620000000a00 */
[----:B------:R-:W-:Y:S01]  /*1500*/  IADD3 R10, R10, -0x4, RZ ;  /* 0xfffffffc0a0a7810 */ /* 0x000fe20007ffe0ff */
[----:B------:R-:W-:-:S03]  /*1510*/  IMAD.MOV.U32 R32, RZ, RZ, R22 ;  /* 0x000000ffff207224 */ /* 0x000fc600078e0016 */
        /* <DEDUP_REMOVED lines=8> */
.L_x_391:
[----:B------:R-:W-:Y:S05]  /*15a0*/  BSYNC B0 ;  /* 0x0000000000007941 */ /* 0x000fea0003800000 */
.L_x_378:
        /* <DEDUP_REMOVED lines=13> */
[----:B------:R-:W-:Y:S05]  /*1680*/  CALL.REL.NOINC `($__internal_13_$__cuda_sm20_div_s64) ;  /* 0x000010c000007944 */ /* 0x000fea0003c00000 */
[----:B------:R-:W-:Y:S01]  /*1690*/  IADD3 R21, P0, RZ, -R24, RZ ;  /* 0x80000018ff157210 */ /* 0x000fe20007f1e0ff */
[----:B------:R-:W-:Y:S02]  /*16a0*/  IMAD.MOV.U32 R17, RZ, RZ, R27 ;  /* 0x000000ffff117224 */ /* 0x000fe400078e001b */
        /* <DEDUP_REMOVED lines=8> */
.L_x_395:
        /* <DEDUP_REMOVED lines=23> */
.L_x_396:
[----:B------:R-:W-:Y:S05]  /*18a0*/  BSYNC B0 ;  /* 0x0000000000007941 */ /* 0x000fea0003800000 */
.L_x_394:
        /* <DEDUP_REMOVED lines=27> */
.L_x_398:
        /* <DEDUP_REMOVED lines=23> */
.L_x_399:
[----:B------:R-:W-:Y:S05]  /*1bd0*/  BSYNC B0 ;  /* 0x0000000000007941 */ /* 0x000fea0003800000 */
.L_x_397:
        /* <DEDUP_REMOVED lines=17> */
[----:B------:R-:W-:Y:S02]  /*1cf0*/  IADD3 R21, P0, RZ, -R24, RZ ;  /* 0x80000018ff157210 */ /* 0x000fe40007f1e0ff */
[----:B------:R-:W-:Y:S01]  /*1d00*/  MOV R17, R27 ;  /* 0x0000001b00117202 */ /* 0x000fe20000000f00 */
[--C-:B------:R-:W-:Y:S02]  /*1d10*/  IMAD.MOV.U32 R27, RZ, RZ, R25.reuse ;  /* 0x000000ffff1b7224 */ /* 0x100fe400078e0019 */
[----:B------:R-:W-:Y:S02]  /*1d20*/  IMAD.X R15, RZ, RZ, ~R25, P0 ;  /* 0x000000ffff0f7224 */ /* 0x000fe400000e0e19 */
[----:B------:R-:W-:-:S04]  /*1d30*/  IMAD.WIDE.U32 R12, R10, R21, R16 ;  /* 0x000000150a0c7225 */ /* 0x000fc800078e0010 */
[----:B------:R-:W-:Y:S02]  /*1d40*/  IMAD R15, R15, R10, RZ ;  /* 0x0000000a0f0f7224 */ /* 0x000fe400078e02ff */
[----:B------:R-:W-:Y:S02]  /*1d50*/  IMAD.MOV.U32 R16, RZ, RZ, R24 ;  /* 0x000000ffff107224 */ /* 0x000fe400078e0018 */
[----:B------:R-:W-:-:S04]  /*1d60*/  IMAD R15, R11, R21, R15 ;  /* 0x000000150b0f7224 */ /* 0x000fc800078e020f */
[----:B------:R-:W-:Y:S01]  /*1d70*/  IMAD.IADD R15, R13, 0x1, R15 ;  /* 0x000000010d0f7824 */ /* 0x000fe200078e020f */
[----:B------:R-:W-:Y:S05]  /*1d80*/  BRA `(.L_x_402) ;  /* 0x0000017000007947 */ /* 0x000fea0003800000 */
.L_x_401:
        /* <DEDUP_REMOVED lines=23> */
.L_x_402:
[----:B------:R-:W-:Y:S05]  /*1f00*/  BSYNC B0 ;  /* 0x0000000000007941 */ /* 0x000fea0003800000 */
.L_x_400:
[----:B------:R-:W0:Y:S02]  /*1f10*/  LDC.64 R10, c[0x0][R8+0x218] ;  /* 0x00008600080a7b82 */ /* 0x000e240000000a00 */
[-C--:B0-----:R-:W-:Y:S02]  /*1f20*/  IMAD R11, R11, R12.reuse, RZ ;  /* 0x0000000c0b0b7224 */ /* 0x081fe400078e02ff */
[----:B------:R-:W-:-:S04]  /*1f30*/  IMAD.WIDE.U32 R18, R10, R12, R18 ;  /* 0x0000000c0a127225 */ /* 0x000fc800078e0012 */
[----:B------:R-:W-:-:S05]  /*1f40*/  IMAD R11, R10, R15, R11 ;  /* 0x0000000f0a0b7224 */ /* 0x000fca00078e020b */
[----:B------:R-:W-:-:S03]  /*1f50*/  IADD3 R19, R19, R11, RZ ;  /* 0x0000000b13137210 */ /* 0x000fc60007ffe0ff */
.L_x_393:
[----:B------:R-:W-:Y:S02]  /*1f60*/  IMAD R13, R27, c[0x0][0x570], RZ ;  /* 0x00015c001b0d7a24 */ /* 0x000fe400078e02ff */
        /* <DEDUP_REMOVED lines=23> */
[----:B------:R-:W-:Y:S01]  /*20e0*/  IMAD.MOV.U32 R14, RZ, RZ, R2 ;  /* 0x000000ffff0e7224 */ /* 0x000fe200078e0002 */
[----:B------:R-:W-:Y:S02]  /*20f0*/  MOV R13, R3 ;  /* 0x00000003000d7202 */ /* 0x000fe40000000f00 */
[----:B------:R-:W-:Y:S02]  /*2100*/  MOV R12, 0x2120 ;  /* 0x00002120000c7802 */ /* 0x000fe40000000f00 */
[----:B------:R-:W-:Y:S05]  /*2110*/  CALL.REL.NOINC `($__internal_13_$__cuda_sm20_div_s64) ;  /* 0x0000063000007944 */ /* 0x000fea0003c00000 */
[----:B------:R-:W-:Y:S05]  /*2120*/  BRA `(.L_x_407) ;  /* 0x0000012000007947 */ /* 0x000fea0003800000 */
.L_x_406:
        /* <DEDUP_REMOVED lines=18> */
.L_x_407:
[----:B------:R-:W-:Y:S05]  /*2250*/  BSYNC B1 ;  /* 0x0000000000017941 */ /* 0x000fea0003800000 */
.L_x_405:
        /* <DEDUP_REMOVED lines=11> */
.L_x_408:
[----:B-1----:R-:W-:Y:S01]  /*2310*/  SHF.R.U32.HI R11, RZ, 0x10, R10 ;  /* 0x00000010ff0b7819 */ /* 0x002fe2000001160a */
[----:B------:R-:W-:Y:S01]  /*2320*/  YIELD ;  /* 0x0000000000007946 */ /* 0x000fe20003800000 */
[----:B------:R-:W-:Y:S02]  /*2330*/  LOP3.LUT R13, R10, 0xffff0000, RZ, 0xc0, !PT ;  /* 0xffff00000a0d7812 */ /* 0x000fe400078ec0ff */
[----:B------:R-:W-:-:S04]  /*2340*/  SEL R11, R11, R10, P0 ;  /* 0x0000000a0b0b7207 */ /* 0x000fc80000000000 */
[----:B------:R-:W-:Y:S02]  /*2350*/  PRMT R8, R11, 0x9910, RZ ;  /* 0x000099100b087816 */ /* 0x000fe400000000ff */
[----:B------:R-:W-:Y:S02]  /*2360*/  LOP3.LUT R11, R10, 0xffff, RZ, 0xc0, !PT ;  /* 0x0000ffff0a0b7812 */ /* 0x000fe400078ec0ff */
        /* <DEDUP_REMOVED lines=8> */
.L_x_404:
[----:B------:R-:W-:Y:S05]  /*23f0*/  BSYNC B0 ;  /* 0x0000000000007941 */ /* 0x000fea0003800000 */
.L_x_403:
        /* <DEDUP_REMOVED lines=8> */
.L_x_369:
[----:B------:R-:W-:Y:S01]  /*2480*/  WARPSYNC 0xffffffff ;  /* 0xffffffff00007948 */ /* 0x000fe20003800000 */
[----:B------:R-:W-:Y:S01]  /*2490*/  BAR.SYNC.DEFER_BLOCKING 0x0 ;  /* 0x0000000000007b1d */ /* 0x000fe20000010000 */
[----:B------:R-:W-:-:S04]  /*24a0*/  ISETP.GE.U32.AND P0, PT, R0, c[0x0][0x168], PT ;  /* 0x00005a0000007a0c */ /* 0x000fc80003f06070 */
[----:B------:R-:W-:-:S13]  /*24b0*/  ISETP.GE.AND.EX P0, PT, RZ, c[0x0][0x16c], PT, P0 ;  /* 0x00005b00ff007a0c */ /* 0x000fda0003f06300 */
[----:B------:R-:W-:Y:S05]  /*24c0*/  @P0 EXIT ;  /* 0x000000000000094d */ /* 0x000fea0003800000 */
[----:B------:R-:W-:Y:S02]  /*24d0*/  IMAD.MOV.U32 R6, RZ, RZ, R0 ;  /* 0x000000ffff067224 */ /* 0x000fe400078e0000 */
[----:B------:R-:W-:Y:S02]  /*24e0*/  IMAD.MOV.U32 R8, RZ, RZ, RZ ;  /* 0x000000ffff087224 */ /* 0x000fe400078e00ff */
.L_x_412:
[----:B------:R-:W-:-:S04]  /*24f0*/  IMAD.WIDE.U32 R2, R6, c[0x0][0x230], RZ ;  /* 0x00008c0006027a25 */ /* 0x000fc800078e00ff */
[----:B------:R-:W-:Y:S01]  /*2500*/  IMAD R5, R8, c[0x0][0x230], RZ ;  /* 0x00008c0008057a24 */ /* 0x000fe200078e02ff */
[----:B------:R-:W-:Y:S01]  /*2510*/  SHF.L.U32 R0, R2, 0x1, RZ ;  /* 0x0000000102007819 */ /* 0x000fe200000006ff */
[----:B------:R-:W-:Y:S02]  /*2520*/  IMAD.MOV.U32 R4, RZ, RZ, -0x1 ;  /* 0xffffffffff047424 */ /* 0x000fe400078e00ff */
[----:B------:R-:W-:Y:S01]  /*2530*/  IMAD R7, R6, c[0x0][0x234], R5 ;  /* 0x00008d0006077a24 */ /* 0x000fe200078e0205 */
[----:B------:R-:W-:-:S03]  /*2540*/  IADD3 R5, R0, c[0x0][0x160], RZ ;  /* 0x0000580000057a10 */ /* 0x000fc60007ffe0ff */
[----:B------:R-:W-:Y:S01]  /*2550*/  IMAD.IADD R3, R3, 0x1, R7 ;  /* 0x0000000103037824 */ /* 0x000fe200078e0207 */
[----:B------:R-:W-:-:S04]  /*2560*/  LOP3.LUT R5, R5, 0x2, RZ, 0xc0, !PT ;  /* 0x0000000205057812 */ /* 0x000fc800078ec0ff */
[----:B------:R-:W-:Y:S02]  /*2570*/  SHF.L.U64.HI R3, R2, 0x1, R3 ;  /* 0x0000000102037819 */ /* 0x000fe40000010203 */
[----:B------:R-:W-:-:S04]  /*2580*/  IADD3 R2, P0, P1, -R5, c[0x0][0x160], R0 ;  /* 0x0000580005027a10 */ /* 0x000fc8000791e100 */
[----:B------:R-:W-:-:S05]  /*2590*/  IADD3.X R3, R4, c[0x0][0x164], R3, P0, P1 ;  /* 0x0000590004037a10 */ /* 0x000fca00007e2403 */
[----:B------:R1:W5:Y:S01]  /*25a0*/  LDG.E R4, [R2.64] ;  /* 0x0000000802047981 */ /* 0x000362000c1e1900 */
[C---:B------:R-:W-:Y:S01]  /*25b0*/  IMAD.SHL.U32 R0, R6.reuse, 0x2, RZ ;  /* 0x0000000206007824 */ /* 0x040fe200078e00ff */
[----:B------:R-:W-:Y:S01]  /*25c0*/  IADD3 R6, P0, R6, c[0x0][0x0], RZ ;  /* 0x0000000006067a10 */ /* 0x000fe20007f1e0ff */
[----:B------:R-:W-:Y:S01]  /*25d0*/  BSSY B0, `(.L_x_410) ;  /* 0x0000015000007945 */ /* 0x000fe20003800000 */
[----:B------:R-:W-:Y:S02]  /*25e0*/  ISETP.NE.U32.AND P1, PT, R5, RZ, PT ;  /* 0x000000ff0500720c */ /* 0x000fe40003f25070 */
[----:B------:R1:W2:Y:S01]  /*25f0*/  LDS.S16 R9, [R0] ;  /* 0x0000000000097984 */ /* 0x0002a20000000600 */
[----:B------:R-:W-:Y:S02]  /*2600*/  IADD3.X R8, RZ, R8, RZ, P0, !PT ;  /* 0x00000008ff087210 */ /* 0x000fe400007fe4ff */
[----:B------:R-:W-:Y:S02]  /*2610*/  ISETP.GE.U32.AND P0, PT, R6, c[0x0][0x168], PT ;  /* 0x00005a0006007a0c */ /* 0x000fe40003f06070 */
[----:B------:R-:W-:-:S02]  /*2620*/  ISETP.NE.AND.EX P1, PT, RZ, RZ, PT, P1 ;  /* 0x000000ffff00720c */ /* 0x000fc40003f25310 */
[----:B------:R-:W-:Y:S02]  /*2630*/  ISETP.GE.AND.EX P0, PT, R8, c[0x0][0x16c], PT, P0 ;  /* 0x00005b0008007a0c */ /* 0x000fe40003f06300 */
.L_x_411:
[----:B-----5:R-:W-:Y:S01]  /*2640*/  SHF.R.U32.HI R5, RZ, 0x10, R4 ;  /* 0x00000010ff057819 */ /* 0x020fe20000011604 */
[----:B------:R-:W-:Y:S01]  /*2650*/  YIELD ;  /* 0x0000000000007946 */ /* 0x000fe20003800000 */
[----:B------:R-:W-:Y:S02]  /*2660*/  LOP3.LUT R7, R4, 0xffff0000, RZ, 0xc0, !PT ;  /* 0xffff000004077812 */ /* 0x000fe400078ec0ff */
[----:B------:R-:W-:-:S04]  /*2670*/  SEL R5, R5, R4, P1 ;  /* 0x0000000405057207 */ /* 0x000fc80000800000 */
[----:B-1----:R-:W-:Y:S02]  /*2680*/  PRMT R0, R5, 0x9910, RZ ;  /* 0x0000991005007816 */ /* 0x002fe400000000ff */
[----:B------:R-:W-:-:S03]  /*2690*/  LOP3.LUT R5, R4, 0xffff, RZ, 0xc0, !PT ;  /* 0x0000ffff04057812 */ /* 0x000fc600078ec0ff */
[----:B--2---:R-:W-:-:S05]  /*26a0*/  IMAD.IADD R0, R9, 0x1, R0 ;  /* 0x0000000109007824 */ /* 0x004fca00078e0200 */
[C---:B------:R-:W-:Y:S02]  /*26b0*/  PRMT R5, R0.reuse, 0x1054, R5 ;  /* 0x0000105400057816 */ /* 0x040fe40000000005 */
[----:B------:R-:W-:-:S04]  /*26c0*/  LOP3.LUT R0, R0, 0xffff, RZ, 0xc0, !PT ;  /* 0x0000ffff00007812 */ /* 0x000fc800078ec0ff */
[----:B------:R-:W-:-:S06]  /*26d0*/  @!P1 LOP3.LUT R5, R0, R7, RZ, 0xfc, !PT ;  /* 0x0000000700059212 */ /* 0x000fcc00078efcff */
[----:B------:R-:W2:Y:S02]  /*26e0*/  ATOMG.E.CAS.STRONG.GPU PT, R5, [R2], R4, R5 ;  /* 0x00000004020573a9 */ /* 0x000ea400001ee105 */
[----:B--2---:R-:W-:Y:S01]  /*26f0*/  ISETP.NE.AND P2, PT, R4, R5, PT ;  /* 0x000000050400720c */ /* 0x004fe20003f45270 */
[----:B------:R-:W-:-:S12]  /*2700*/  IMAD.MOV.U32 R4, RZ, RZ, R5 ;  /* 0x000000ffff047224 */ /* 0x000fd800078e0005 */
[----:B------:R-:W-:Y:S05]  /*2710*/  @P2 BRA `(.L_x_411) ;  /* 0xffffff2000002947 */ /* 0x000fea000383ffff */
[----:B------:R-:W-:Y:S05]  /*2720*/  BSYNC B0 ;  /* 0x0000000000007941 */ /* 0x000fea0003800000 */
.L_x_410:
[----:B------:R-:W-:Y:S05]  /*2730*/  @!P0 BRA `(.L_x_412) ;  /* 0xfffffdb000008947 */ /* 0x000fea000383ffff */
[----:B------:R-:W-:Y:S05]  /*2740*/  EXIT ;  /* 0x000000000000794d */ /* 0x000fea0003800000 */
        .weak           $__internal_13_$__cuda_sm20_div_s64
        .type           $__internal_13_$__cuda_sm20_div_s64,@function
        .size           $__internal_13_$__cuda_sm20_div_s64,(.L_x_3561 - $__internal_13_$__cuda_sm20_div_s64)
$__internal_13_$__cuda_sm20_div_s64:
        /* <DEDUP_REMOVED lines=34> */
[----:B------:R-:W-:-:S04]  /*2970*/  IMAD.HI.U32 R29, P2, R25, R24, R36 ;  /* 0x00000018191d7227 */ /* 0x000fc80007840024 */
[----:B------:R-:W-:Y:S01]  /*2980*/  IMAD R24, R25, R26, RZ ;  /* 0x0000001a19187224 */ /* 0x000fe200078e02ff */
[----:B------:R-:W-:Y:S01]  /*2990*/  IADD3.X R26, RZ, ~R27, RZ, P5, !PT ;  /* 0x8000001bff1a7210 */ /* 0x000fe20002ffe4ff */
[----:B------:R-:W-:Y:S02]  /*29a0*/  IMAD.X R15, R15, 0x1, R25, P1 ;  /* 0x000000010f0f7824 */ /* 0x000fe400008e0619 */
[----:B------:R-:W-:Y:S01]  /*29b0*/  IMAD.MOV.U32 R37, RZ, RZ, RZ ;  /* 0x000000ffff257224 */ /* 0x000fe200078e00ff */
        /* <DEDUP_REMOVED lines=21> */
[----:B------:R-:W-:Y:S01]  /*2b10*/  SEL R31, R28, R31, P1 ;  /* 0x0000001f1c1f7207 */ /* 0x000fe20000800000 */
[----:B------:R-:W-:Y:S01]  /*2b20*/  IMAD.X R28, RZ, RZ, R15, P3 ;  /* 0x000000ffff1c7224 */ /* 0x000fe200018e060f */
[----:B------:R-:W-:Y:S02]  /*2b30*/  SEL R29, R26, R29, P1 ;  /* 0x0000001d1a1d7207 */ /* 0x000fe40000800000 */
[----:B------:R-:W-:Y:S02]  /*2b40*/  SEL R24, R24, R25, P1 ;  /* 0x0000001918187207 */ /* 0x000fe40000800000 */
[----:B------:R-:W-:Y:S02]  /*2b50*/  ISETP.GE.U32.AND P2, PT, R31, R20, PT ;  /* 0x000000141f00720c */ /* 0x000fe40003f46070 */
[----:B------:R-:W-:Y:S02]  /*2b60*/  SEL R28, R28, R15, P1 ;  /* 0x0000000f1c1c7207 */ /* 0x000fe40000800000 */
[----:B------:R-:W-:-:S02]  /*2b70*/  IADD3 R15, P3, R24, 0x1, RZ ;  /* 0x00000001180f7810 */ /* 0x000fc40007f7e0ff */
[----:B------:R-:W-:Y:S02]  /*2b80*/  ISETP.GE.U32.AND.EX P1, PT, R29, R21, PT, P2 ;  /* 0x000000151d00720c */ /* 0x000fe40003f26120 */
[----:B------:R-:W-:Y:S02]  /*2b90*/  IADD3.X R21, RZ, R28, RZ, P3, !PT ;  /* 0x0000001cff157210 */ /* 0x000fe40001ffe4ff */
[----:B------:R-:W-:Y:S02]  /*2ba0*/  SEL R15, R15, R24, P1 ;  /* 0x000000180f0f7207 */ /* 0x000fe40000800000 */
[----:B------:R-:W-:Y:S02]  /*2bb0*/  SEL R21, R21, R28, P1 ;  /* 0x0000001c15157207 */ /* 0x000fe40000800000 */
[----:B------:R-:W-:Y:S02]  /*2bc0*/  IADD3 R24, P3, RZ, -R15, RZ ;  /* 0x8000000fff187210 */ /* 0x000fe40007f7e0ff */
[----:B------:R-:W-:-:S02]  /*2bd0*/  LOP3.LUT R20, R13, R27, RZ, 0x3c, !PT ;  /* 0x0000001b0d147212 */ /* 0x000fc400078e3cff */
[----:B------:R-:W-:Y:S01]  /*2be0*/  ISETP.NE.U32.AND P1, PT, R14, RZ, PT ;  /* 0x000000ff0e00720c */ /* 0x000fe20003f25070 */
[----:B------:R-:W-:Y:S01]  /*2bf0*/  IMAD.X R14, RZ, RZ, ~R21, P3 ;  /* 0x000000ffff0e7224 */ /* 0x000fe200018e0e15 */
[----:B------:R-:W-:Y:S02]  /*2c00*/  ISETP.GE.AND P2, PT, R20, RZ, PT ;  /* 0x000000ff1400720c */ /* 0x000fe40003f46270 */
[----:B------:R-:W-:Y:S01]  /*2c10*/  ISETP.NE.AND.EX P1, PT, R13, RZ, PT, P1 ;  /* 0x000000ff0d00720c */ /* 0x000fe20003f25310 */
[----:B------:R-:W-:Y:S01]  /*2c20*/  IMAD.MOV.U32 R13, RZ, RZ, 0x0 ;  /* 0x00000000ff0d7424 */ /* 0x000fe200078e00ff */
[----:B------:R-:W-:Y:S02]  /*2c30*/  SEL R24, R24, R15, !P2 ;  /* 0x0000000f18187207 */ /* 0x000fe40005000000 */
[----:B------:R-:W-:Y:S02]  /*2c40*/  SEL R14, R14, R21, !P2 ;  /* 0x000000150e0e7207 */ /* 0x000fe40005000000 */
[----:B------:R-:W-:-:S02]  /*2c50*/  SEL R24, R24, 0xffffffff, P1 ;  /* 0xffffffff18187807 */ /* 0x000fc40000800000 */
[----:B------:R-:W-:Y:S01]  /*2c60*/  SEL R25, R14, 0xffffffff, P1 ;  /* 0xffffffff0e197807 */ /* 0x000fe20000800000 */
[----:B------:R-:W-:Y:S06]  /*2c70*/  RET.REL.NODEC R12 `(_ZN2at4cuda17kernelHistogram1DIsslLi1ELi2ELin1ELNS0_23CUDAHistogramMemoryTypeE0EZNS0_21CUDA_tensor_histogramIssLb0EEEbNS_6TensorES4_S4_lNS_14AccumulateTypeIT0_Lb1EE4typeES8_NS0_13TensorArgTypeES9_S9_EUllE0_EEvNS0_6detail10TensorInfoIT_T1_EESF_NSC_IKS6_SE_EElS8_S8_SE_T6_) ;  /* 0xffffd3800c007950 */ /* 0x000fec0003c3ffff */
.L_x_413:
        /* <DEDUP_REMOVED lines=16> */
.L_x_3561:


//--------------------- .text._ZN2at4cuda17kernelHistogram1DIsslLi1ELi2ELin1ELNS0_23CUDAHistogramMemoryTypeE1EZNS0_21CUDA_tensor_histogramIssLb0EEEbNS_6TensorES4_S4_lNS_14AccumulateTypeIT0_Lb1EE4typeES8_NS0_13TensorArgTypeES9_S9_EUllE_EEvNS0_6detail10TensorInfoIT_T1_EESF_NSC_IKS6_SE_EElS8_S8_SE_T6_ --------------------------
	.section	.text._ZN2at4cuda17kernelHistogram1DIsslLi1ELi2ELin1ELNS0_23CUDAHistogramMemoryTypeE1EZNS0_21CUDA_tensor_histogramIssLb0EEEbNS_6TensorES4_S4_lNS_14AccumulateTypeIT0_Lb1EE4typeES8_NS0_13TensorArgTypeES9_S9_EUllE_EEvNS0_6detail10TensorInfoIT_T1_EESF_NSC_IKS6_SE_EElS8_S8_SE_T6_,"ax",@progbits
	.sectioninfo	@"SHI_REGISTERS=36"
	.align	128
        .global         _ZN2at4cuda17kernelHistogram1DIsslLi1ELi2ELin1ELNS0_23CUDAHistogramMemoryTypeE1EZNS0_21CUDA_tensor_histogramIssLb0EEEbNS_6TensorES4_S4_lNS_14AccumulateTypeIT0_Lb1EE4typeES8_NS0_13TensorArgTypeES9_S9_EUllE_EEvNS0_6detail10TensorInfoIT_T1_EESF_NSC_IKS6_SE_EElS8_S8_SE_T6_
        .type           _ZN2at4cuda17kernelHistogram1DIsslLi1ELi2ELin1ELNS0_23CUDAHistogramMemoryTypeE1EZNS0_21CUDA_tensor_histogramIssLb0EEEbNS_6TensorES4_S4_lNS_14AccumulateTypeIT0_Lb1EE4typeES8_NS0_13TensorArgTypeES9_S9_EUllE_EEvNS0_6detail10TensorInfoIT_T1_EESF_NSC_IKS6_SE_EElS8_S8_SE_T6_,@function
        .size           _ZN2at4cuda17kernelHistogram1DIsslLi1ELi2ELin1ELNS0_23CUDAHistogramMemoryTypeE1EZNS0_21CUDA_tensor_histogramIssLb0EEEbNS_6TensorES4_S4_lNS_14AccumulateTypeIT0_Lb1EE4typeES8_NS0_13TensorArgTypeES9_S9_EUllE_EEvNS0_6detail10TensorInfoIT_T1_EESF_NSC_IKS6_SE_EElS8_S8_SE_T6_,(.L_x_3562 - _ZN2at4cuda17kernelHistogram1DIsslLi1ELi2ELin1ELNS0_23CUDAHistogramMemoryTypeE1EZNS0_21CUDA_tensor_histogramIssLb0EEEbNS_6TensorES4_S4_lNS_14AccumulateTypeIT0_Lb1EE4typeES8_NS0_13TensorArgTypeES9_S9_EUllE_EEvNS0_6detail10TensorInfoIT_T1_EESF_NSC_IKS6_SE_EElS8_S8_SE_T6_)
        .other          _ZN2at4cuda17kernelHistogram1DIsslLi1ELi2ELin1ELNS0_23CUDAHistogramMemoryTypeE1EZNS0_21CUDA_tensor_histogramIssLb0EEEbNS_6TensorES4_S4_lNS_14AccumulateTypeIT0_Lb1EE4typeES8_NS0_13TensorArgTypeES9_S9_EUllE_EEvNS0_6detail10TensorInfoIT_T1_EESF_NSC_IKS6_SE_EElS8_S8_SE_T6_,@"STO_CUDA_ENTRY STV_DEFAULT"
_ZN2at4cuda17kernelHistogram1DIsslLi1ELi2ELin1ELNS0_23CUDAHistogramMemoryTypeE1EZNS0_21CUDA_tensor_histogramIssLb0EEEbNS_6TensorES4_S4_lNS_14AccumulateTypeIT0_Lb1EE4typeES8_NS0_13TensorArgTypeES9_S9_EUllE_EEvNS0_6detail10TensorInfoIT_T1_EESF_NSC_IKS6_SE_EElS8_S8_SE_T6_:
.text._ZN2at4cuda17kernelHistogram1DIsslLi1ELi2ELin1ELNS0_23CUDAHistogramMemoryTypeE1EZNS0_21CUDA_tensor_histogramIssLb0EEEbNS_6TensorES4_S4_lNS_14AccumulateTypeIT0_Lb1EE4typeES8_NS0_13TensorArgTypeES9_S9_EUllE_EEvNS0_6detail10TensorInfoIT_T1_EESF_NSC_IKS6_SE_EElS8_S8_SE_T6_:
        /* <DEDUP_REMOVED lines=17> */
.L_x_421:
[----:B------:R-:W-:Y:S02]  /*0110*/  IMAD R7, R2, c[0x0][0x570], RZ ;  /* 0x00015c0002077a24 */ /* 0x000fe400078e02ff */
[----:B------:R-:W-:-:S04]  /*0120*/  IMAD.WIDE.U32 R4, R0, c[0x0][0x570], RZ ;  /* 0x00015c0000047a25 */ /* 0x000fc800078e00ff */
        /* <DEDUP_REMOVED lines=22> */
[----:B------:R-:W-:Y:S01]  /*0290*/  IMAD.MOV.U32 R25, RZ, RZ, R5 ;  /* 0x000000ffff197224 */ /* 0x000fe200078e0005 */
[----:B------:R-:W-:Y:S01]  /*02a0*/  MOV R20, UR5 ;  /* 0x0000000500147c02 */ /* 0x000fe20008000f00 */
[----:B------:R-:W-:Y:S01]  /*02b0*/  IMAD.U32 R11, RZ, RZ, UR6 ;  /* 0x00000006ff0b7e24 */ /* 0x000fe2000f8e00ff */
[----:B------:R-:W-:Y:S02]  /*02c0*/  MOV R10, 0x2e0 ;  /* 0x000002e0000a7802 */ /* 0x000fe40000000f00 */
[----:B------:R-:W-:Y:S05]  /*02d0*/  CALL.REL.NOINC `($__internal_14_$__cuda_sm20_div_s64) ;  /* 0x000022e000007944 */ /* 0x000fea0003c00000 */
[----:B------:R-:W-:Y:S05]  /*02e0*/  BRA `(.L_x_419) ;  /* 0x0000012000007947 */ /* 0x000fea0003800000 */
.L_x_418:
[----:B------:R-:W0:Y:S01]  /*02f0*/  I2F.U32.RP R6, UR5 ;  /* 0x0000000500067d06 */ /* 0x000e220008209000 */
[----:B------:R-:W-:-:S07]  /*0300*/  ISETP.NE.U32.AND P2, PT, RZ, UR5, PT ;  /* 0x00000005ff007c0c */ /* 0x000fce000bf45070 */
[----:B0-----:R-:W0:Y:S02]  /*0310*/  MUFU.RCP R6, R6 ;  /* 0x0000000600067308 */ /* 0x001e240000001000 */
[----:B0-----:R-:W-:-:S06]  /*0320*/  IADD3 R4, R6, 0xffffffe, RZ ;  /* 0x0ffffffe06047810 */ /* 0x001fcc0007ffe0ff */
[----:B------:R0:W1:Y:S02]  /*0330*/  F2I.FTZ.U32.TRUNC.NTZ R5, R4 ;  /* 0x0000000400057305 */ /* 0x000064000021f000 */
[----:B0-----:R-:W-:Y:S02]  /*0340*/  IMAD.MOV.U32 R4, RZ, RZ, RZ ;  /* 0x000000ffff047224 */ /* 0x001fe400078e00ff */
[----:B-1----:R-:W-:-:S04]  /*0350*/  IMAD.MOV R7, RZ, RZ, -R5 ;  /* 0x000000ffff077224 */ /* 0x002fc800078e0a05 */
[----:B------:R-:W-:-:S04]  /*0360*/  IMAD R7, R7, UR5, RZ ;  /* 0x0000000507077c24 */ /* 0x000fc8000f8e02ff */
[----:B------:R-:W-:-:S06]  /*0370*/  IMAD.HI.U32 R5, R5, R7, R4 ;  /* 0x0000000705057227 */ /* 0x000fcc00078e0004 */
[----:B------:R-:W-:-:S05]  /*0380*/  IMAD.HI.U32 R22, R5, R24, RZ ;  /* 0x0000001805167227 */ /* 0x000fca00078e00ff */
[----:B------:R-:W-:-:S05]  /*0390*/  IADD3 R5, -R22, RZ, RZ ;  /* 0x000000ff16057210 */ /* 0x000fca0007ffe1ff */
[----:B------:R-:W-:-:S05]  /*03a0*/  IMAD R24, R5, UR5, R24 ;  /* 0x0000000505187c24 */ /* 0x000fca000f8e0218 */
[----:B------:R-:W-:-:S13]  /*03b0*/  ISETP.GE.U32.AND P0, PT, R24, UR5, PT ;  /* 0x0000000518007c0c */ /* 0x000fda000bf06070 */
[----:B------:R-:W-:Y:S02]  /*03c0*/  @P0 IADD3 R24, R24, -UR5, RZ ;  /* 0x8000000518180c10 */ /* 0x000fe4000fffe0ff */
[----:B------:R-:W-:Y:S02]  /*03d0*/  @P0 IADD3 R22, R22, 0x1, RZ ;  /* 0x0000000116160810 */ /* 0x000fe40007ffe0ff */
[----:B------:R-:W-:-:S13]  /*03e0*/  ISETP.GE.U32.AND P1, PT, R24, UR5, PT ;  /* 0x0000000518007c0c */ /* 0x000fda000bf26070 */
[----:B------:R-:W-:Y:S02]  /*03f0*/  @P1 IADD3 R22, R22, 0x1, RZ ;  /* 0x0000000116161810 */ /* 0x000fe40007ffe0ff */
[----:B------:R-:W-:Y:S02]  /*0400*/  @!P2 LOP3.LUT R22, RZ, UR5, RZ, 0x33, !PT ;  /* 0x00000005ff16ac12 */ /* 0x000fe4000f8e33ff */
.L_x_419:
[----:B------:R-:W-:Y:S05]  /*0410*/  BSYNC B1 ;  /* 0x0000000000017941 */ /* 0x000fea0003800000 */
.L_x_417:
[----:B------:R-:W-:Y:S01]  /*0420*/  ISETP.NE.U32.AND P0, PT, R22, c[0x0][0x640], PT ;  /* 0x0001900016007a0c */ /* 0x000fe20003f05070 */
[----:B------:R-:W-:Y:S01]  /*0430*/  IMAD R13, R2, c[0x0][0x730], RZ ;  /* 0x0001cc00020d7a24 */ /* 0x000fe200078e02ff */
[----:B------:R-:W-:Y:S01]  /*0440*/  SHF.R.S32.HI R4, RZ, 0x1f, R22 ;  /* 0x0000001fff047819 */ /* 0x000fe20000011416 */
[----:B------:R-:W-:-:S03]  /*0450*/  IMAD.MOV.U32 R12, RZ, RZ, -0x1 ;  /* 0xffffffffff0c7424 */ /* 0x000fc600078e00ff */
[----:B------:R-:W-:-:S04]  /*0460*/  ISETP.NE.AND.EX P0, PT, R4, c[0x0][0x644], PT, P0 ;  /* 0x0001910004007a0c */ /* 0x000fc80003f05300 */
[----:B------:R-:W-:-:S04]  /*0470*/  SEL R5, RZ, 0xffffffff, P0 ;  /* 0xffffffffff057807 */ /* 0x000fc80000000000 */
[----:B------:R-:W-:-:S05]  /*0480*/  IADD3 R22, P0, R22, R5, RZ ;  /* 0x0000000516167210 */ /* 0x000fca0007f1e0ff */
[----:B------:R-:W-:-:S04]  /*0490*/  IMAD.X R4, R4, 0x1, R5, P0 ;  /* 0x0000000104047824 */ /* 0x000fc800000e0605 */
[----:B------:R-:W-:Y:S02]  /*04a0*/  IMAD R7, R4, c[0x0][0x230], RZ ;  /* 0x00008c0004077a24 */ /* 0x000fe400078e02ff */
[----:B------:R-:W-:-:S04]  /*04b0*/  IMAD.WIDE.U32 R4, R22, c[0x0][0x230], RZ ;  /* 0x00008c0016047a25 */ /* 0x000fc800078e00ff */
[----:B------:R-:W-:Y:S02]  /*04c0*/  IMAD.SHL.U32 R9, R4, 0x2, RZ ;  /* 0x0000000204097824 */ /* 0x000fe400078e00ff */
[----:B------:R-:W-:Y:S02]  /*04d0*/  IMAD R11, R22, c[0x0][0x234], R7 ;  /* 0x00008d00160b7a24 */ /* 0x000fe400078e0207 */
[----:B------:R-:W-:Y:S01]  /*04e0*/  IMAD.WIDE.U32 R6, R0, c[0x0][0x730], RZ ;  /* 0x0001cc0000067a25 */ /* 0x000fe200078e00ff */
[----:B------:R-:W-:-:S03]  /*04f0*/  IADD3 R10, R9, c[0x0][0x160], RZ ;  /* 0x00005800090a7a10 */ /* 0x000fc60007ffe0ff */
[----:B------:R-:W-:Y:S01]  /*0500*/  IMAD.IADD R11, R5, 0x1, R11 ;  /* 0x00000001050b7824 */ /* 0x000fe200078e020b */
[----:B------:R-:W-:Y:S01]  /*0510*/  LOP3.LUT R10, R10, 0x2, RZ, 0xc0, !PT ;  /* 0x000000020a0a7812 */ /* 0x000fe200078ec0ff */
[----:B------:R-:W-:Y:S01]  /*0520*/  IMAD R5, R0, c[0x0][0x734], R13 ;  /* 0x0001cd0000057a24 */ /* 0x000fe200078e020d */
[----:B------:R-:W-:Y:S02]  /*0530*/  LEA R8, P0, R6, c[0x0][0x660], 0x1 ;  /* 0x0001980006087a11 */ /* 0x000fe400078008ff */
[----:B------:R-:W-:Y:S02]  /*0540*/  SHF.L.U64.HI R11, R4, 0x1, R11 ;  /* 0x00000001040b7819 */ /* 0x000fe4000001020b */
[----:B------:R-:W-:Y:S02]  /*0550*/  IADD3 R5, R7, R5, RZ ;  /* 0x0000000507057210 */ /* 0x000fe40007ffe0ff */
[----:B------:R-:W-:Y:S02]  /*0560*/  IADD3 R4, P1, P2, -R10, c[0x0][0x160], R9 ;  /* 0x000058000a047a10 */ /* 0x000fe40007a3e109 */
[----:B------:R-:W-:-:S02]  /*0570*/  LEA.HI.X R9, R6, c[0x0][0x664], R5, 0x1, P0 ;  /* 0x0001990006097a11 */ /* 0x000fc400000f0c05 */
[----:B------:R-:W-:-:S03]  /*0580*/  IADD3.X R5, R12, c[0x0][0x164], R11, P1, P2 ;  /* 0x000059000c057a10 */ /* 0x000fc60000fe440b */
[----:B------:R0:W5:Y:S04]  /*0590*/  LDG.E.S16 R12, [R8.64] ;  /* 0x0000000a080c7981 */ /* 0x000168000c1e1700 */
[----:B------:R0:W5:Y:S01]  /*05a0*/  LDG.E R6, [R4.64] ;  /* 0x0000000a04067981 */ /* 0x000162000c1e1900 */
[----:B------:R-:W-:-:S04]  /*05b0*/  ISETP.NE.U32.AND P0, PT, R10, RZ, PT ;  /* 0x000000ff0a00720c */ /* 0x000fc80003f05070 */
[----:B------:R-:W-:Y:S02]  /*05c0*/  ISETP.NE.AND.EX P0, PT, RZ, RZ, PT, P0 ;  /* 0x000000ffff00720c */ /* 0x000fe40003f05300 */
.L_x_420:
[----:B-----5:R-:W-:Y:S01]  /*05d0*/  SHF.R.U32.HI R7, RZ, 0x10, R6 ;  /* 0x00000010ff077819 */ /* 0x020fe20000011606 */
[----:B------:R-:W-:Y:S01]  /*05e0*/  YIELD ;  /* 0x0000000000007946 */ /* 0x000fe20003800000 */
[C---:B0-----:R-:W-:Y:S02]  /*05f0*/  LOP3.LUT R9, R6.reuse, 0xffff, RZ, 0xc0, !PT ;  /* 0x0000ffff06097812 */ /* 0x041fe400078ec0ff */
[----:B------:R-:W-:Y:S02]  /*0600*/  SEL R7, R7, R6, P0 ;  /* 0x0000000607077207 */ /* 0x000fe40000000000 */
[----:B------:R-:W-:Y:S02]  /*0610*/  LOP3.LUT R11, R6, 0xffff0000, RZ, 0xc0, !PT ;  /* 0xffff0000060b7812 */ /* 0x000fe400078ec0ff */
[----:B------:R-:W-:-:S05]  /*0620*/  PRMT R7, R7, 0x9910, RZ ;  /* 0x0000991007077816 */ /* 0x000fca00000000ff */
[----:B------:R-:W-:-:S05]  /*0630*/  IMAD.IADD R8, R12, 0x1, R7 ;  /* 0x000000010c087824 */ /* 0x000fca00078e0207 */
[C---:B------:R-:W-:Y:S02]  /*0640*/  PRMT R7, R8.reuse, 0x1054, R9 ;  /* 0x0000105408077816 */ /* 0x040fe40000000009 */
[----:B------:R-:W-:-:S04]  /*0650*/  LOP3.LUT R8, R8, 0xffff, RZ, 0xc0, !PT ;  /* 0x0000ffff08087812 */ /* 0x000fc800078ec0ff */
[----:B------:R-:W-:-:S06]  /*0660*/  @!P0 LOP3.LUT R7, R8, R11, RZ, 0xfc, !PT ;  /* 0x0000000b08078212 */ /* 0x000fcc00078efcff */
[----:B------:R-:W2:Y:S02]  /*0670*/  ATOMG.E.CAS.STRONG.GPU PT, R7, [R4], R6, R7 ;  /* 0x00000006040773a9 */ /* 0x000ea400001ee107 */
[----:B--2---:R-:W-:Y:S01]  /*0680*/  ISETP.NE.AND P1, PT, R6, R7, PT ;  /* 0x000000070600720c */ /* 0x004fe20003f25270 */
[----:B------:R-:W-:-:S12]  /*0690*/  IMAD.MOV.U32 R6, RZ, RZ, R7 ;  /* 0x000000ffff067224 */ /* 0x000fd800078e0007 */
[----:B------:R-:W-:Y:S05]  /*06a0*/  @P1 BRA `(.L_x_420) ;  /* 0xffffff2000001947 */ /* 0x000fea000383ffff */
.L_x_416:
[----:B------:R-:W-:Y:S05]  /*06b0*/  BSYNC B0 ;  /* 0x0000000000007941 */ /* 0x000fea0003800000 */
.L_x_415:
[----:B------:R-:W-:-:S05]  /*06c0*/  IMAD R5, R3, c[0x0][0x0], RZ ;  /* 0x0000000003057a24 */ /* 0x000fca00078e02ff */
[----:B------:R-:W-:-:S04]  /*06d0*/  IADD3 R0, P0, R5, R0, RZ ;  /* 0x0000000005007210 */ /* 0x000fc80007f1e0ff */
[----:B------:R-:W-:Y:S02]  /*06e0*/  IADD3.X R2, RZ, R2, RZ, P0, !PT ;  /* 0x00000002ff027210 */ /* 0x000fe400007fe4ff */
[----:B------:R-:W-:-:S04]  /*06f0*/  ISETP.GE.U32.AND P0, PT, R0, c[0x0][0x658], PT ;  /* 0x0001960000007a0c */ /* 0x000fc80003f06070 */
[----:B------:R-:W-:-:S13]  /*0700*/  ISETP.GE.AND.EX P0, PT, R2, c[0x0][0x65c], PT, P0 ;  /* 0x0001970002007a0c */ /* 0x000fda0003f06300 */
[----:B------:R-:W-:Y:S05]  /*0710*/  @!P0 BRA `(.L_x_421) ;  /* 0xfffff9f000008947 */ /* 0x000fea000383ffff */
[----:B------:R-:W-:Y:S05]  /*0720*/  EXIT ;  /* 0x000000000000794d */ /* 0x000fea0003800000 */
.L_x_414:
[----:B------:R-:W-:-:S04]  /*0730*/  LOP3.LUT R3, RZ, c[0x0][0x638], RZ, 0x33, !PT ;  /* 0x00018e00ff037a12 */ /* 0x000fc800078e33ff */
[----:B------:R-:W-:-:S04]  /*0740*/  IMNMX R3, R3, -0x3, !PT ;  /* 0xfffffffd03037817 */ /* 0x000fc80007800200 */
[----:B------:R-:W-:-:S04]  /*0750*/  IADD3 R6, R3, c[0x0][0x638], RZ ;  /* 0x00018e0003067a10 */ /* 0x000fc80007ffe0ff */
[C---:B------:R-:W-:Y:S02]  /*0760*/  IADD3 R3, R6.reuse, 0x2, RZ ;  /* 0x0000000206037810 */ /* 0x040fe40007ffe0ff */
[----:B------:R-:W-:Y:S02]  /*0770*/  IADD3 R4, R6, 0x1, RZ ;  /* 0x0000000106047810 */ /* 0x000fe40007ffe0ff */
[----:B------:R-:W-:-:S05]  /*0780*/  LOP3.LUT R3, R3, 0x3, RZ, 0xc0, !PT ;  /* 0x0000000303037812 */ /* 0x000fca00078ec0ff */
[----:B------:R-:W-:Y:S02]  /*0790*/  IMAD.IADD R5, R6, 0x1, -R3 ;  /* 0x0000000106057824 */ /* 0x000fe400078e0a03 */
.L_x_454:
[----:B------:R-:W-:Y:S01]  /*07a0*/  ISETP.GE.U32.AND P0, PT, R4, 0x3, PT ;  /* 0x000000030400780c */ /* 0x000fe20003f06070 */
[----:B------:R-:W-:Y:S01]  /*07b0*/  ULDC UR7, c[0x0][0x638] ;  /* 0x00018e0000077ab9 */ /* 0x000fe20000000800 */
[----:B------:R-:W-:Y:S01]  /*07c0*/  IMAD.MOV.U32 R12, RZ, RZ, RZ ;  /* 0x000000ffff0c7224 */ /* 0x000fe200078e00ff */
[----:B------:R-:W-:Y:S01]  /*07d0*/  UMOV UR4, 0x8 ;  /* 0x0000000800047882 */ /* 0x000fe20000000000 */
[----:B------:R-:W-:Y:S01]  /*07e0*/  IMAD.MOV.U32 R9, RZ, RZ, RZ ;  /* 0x000000ffff097224 */ /* 0x000fe200078e00ff */
[----:B------:R-:W-:Y:S01]  /*07f0*/  ULDC UR8, c[0x2][0x0] ;  /* 0x0080000000087ab9 */ /* 0x000fe20000000800 */
[----:B------:R-:W-:Y:S01]  /*0800*/  MOV R6, c[0x0][0x638] ;  /* 0x00018e0000067a02 */ /* 0x000fe20000000f00 */
[----:B------:R-:W-:Y:S01]  /*0810*/  UIMAD UR4, UR7, UR4, UR8 ;  /* 0x00000004070472a4 */ /* 0x000fe2000f8e0208 */
[----:B------:R-:W-:Y:S02]  /*0820*/  IMAD.MOV.U32 R24, RZ, RZ, R0 ;  /* 0x000000ffff187224 */ /* 0x000fe400078e0000 */
[----:B------:R-:W-:-:S03]  /*0830*/  IMAD.MOV.U32 R25, RZ, RZ, R2 ;  /* 0x000000ffff197224 */ /* 0x000fc600078e0002 */
[----:B------:R-:W-:Y:S05]  /*0840*/  @!P0 BRA `(.L_x_422) ;  /* 0x00000d8000008947 */ /* 0x000fea0003800000 */
[----:B------:R-:W-:Y:S01]  /*0850*/  BSSY B0, `(.L_x_422) ;  /* 0x00000d7000007945 */ /* 0x000fe20003800000 */
[----:B------:R-:W-:Y:S01]  /*0860*/  IMAD.U32 R7, RZ, RZ, UR4 ;  /* 0x00000004ff077e24 */ /* 0x000fe2000f8e00ff */
[----:B------:R-:W-:-:S03]  /*0870*/  MOV R8, R5 ;  /* 0x0000000500087202 */ /* 0x000fc60000000f00 */
.L_x_436:
        /* <DEDUP_REMOVED lines=8> */
[----:B------:R-:W-:Y:S05]  /*0900*/  CALL.REL.NOINC `($__internal_14_$__cuda_sm20_div_s64) ;  /* 0x00001cb000007944 */ /* 0x000fea0003c00000 */
[----:B------:R-:W-:Y:S01]  /*0910*/  IADD3 R17, P0, RZ, -R22, RZ ;  /* 0x80000016ff117210 */ /* 0x000fe20007f1e0ff */
[----:B------:R-:W-:Y:S02]  /*0920*/  IMAD.MOV.U32 R30, RZ, RZ, R22 ;  /* 0x000000ffff1e7224 */ /* 0x000fe400078e0016 */
[--C-:B------:R-:W-:Y:S02]  /*0930*/  IMAD.MOV.U32 R31, RZ, RZ, R23.reuse ;  /* 0x000000ffff1f7224 */ /* 0x100fe400078e0017 */
[----:B------:R-:W-:Y:S02]  /*0940*/  IMAD.X R13, RZ, RZ, ~R23, P0 ;  /* 0x000000ffff0d7224 */ /* 0x000fe400000e0e17 */
[----:B------:R-:W-:-:S04]  /*0950*/  IMAD.WIDE.U32 R10, R14, R17, R24 ;  /* 0x000000110e0a7225 */ /* 0x000fc800078e0018 */
[----:B------:R-:W-:-:S04]  /*0960*/  IMAD R13, R13, R14, RZ ;  /* 0x0000000e0d0d7224 */ /* 0x000fc800078e02ff */
[----:B------:R-:W-:Y:S01]  /*0970*/  IMAD R13, R15, R17, R13 ;  /* 0x000000110f0d7224 */ /* 0x000fe200078e020d */
[----:B------:R-:W-:-:S03]  /*0980*/  MOV R17, R10 ;  /* 0x0000000a00117202 */ /* 0x000fc60000000f00 */
[----:B------:R-:W-:Y:S01]  /*0990*/  IMAD.IADD R19, R11, 0x1, R13 ;  /* 0x000000010b137824 */ /* 0x000fe200078e020d */
[----:B------:R-:W-:Y:S05]  /*09a0*/  BRA `(.L_x_425) ;  /* 0x0000016000007947 */ /* 0x000fea0003800000 */
.L_x_424:
        /* <DEDUP_REMOVED lines=22> */
.L_x_425:
[----:B------:R-:W-:Y:S05]  /*0b10*/  BSYNC B1 ;  /* 0x0000000000017941 */ /* 0x000fea0003800000 */
.L_x_423:
        /* <DEDUP_REMOVED lines=16> */
[----:B------:R-:W-:Y:S05]  /*0c20*/  CALL.REL.NOINC `($__internal_14_$__cuda_sm20_div_s64) ;  /* 0x0000199000007944 */ /* 0x000fea0003c00000 */
        /* <DEDUP_REMOVED lines=12> */
.L_x_427:
        /* <DEDUP_REMOVED lines=22> */
[----:B------:R-:W-:Y:S02]  /*0e50*/  IMAD.MOV.U32 R14, RZ, RZ, R11 ;  /* 0x000000ffff0e7224 */ /* 0x000fe400078e000b */
.L_x_428:
[----:B------:R-:W-:Y:S05]  /*0e60*/  BSYNC B1 ;  /* 0x0000000000017941 */ /* 0x000fea0003800000 */
.L_x_426:
        /* <DEDUP_REMOVED lines=18> */
[----:B------:R-:W-:Y:S01]  /*0f90*/  IMAD.MOV.U32 R10, RZ, RZ, R14 ;  /* 0x000000ffff0a7224 */ /* 0x000fe200078e000e */
[----:B------:R-:W-:-:S03]  /*0fa0*/  MOV R11, R15 ;  /* 0x0000000f000b7202 */ /* 0x000fc60000000f00 */
[----:B------:R-:W-:Y:S02]  /*0fb0*/  IMAD.X R19, RZ, RZ, ~R23, P0 ;  /* 0x000000ffff137224 */ /* 0x000fe400000e0e17 */
        /* <DEDUP_REMOVED lines=8> */
.L_x_430:
        /* <DEDUP_REMOVED lines=23> */
.L_x_431:
[----:B------:R-:W-:Y:S05]  /*11b0*/  BSYNC B1 ;  /* 0x0000000000017941 */ /* 0x000fea0003800000 */
.L_x_429:
        /* <DEDUP_REMOVED lines=30> */
.L_x_433:
        /* <DEDUP_REMOVED lines=22> */
.L_x_434:
[----:B------:R-:W-:Y:S05]  /*1500*/  BSYNC B1 ;  /* 0x0000000000017941 */ /* 0x000fea0003800000 */
.L_x_432:
        /* <DEDUP_REMOVED lines=11> */
.L_x_435:
[----:B------:R-:W-:Y:S05]  /*15c0*/  BSYNC B0 ;  /* 0x0000000000007941 */ /* 0x000fea0003800000 */
.L_x_422:
        /* <DEDUP_REMOVED lines=12> */
[----:B------:R-:W-:Y:S05]  /*1690*/  CALL.REL.NOINC `($__internal_14_$__cuda_sm20_div_s64) ;  /* 0x00000f2000007944 */ /* 0x000fea0003c00000 */
[----:B------:R-:W-:-:S05]  /*16a0*/  IADD3 R13, P0, RZ, -R22, RZ ;  /* 0x80000016ff0d7210 */ /* 0x000fca0007f1e0ff */
        /* <DEDUP_REMOVED lines=9> */
.L_x_439:
        /* <DEDUP_REMOVED lines=23> */
.L_x_440:
[----:B------:R-:W-:Y:S05]  /*18b0*/  BSYNC B0 ;  /* 0x0000000000007941 */ /* 0x000fea0003800000 */
.L_x_438:
[----:B------:R-:W0:Y:S01]  /*18c0*/  LDC.64 R10, c[0x0][R6+0x228] ;  /* 0x00008a00060a7b82 */ /* 0x000e220000000a00 */
[----:B------:R-:W-:Y:S01]  /*18d0*/  ISETP.NE.AND P0, PT, R3, 0x1, PT ;  /* 0x000000010300780c */ /* 0x000fe20003f05270 */
[----:B------:R-:W-:Y:S02]  /*18e0*/  IMAD.MOV.U32 R13, RZ, RZ, R9 ;  /* 0x000000ffff0d7224 */ /* 0x000fe400078e0009 */
        /* <DEDUP_REMOVED lines=14> */
[----:B------:R-:W-:-:S04]  /*19d0*/  IADD3 R13, P0, RZ, -R22, RZ ;  /* 0x80000016ff0d7210 */ /* 0x000fc80007f1e0ff */
[----:B------:R-:W-:Y:S01]  /*19e0*/  IADD3.X R7, RZ, ~R23, RZ, P0, !PT ;  /* 0x80000017ff077210 */ /* 0x000fe200007fe4ff */
        /* <DEDUP_REMOVED lines=8> */
.L_x_442:
        /* <DEDUP_REMOVED lines=23> */
.L_x_443:
[----:B------:R-:W-:Y:S05]  /*1be0*/  BSYNC B0 ;  /* 0x0000000000007941 */ /* 0x000fea0003800000 */
.L_x_441:
        /* <DEDUP_REMOVED lines=26> */
.L_x_445:
        /* <DEDUP_REMOVED lines=23> */
.L_x_446:
[----:B------:R-:W-:Y:S05]  /*1f00*/  BSYNC B0 ;  /* 0x0000000000007941 */ /* 0x000fea0003800000 */
.L_x_444:
[----:B------:R-:W0:Y:S01]  /*1f10*/  LDC.64 R6, c[0x0][R6+0x218] ;  /* 0x0000860006067b82 */ /* 0x000e220000000a00 */
[----:B------:R-:W-:Y:S02]  /*1f20*/  IMAD.MOV.U32 R13, RZ, RZ, R9 ;  /* 0x000000ffff0d7224 */ /* 0x000fe400078e0009 */
[-C--:B0-----:R-:W-:Y:S02]  /*1f30*/  IMAD R7, R7, R10.reuse, RZ ;  /* 0x0000000a07077224 */ /* 0x081fe400078e02ff */
[----:B------:R-:W-:-:S04]  /*1f40*/  IMAD.WIDE.U32 R12, R6, R10, R12 ;  /* 0x0000000a060c7225 */ /* 0x000fc800078e000c */
[----:B------:R-:W-:-:S05]  /*1f50*/  IMAD R7, R6, R15, R7 ;  /* 0x0000000f06077224 */ /* 0x000fca00078e0207 */
[----:B------:R-:W-:-:S03]  /*1f60*/  IADD3 R9, R13, R7, RZ ;  /* 0x000000070d097210 */ /* 0x000fc60007ffe0ff */
.L_x_437:
[----:B------:R-:W-:Y:S02]  /*1f70*/  IMAD R11, R25, c[0x0][0x570], RZ ;  /* 0x00015c00190b7a24 */ /* 0x000fe400078e02ff */
[----:B------:R-:W-:Y:S02]  /*1f80*/  IMAD.MOV.U32 R13, RZ, RZ, R9 ;  /* 0x000000ffff0d7224 */ /* 0x000fe400078e0009 */
[C---:B------:R-:W-:Y:S02]  /*1f90*/  IMAD R11, R24.reuse, c[0x0][0x574], R11 ;  /* 0x00015d00180b7a24 */ /* 0x040fe400078e020b */
[----:B------:R-:W-:-:S04]  /*1fa0*/  IMAD.WIDE.U32 R6, R24, c[0x0][0x570], R12 ;  /* 0x00015c0018067a25 */ /* 0x000fc800078e000c */
[----:B------:R-:W-:Y:S01]  /*1fb0*/  IMAD.IADD R7, R7, 0x1, R11 ;  /* 0x0000000107077824 */ /* 0x000fe200078e020b */
[----:B------:R-:W-:-:S04]  /*1fc0*/  LEA R8, P0, R6, c[0x0][0x4a0], 0x1 ;  /* 0x0001280006087a11 */ /* 0x000fc800078008ff */
        /* <DEDUP_REMOVED lines=14> */
[----:B------:R-:W-:-:S05]  /*20b0*/  IMAD R7, R6, c[0x0][0x644], R7 ;  /* 0x0001910006077a24 */ /* 0x000fca00078e0207 */
[----:B------:R-:W-:-:S04]  /*20c0*/  IADD3 R7, R25, R7, RZ ;  /* 0x0000000719077210 */ /* 0x000fc80007ffe0ff */
        /* <DEDUP_REMOVED lines=9> */
.L_x_450:
        /* <DEDUP_REMOVED lines=18> */
.L_x_451:
[----:B------:R-:W-:Y:S05]  /*2280*/  BSYNC B1 ;  /* 0x0000000000017941 */ /* 0x000fea0003800000 */
.L_x_449:
        /* <DEDUP_REMOVED lines=12> */
[C---:B------:R-:W-:Y:S01]  /*2350*/  IMAD.WIDE.U32 R8, R0.reuse, c[0x0][0x730], RZ ;  /* 0x0001cc0000087a25 */ /* 0x040fe200078e00ff */
[----:B------:R-:W-:Y:S02]  /*2360*/  IADD3 R12, R11, c[0x0][0x160], RZ ;  /* 0x000058000b0c7a10 */ /* 0x000fe40007ffe0ff */
[----:B------:R-:W-:Y:S01]  /*2370*/  IADD3 R13, R7, R13, RZ ;  /* 0x0000000d070d7210 */ /* 0x000fe20007ffe0ff */
[----:B------:R-:W-:Y:S01]  /*2380*/  IMAD R7, R0, c[0x0][0x734], R15 ;  /* 0x0001cd0000077a24 */ /* 0x000fe200078e020f */
[----:B------:R-:W-:Y:S02]  /*2390*/  LOP3.LUT R12, R12, 0x2, RZ, 0xc0, !PT ;  /* 0x000000020c0c7812 */ /* 0x000fe400078ec0ff */
[----:B------:R-:W-:Y:S01]  /*23a0*/  SHF.L.U64.HI R13, R6, 0x1, R13 ;  /* 0x00000001060d7819 */ /* 0x000fe2000001020d */
[----:B------:R-:W-:Y:S01]  /*23b0*/  IMAD.IADD R7, R9, 0x1, R7 ;  /* 0x0000000109077824 */ /* 0x000fe200078e0207 */
[----:B------:R-:W-:-:S02]  /*23c0*/  LEA R10, P0, R8, c[0x0][0x660], 0x1 ;  /* 0x00019800080a7a11 */ /* 0x000fc400078008ff */
[----:B------:R-:W-:Y:S02]  /*23d0*/  IADD3 R6, P1, P2, -R12, c[0x0][0x160], R11 ;  /* 0x000058000c067a10 */ /* 0x000fe40007a3e10b */
[----:B------:R-:W-:Y:S02]  /*23e0*/  LEA.HI.X R11, R8, c[0x0][0x664], R7, 0x1, P0 ;  /* 0x00019900080b7a11 */ /* 0x000fe400000f0c07 */
[----:B------:R-:W-:-:S03]  /*23f0*/  IADD3.X R7, R14, c[0x0][0x164], R13, P1, P2 ;  /* 0x000059000e077a10 */ /* 0x000fc60000fe440d */
[----:B------:R0:W5:Y:S04]  /*2400*/  LDG.E.S16 R14, [R10.64] ;  /* 0x0000000a0a0e7981 */ /* 0x000168000c1e1700 */
[----:B------:R0:W5:Y:S01]  /*2410*/  LDG.E R8, [R6.64] ;  /* 0x0000000a06087981 */ /* 0x000162000c1e1900 */
[----:B------:R-:W-:-:S04]  /*2420*/  ISETP.NE.U32.AND P0, PT, R12, RZ, PT ;  /* 0x000000ff0c00720c */ /* 0x000fc80003f05070 */
[----:B------:R-:W-:Y:S02]  /*2430*/  ISETP.NE.AND.EX P0, PT, RZ, RZ, PT, P0 ;  /* 0x000000ffff00720c */ /* 0x000fe40003f05300 */
.L_x_452:
[----:B-----5:R-:W-:Y:S01]  /*2440*/  SHF.R.U32.HI R9, RZ, 0x10, R8 ;  /* 0x00000010ff097819 */ /* 0x020fe20000011608 */
[----:B------:R-:W-:Y:S01]  /*2450*/  YIELD ;  /* 0x0000000000007946 */ /* 0x000fe20003800000 */
[C---:B0-----:R-:W-:Y:S02]  /*2460*/  LOP3.LUT R11, R8.reuse, 0xffff, RZ, 0xc0, !PT ;  /* 0x0000ffff080b7812 */ /* 0x041fe400078ec0ff */
[----:B------:R-:W-:Y:S02]  /*2470*/  SEL R9, R9, R8, P0 ;  /* 0x0000000809097207 */ /* 0x000fe40000000000 */
[----:B------:R-:W-:Y:S02]  /*2480*/  LOP3.LUT R13, R8, 0xffff0000, RZ, 0xc0, !PT ;  /* 0xffff0000080d7812 */ /* 0x000fe400078ec0ff */
[----:B------:R-:W-:-:S04]  /*2490*/  PRMT R9, R9, 0x9910, RZ ;  /* 0x0000991009097816 */ /* 0x000fc800000000ff */
[----:B------:R-:W-:-:S04]  /*24a0*/  IADD3 R10, R14, R9, RZ ;  /* 0x000000090e0a7210 */ /* 0x000fc80007ffe0ff */
[C---:B------:R-:W-:Y:S02]  /*24b0*/  PRMT R9, R10.reuse, 0x1054, R11 ;  /* 0x000010540a097816 */ /* 0x040fe4000000000b */
[----:B------:R-:W-:-:S04]  /*24c0*/  LOP3.LUT R10, R10, 0xffff, RZ, 0xc0, !PT ;  /* 0x0000ffff0a0a7812 */ /* 0x000fc800078ec0ff */
[----:B------:R-:W-:-:S06]  /*24d0*/  @!P0 LOP3.LUT R9, R10, R13, RZ, 0xfc, !PT ;  /* 0x0000000d0a098212 */ /* 0x000fcc00078efcff */
[----:B------:R-:W2:Y:S02]  /*24e0*/  ATOMG.E.CAS.STRONG.GPU PT, R9, [R6], R8, R9 ;  /* 0x00000008060973a9 */ /* 0x000ea400001ee109 */
[----:B--2---:R-:W-:Y:S01]  /*24f0*/  ISETP.NE.AND P1, PT, R8, R9, PT ;  /* 0x000000090800720c */ /* 0x004fe20003f25270 */
[----:B------:R-:W-:-:S12]  /*2500*/  IMAD.MOV.U32 R8, RZ, RZ, R9 ;  /* 0x000000ffff087224 */ /* 0x000fd800078e0009 */
[----:B------:R-:W-:Y:S05]  /*2510*/  @P1 BRA `(.L_x_452) ;  /* 0xffffff2000001947 */ /* 0x000fea000383ffff */
.L_x_448:
[----:B------:R-:W-:Y:S05]  /*2520*/  BSYNC B0 ;  /* 0x0000000000007941 */ /* 0x000fea0003800000 */
.L_x_447:
[----:B------:R-:W-:-:S04]  /*2530*/  IMAD.MOV.U32 R6, RZ, RZ, c[0x0][0xc] ;  /* 0x00000300ff067624 */ /* 0x000fc800078e00ff */
[----:B------:R-:W-:-:S05]  /*2540*/  IMAD R7, R6, c[0x0][0x0], RZ ;  /* 0x0000000006077a24 */ /* 0x000fca00078e02ff */
[----:B------:R-:W-:-:S04]  /*2550*/  IADD3 R0, P0, R7, R0, RZ ;  /* 0x0000000007007210 */ /* 0x000fc80007f1e0ff */
[----:B------:R-:W-:Y:S02]  /*2560*/  IADD3.X R2, RZ, R2, RZ, P0, !PT ;  /* 0x00000002ff027210 */ /* 0x000fe400007fe4ff */
[----:B------:R-:W-:-:S04]  /*2570*/  ISETP.GE.U32.AND P0, PT, R0, c[0x0][0x658], PT ;  /* 0x0001960000007a0c */ /* 0x000fc80003f06070 */
[----:B------:R-:W-:-:S13]  /*2580*/  ISETP.GE.AND.EX P0, PT, R2, c[0x0][0x65c], PT, P0 ;  /* 0x0001970002007a0c */ /* 0x000fda0003f06300 */
[----:B------:R-:W-:Y:S01]  /*2590*/  @P0 CALL.REL.NOINC `(.L_x_453) ;  /* 0x0000001000000944 */ /* 0x000fe20003c00000 */
[----:B------:R-:W-:Y:S05]  /*25a0*/  BRA `(.L_x_454) ;  /* 0xffffe1f000007947 */ /* 0x000fea000383ffff */
.L_x_453:
[----:B------:R-:W-:Y:S05]  /*25b0*/  EXIT ;  /* 0x000000000000794d */ /* 0x000fea0003800000 */
        .weak           $__internal_14_$__cuda_sm20_div_s64
        .type           $__internal_14_$__cuda_sm20_div_s64,@function
        .size           $__internal_14_$__cuda_sm20_div_s64,(.L_x_3562 - $__internal_14_$__cuda_sm20_div_s64)
$__internal_14_$__cuda_sm20_div_s64:
        /* <DEDUP_REMOVED lines=82> */
[----:B------:R-:W-:Y:S06]  /*2ae0*/  RET.REL.NODEC R10 `(_ZN2at4cuda17kernelHistogram1DIsslLi1ELi2ELin1ELNS0_23CUDAHistogramMemoryTypeE1EZNS0_21CUDA_tensor_histogramIssLb0EEEbNS_6TensorES4_S4_lNS_14AccumulateTypeIT0_Lb1EE4typeES8_NS0_13TensorArgTypeES9_S9_EUllE_EEvNS0_6detail10TensorInfoIT_T1_EESF_NSC_IKS6_SE_EElS8_S8_SE_T6_) ;  /* 0xffffd5100a007950 */ /* 0x000fec0003c3ffff */
.L_x_455:
        /* <DEDUP_REMOVED lines=9> */
.L_x_3562:


//--------------------- .text._ZN2at4cuda17kernelHistogram1DIsslLi1ELi2ELin1ELNS0_23CUDAHistogramMemoryTypeE0EZNS0_21CUDA_tensor_histogramIssLb0EEEbNS_6TensorES4_S4_lNS_14AccumulateTypeIT0_Lb1EE4typeES8_NS0_13TensorArgTypeES9_S9_EUllE_EEvNS0_6detail10TensorInfoIT_T1_EESF_NSC_IKS6_SE_EElS8_S8_SE_T6_ --------------------------
	.section	.text._ZN2at4cuda17kernelHistogram1DIsslLi1ELi2ELin1ELNS0_23CUDAHistogramMemoryTypeE0EZNS0_21CUDA_tensor_histogramIssLb0EEEbNS_6TensorES4_S4_lNS_14AccumulateTypeIT0_Lb1EE4typeES8_NS0_13TensorArgTypeES9_S9_EUllE_EEvNS0_6detail10TensorInfoIT_T1_EESF_NSC_IKS6_SE_EElS8_S8_SE_T6_,"ax",@progbits
	.sectioninfo	@"SHI_REGISTERS=40"
	.align	128
        .global         _ZN2at4cuda17kernelHistogram1DIsslLi1ELi2ELin1ELNS0_23CUDAHistogramMemoryTypeE0EZNS0_21CUDA_tensor_histogramIssLb0EEEbNS_6TensorES4_S4_lNS_14AccumulateTypeIT0_Lb1EE4typeES8_NS0_13TensorArgTypeES9_S9_EUllE_EEvNS0_6detail10TensorInfoIT_T1_EESF_NSC_IKS6_SE_EElS8_S8_SE_T6_
        .type           _ZN2at4cuda17kernelHistogram1DIsslLi1ELi2ELin1ELNS0_23CUDAHistogramMemoryTypeE0EZNS0_21CUDA_tensor_histogramIssLb0EEEbNS_6TensorES4_S4_lNS_14AccumulateTypeIT0_Lb1EE4typeES8_NS0_13TensorArgTypeES9_S9_EUllE_EEvNS0_6detail10TensorInfoIT_T1_EESF_NSC_IKS6_SE_EElS8_S8_SE_T6_,@function
        .size           _ZN2at4cuda17kernelHistogram1DIsslLi1ELi2ELin1ELNS0_23CUDAHistogramMemoryTypeE0EZNS0_21CUDA_tensor_histogramIssLb0EEEbNS_6TensorES4_S4_lNS_14AccumulateTypeIT0_Lb1EE4typeES8_NS0_13TensorArgTypeES9_S9_EUllE_EEvNS0_6detail10TensorInfoIT_T1_EESF_NSC_IKS6_SE_EElS8_S8_SE_T6_,(.L_x_3563 - _ZN2at4cuda17kernelHistogram1DIsslLi1ELi2ELin1ELNS0_23CUDAHistogramMemoryTypeE0EZNS0_21CUDA_tensor_histogramIssLb0EEEbNS_6TensorES4_S4_lNS_14AccumulateTypeIT0_Lb1EE4typeES8_NS0_13TensorArgTypeES9_S9_EUllE_EEvNS0_6detail10TensorInfoIT_T1_EESF_NSC_IKS6_SE_EElS8_S8_SE_T6_)
        .other          _ZN2at4cuda17kernelHistogram1DIsslLi1ELi2ELin1ELNS0_23CUDAHistogramMemoryTypeE0EZNS0_21CUDA_tensor_histogramIssLb0EEEbNS_6TensorES4_S4_lNS_14AccumulateTypeIT0_Lb1EE4typeES8_NS0_13TensorArgTypeES9_S9_EUllE_EEvNS0_6detail10TensorInfoIT_T1_EESF_NSC_IKS6_SE_EElS8_S8_SE_T6_,@"STO_CUDA_ENTRY STV_DEFAULT"
_ZN2at4cuda17kernelHistogram1DIsslLi1ELi2ELin1ELNS0_23CUDAHistogramMemoryTypeE0EZNS0_21CUDA_tensor_histogramIssLb0EEEbNS_6TensorES4_S4_lNS_14AccumulateTypeIT0_Lb1EE4typeES8_NS0_13TensorArgTypeES9_S9_EUllE_EEvNS0_6detail10TensorInfoIT_T1_EESF_NSC_IKS6_SE_EElS8_S8_SE_T6_:
.text._ZN2at4cuda17kernelHistogram1DIsslLi1ELi2ELin1ELNS0_23CUDAHistogramMemoryTypeE0EZNS0_21CUDA_tensor_histogramIssLb0EEEbNS_6TensorES4_S4_lNS_14AccumulateTypeIT0_Lb1EE4typeES8_NS0_13TensorArgTypeES9_S9_EUllE_EEvNS0_6detail10TensorInfoIT_T1_EESF_NSC_IKS6_SE_EElS8_S8_SE_T6_:
        /* <DEDUP_REMOVED lines=9> */
.L_x_458:
[C---:B------:R-:W-:Y:S01]  /*0090*/  IMAD.SHL.U32 R0, R2.reuse, 0x2, RZ ;  /* 0x0000000202007824 */ /* 0x040fe200078e00ff */
[----:B------:R-:W-:-:S04]  /*00a0*/  IADD3 R2, P0, R2, c[0x0][0x0], RZ ;  /* 0x0000000002027a10 */ /* 0x000fc80007f1e0ff */
[----:B------:R0:W-:Y:S01]  /*00b0*/  STS.U16 [R0], RZ ;  /* 0x000000ff00007388 */ /* 0x0001e20000000400 */
[----:B------:R-:W-:Y:S02]  /*00c0*/  IADD3.X R4, RZ, R4, RZ, P0, !PT ;  /* 0x00000004ff047210 */ /* 0x000fe400007fe4ff */
[----:B------:R-:W-:-:S04]  /*00d0*/  ISETP.GE.U32.AND P0, PT, R2, c[0x0][0x168], PT ;  /* 0x00005a0002007a0c */ /* 0x000fc80003f06070 */
[----:B------:R-:W-:-:S13]  /*00e0*/  ISETP.GE.AND.EX P0, PT, R4, c[0x0][0x16c], PT, P0 ;  /* 0x00005b0004007a0c */ /* 0x000fda0003f06300 */
[----:B0-----:R-:W-:Y:S05]  /*00f0*/  @!P0 BRA `(.L_x_458) ;  /* 0xffffff9000008947 */ /* 0x001fea000383ffff */
.L_x_457:
[----:B-1----:R-:W-:Y:S05]  /*0100*/  BSYNC B0 ;  /* 0x0000000000007941 */ /* 0x002fea0003800000 */
.L_x_456:
[----:B------:R-:W-:Y:S01]  /*0110*/  IMAD R12, R3, c[0x0][0x0], R14 ;  /* 0x00000000030c7a24 */ /* 0x000fe200078e020e */
[----:B------:R-:W-:Y:S04]  /*0120*/  BAR.SYNC.DEFER_BLOCKING 0x0 ;  /* 0x0000000000007b1d */ /* 0x000fe80000010000 */
[----:B------:R-:W-:Y:S02]  /*0130*/  ISETP.GE.U32.AND P0, PT, R12, c[0x0][0x658], PT ;  /* 0x000196000c007a0c */ /* 0x000fe40003f06070 */
[----:B------:R-:W-:Y:S02]  /*0140*/  ULDC.64 UR4, c[0x0][0x118] ;  /* 0x0000460000047ab9 */ /* 0x000fe40000000a00 */
[----:B------:R-:W-:-:S13]  /*0150*/  ISETP.GE.AND.EX P0, PT, RZ, c[0x0][0x65c], PT, P0 ;  /* 0x00019700ff007a0c */ /* 0x000fda0003f06300 */
[----:B------:R-:W-:Y:S05]  /*0160*/  @P0 BRA `(.L_x_459) ;  /* 0x0000239000000947 */ /* 0x000fea0003800000 */
[----:B------:R-:W-:Y:S01]  /*0170*/  IMAD.MOV.U32 R0, RZ, RZ, c[0x0][0x638] ;  /* 0x00018e00ff007624 */ /* 0x000fe200078e00ff */
[----:B------:R-:W-:Y:S01]  /*0180*/  HFMA2.MMA R11, -RZ, RZ, 0, 0 ;  /* 0x00000000ff0b7435 */ /* 0x000fe200000001ff */
[----:B------:R-:W-:Y:S02]  /*0190*/  IMAD.MOV.U32 R13, RZ, RZ, c[0x0][0x650] ;  /* 0x00019400ff0d7624 */ /* 0x000fe400078e00ff */
[----:B------:R-:W-:Y:S01]  /*01a0*/  IMAD.MOV.U32 R9, RZ, RZ, c[0x0][0x654] ;  /* 0x00019500ff097624 */ /* 0x000fe200078e00ff */
[----:B------:R-:W-:Y:S01]  /*01b0*/  ISETP.GT.AND P0, PT, R0, 0x1, PT ;  /* 0x000000010000780c */ /* 0x000fe20003f04270 */
[----:B------:R-:W-:Y:S01]  /*01c0*/  IMAD.MOV.U32 R10, RZ, RZ, c[0x0][0xc] ;  /* 0x00000300ff0a7624 */ /* 0x000fe200078e00ff */
[----:B------:R-:W-:-:S03]  /*01d0*/  IADD3 R13, P1, R13, -c[0x0][0x648], RZ ;  /* 0x800192000d0d7a10 */ /* 0x000fc60007f3e0ff */
[----:B------:R-:W-:Y:S01]  /*01e0*/  IMAD R10, R10, c[0x0][0x0], RZ ;  /* 0x000000000a0a7a24 */ /* 0x000fe200078e02ff */
[----:B------:R-:W-:-:S07]  /*01f0*/  IADD3.X R9, R9, ~c[0x0][0x64c], RZ, P1, !PT ;  /* 0x8001930009097a10 */ /* 0x000fce0000ffe4ff */
[----:B------:R-:W-:Y:S05]  /*0200*/  @P0 BRA `(.L_x_460) ;  /* 0x0000058000000947 */ /* 0x000fea0003800000 */
.L_x_467:
        /* <DEDUP_REMOVED lines=25> */
[----:B------:R-:W-:Y:S01]  /*03a0*/  MOV R7, R9 ;  /* 0x0000000900077202 */ /* 0x000fe20000000f00 */
[----:B------:R-:W-:Y:S01]  /*03b0*/  IMAD.MOV.U32 R8, RZ, RZ, R13 ;  /* 0x000000ffff087224 */ /* 0x000fe200078e000d */
[----:B------:R-:W-:Y:S02]  /*03c0*/  MOV R15, 0x3e0 ;  /* 0x000003e0000f7802 */ /* 0x000fe40000000f00 */
[----:B------:R-:W-:Y:S05]  /*03d0*/  CALL.REL.NOINC `($__internal_15_$__cuda_sm20_div_s64) ;  /* 0x000023e000007944 */ /* 0x000fea0003c00000 */
[----:B------:R-:W-:Y:S05]  /*03e0*/  BRA `(.L_x_465) ;  /* 0x0000012000007947 */ /* 0x000fea0003800000 */
.L_x_464:
        /* <DEDUP_REMOVED lines=17> */
[----:B------:R-:W-:Y:S02]  /*0500*/  @!P2 LOP3.LUT R21, RZ, R13, RZ, 0x33, !PT ;  /* 0x0000000dff15a212 */ /* 0x000fe400078e33ff */
.L_x_465:
[----:B------:R-:W-:Y:S05]  /*0510*/  BSYNC B1 ;  /* 0x0000000000017941 */ /* 0x000fea0003800000 */
.L_x_463:
[----:B------:R-:W-:Y:S02]  /*0520*/  IMAD R5, R11, c[0x0][0x730], RZ ;  /* 0x0001cc000b057a24 */ /* 0x000fe400078e02ff */
[----:B------:R-:W-:-:S04]  /*0530*/  IMAD.WIDE.U32 R2, R12, c[0x0][0x730], RZ ;  /* 0x0001cc000c027a25 */ /* 0x000fc800078e00ff */
[----:B------:R-:W-:Y:S01]  /*0540*/  IMAD R5, R12, c[0x0][0x734], R5 ;  /* 0x0001cd000c057a24 */ /* 0x000fe200078e0205 */
[----:B------:R-:W-:-:S04]  /*0550*/  LEA R4, P0, R2, c[0x0][0x660], 0x1 ;  /* 0x0001980002047a11 */ /* 0x000fc800078008ff */
[----:B------:R-:W-:-:S04]  /*0560*/  IADD3 R3, R3, R5, RZ ;  /* 0x0000000503037210 */ /* 0x000fc80007ffe0ff */
[----:B------:R-:W-:-:S05]  /*0570*/  LEA.HI.X R5, R2, c[0x0][0x664], R3, 0x1, P0 ;  /* 0x0001990002057a11 */ /* 0x000fca00000f0c03 */
[----:B------:R0:W5:Y:S01]  /*0580*/  LDG.E.S16 R7, [R4.64] ;  /* 0x0000000404077981 */ /* 0x000162000c1e1700 */
        /* <DEDUP_REMOVED lines=11> */
.L_x_466:
[----:B-1----:R-:W-:Y:S01]  /*0640*/  SHF.R.U32.HI R3, RZ, 0x10, R2 ;  /* 0x00000010ff037819 */ /* 0x002fe20000011602 */
[----:B------:R-:W-:Y:S01]  /*0650*/  YIELD ;  /* 0x0000000000007946 */ /* 0x000fe20003800000 */
[----:B0-----:R-:W-:Y:S02]  /*0660*/  LOP3.LUT R5, R2, 0xffff0000, RZ, 0xc0, !PT ;  /* 0xffff000002057812 */ /* 0x001fe400078ec0ff */
[----:B------:R-:W-:-:S04]  /*0670*/  SEL R3, R3, R2, P0 ;  /* 0x0000000203037207 */ /* 0x000fc80000000000 */
[----:B------:R-:W-:Y:S02]  /*0680*/  PRMT R0, R3, 0x9910, RZ ;  /* 0x0000991003007816 */ /* 0x000fe400000000ff */
[----:B------:R-:W-:-:S03]  /*0690*/  LOP3.LUT R3, R2, 0xffff, RZ, 0xc0, !PT ;  /* 0x0000ffff02037812 */ /* 0x000fc600078ec0ff */
[----:B-----5:R-:W-:-:S05]  /*06a0*/  IMAD.IADD R0, R7, 0x1, R0 ;  /* 0x0000000107007824 */ /* 0x020fca00078e0200 */
[C---:B------:R-:W-:Y:S02]  /*06b0*/  PRMT R3, R0.reuse, 0x1054, R3 ;  /* 0x0000105400037816 */ /* 0x040fe40000000003 */
[----:B------:R-:W-:-:S04]  /*06c0*/  LOP3.LUT R0, R0, 0xffff, RZ, 0xc0, !PT ;  /* 0x0000ffff00007812 */ /* 0x000fc800078ec0ff */
[----:B------:R-:W-:-:S06]  /*06d0*/  @!P0 LOP3.LUT R3, R0, R5, RZ, 0xfc, !PT ;  /* 0x0000000500038212 */ /* 0x000fcc00078efcff */
[----:B------:R-:W0:Y:S02]  /*06e0*/  ATOMS.CAS R3, [R21], R2, R3 ;  /* 0x000000021503738d */ /* 0x000e240000000003 */
[----:B0-----:R-:W-:Y:S01]  /*06f0*/  ISETP.NE.AND P1, PT, R2, R3, PT ;  /* 0x000000030200720c */ /* 0x001fe20003f25270 */
[----:B------:R-:W-:-:S12]  /*0700*/  IMAD.MOV.U32 R2, RZ, RZ, R3 ;  /* 0x000000ffff027224 */ /* 0x000fd800078e0003 */
[----:B------:R-:W-:Y:S05]  /*0710*/  @P1 BRA `(.L_x_466) ;  /* 0xffffff2000001947 */ /* 0x000fea000383ffff */
.L_x_462:
[----:B------:R-:W-:Y:S05]  /*0720*/  BSYNC B0 ;  /* 0x0000000000007941 */ /* 0x000fea0003800000 */
.L_x_461:
[----:B------:R-:W-:-:S04]  /*0730*/  IADD3 R12, P0, R10, R12, RZ ;  /* 0x0000000c0a0c7210 */ /* 0x000fc80007f1e0ff */
[----:B------:R-:W-:Y:S02]  /*0740*/  IADD3.X R11, RZ, R11, RZ, P0, !PT ;  /* 0x0000000bff0b7210 */ /* 0x000fe400007fe4ff */
[----:B------:R-:W-:-:S04]  /*0750*/  ISETP.GE.U32.AND P0, PT, R12, c[0x0][0x658], PT ;  /* 0x000196000c007a0c */ /* 0x000fc80003f06070 */
[----:B------:R-:W-:-:S13]  /*0760*/  ISETP.GE.AND.EX P0, PT, R11, c[0x0][0x65c], PT, P0 ;  /* 0x000197000b007a0c */ /* 0x000fda0003f06300 */
[----:B------:R-:W-:Y:S05]  /*0770*/  @!P0 BRA `(.L_x_467) ;  /* 0xfffffa9000008947 */ /* 0x000fea000383ffff */
[----:B------:R-:W-:Y:S05]  /*0780*/  BRA `(.L_x_459) ;  /* 0x00001d7000007947 */ /* 0x000fea0003800000 */
.L_x_460:
[----:B------:R-:W-:-:S04]  /*0790*/  LOP3.LUT R0, RZ, c[0x0][0x638], RZ, 0x33, !PT ;  /* 0x00018e00ff007a12 */ /* 0x000fc800078e33ff */
[----:B------:R-:W-:-:S04]  /*07a0*/  IMNMX R0, R0, -0x3, !PT ;  /* 0xfffffffd00007817 */ /* 0x000fc80007800200 */
[----:B------:R-:W-:-:S04]  /*07b0*/  IADD3 R0, R0, c[0x0][0x638], RZ ;  /* 0x00018e0000007a10 */ /* 0x000fc80007ffe0ff */
[C---:B------:R-:W-:Y:S02]  /*07c0*/  IADD3 R3, R0.reuse, 0x2, RZ ;  /* 0x0000000200037810 */ /* 0x040fe40007ffe0ff */
[----:B------:R-:W-:Y:S02]  /*07d0*/  IADD3 R5, R0, 0x1, RZ ;  /* 0x0000000100057810 */ /* 0x000fe40007ffe0ff */
[----:B------:R-:W-:-:S05]  /*07e0*/  LOP3.LUT R6, R3, 0x3, RZ, 0xc0, !PT ;  /* 0x0000000303067812 */ /* 0x000fca00078ec0ff */
[----:B------:R-:W-:Y:S02]  /*07f0*/  IMAD.IADD R4, R3, 0x1, -R6 ;  /* 0x0000000103047824 */ /* 0x000fe400078e0a06 */
.L_x_499:
[----:B------:R-:W-:Y:S01]  /*0800*/  ISETP.GE.U32.AND P0, PT, R5, 0x3, PT ;  /* 0x000000030500780c */ /* 0x000fe20003f06070 */
[----:B------:R-:W-:Y:S01]  /*0810*/  CS2R R18, SRZ ;  /* 0x0000000000127805 */ /* 0x000fe2000001ff00 */
[----:B------:R-:W-:Y:S02]  /*0820*/  IMAD.MOV.U32 R3, RZ, RZ, c[0x0][0x638] ;  /* 0x00018e00ff037624 */ /* 0x000fe400078e00ff */
[----:B0-----:R-:W-:Y:S02]  /*0830*/  IMAD.MOV.U32 R16, RZ, RZ, R12 ;  /* 0x000000ffff107224 */ /* 0x001fe400078e000c */
[----:B------:R-:W-:-:S07]  /*0840*/  IMAD.MOV.U32 R17, RZ, RZ, R11 ;  /* 0x000000ffff117224 */ /* 0x000fce00078e000b */
[----:B------:R-:W-:Y:S05]  /*0850*/  @!P0 BRA `(.L_x_468) ;  /* 0x00000d7000008947 */ /* 0x000fea0003800000 */
[----:B------:R-:W-:Y:S01]  /*0860*/  BSSY B0, `(.L_x_468) ;  /* 0x00000d6000007945 */ /* 0x000fe20003800000 */
[----:B------:R-:W-:-:S03]  /*0870*/  MOV R2, R4 ;  /* 0x0000000400027202 */ /* 0x000fc60000000f00 */
.L_x_482:
        /* <DEDUP_REMOVED lines=14> */
[----:B------:R-:W-:Y:S05]  /*0960*/  CALL.REL.NOINC `($__internal_15_$__cuda_sm20_div_s64) ;  /* 0x00001e5000007944 */ /* 0x000fea0003c00000 */
[----:B------:R-:W-:Y:S01]  /*0970*/  IADD3 R15, P0, RZ, -R21, RZ ;  /* 0x80000015ff0f7210 */ /* 0x000fe20007f1e0ff */
        /* <DEDUP_REMOVED lines=9> */
.L_x_470:
        /* <DEDUP_REMOVED lines=22> */
.L_x_471:
[----:B------:R-:W-:Y:S05]  /*0b70*/  BSYNC B1 ;  /* 0x0000000000017941 */ /* 0x000fea0003800000 */
.L_x_469:
        /* <DEDUP_REMOVED lines=27> */
.L_x_473:
        /* <DEDUP_REMOVED lines=22> */
.L_x_474:
[----:B------:R-:W-:Y:S05]  /*0e90*/  BSYNC B1 ;  /* 0x0000000000017941 */ /* 0x000fea0003800000 */
.L_x_472:
        /* <DEDUP_REMOVED lines=26> */
[----:B------:R-:W-:Y:S01]  /*1040*/  IMAD.IADD R15, R19, 0x1, R7 ;  /* 0x00000001130f7824 */ /* 0x000fe200078e0207 */
[----:B------:R-:W-:Y:S01]  /*1050*/  MOV R19, R8 ;  /* 0x0000000800137202 */ /* 0x000fe20000000f00 */
[----:B------:R-:W-:Y:S05]  /*1060*/  BRA `(.L_x_477) ;  /* 0x0000016000007947 */ /* 0x000fea0003800000 */
.L_x_476:
[----:B------:R-:W0:Y:S01]  /*1070*/  I2F.U32.RP R7, R16 ;  /* 0x0000001000077306 */ /* 0x000e220000209000 */
[----:B------:R-:W-:Y:S01]  /*1080*/  IMAD.MOV R15, RZ, RZ, -R16 ;  /* 0x000000ffff0f7224 */ /* 0x000fe200078e0a10 */
[----:B------:R-:W-:-:S06]  /*1090*/  ISETP.NE.U32.AND P3, PT, R16, RZ, PT ;  /* 0x000000ff1000720c */ /* 0x000fcc0003f65070 */
[----:B0-----:R-:W0:Y:S02]  /*10a0*/  MUFU.RCP R7, R7 ;  /* 0x0000000700077308 */ /* 0x001e240000001000 */
[----:B0-----:R-:W-:-:S06]  /*10b0*/  IADD3 R18, R7, 0xffffffe, RZ ;  /* 0x0ffffffe07127810 */ /* 0x001fcc0007ffe0ff */
[----:B------:R0:W1:Y:S02]  /*10c0*/  F2I.FTZ.U32.TRUNC.NTZ R19, R18 ;  /* 0x0000001200137305 */ /* 0x000064000021f000 */
[----:B0-----:R-:W-:Y:S02]  /*10d0*/  IMAD.MOV.U32 R18, RZ, RZ, RZ ;  /* 0x000000ffff127224 */ /* 0x001fe400078e00ff */
[----:B-1----:R-:W-:-:S04]  /*10e0*/  IMAD R15, R15, R19, RZ ;  /* 0x000000130f0f7224 */ /* 0x002fc800078e02ff */
[----:B------:R-:W-:-:S06]  /*10f0*/  IMAD.HI.U32 R19, R19, R15, R18 ;  /* 0x0000000f13137227 */ /* 0x000fcc00078e0012 */
[----:B------:R-:W-:-:S04]  /*1100*/  IMAD.HI.U32 R18, R19, R34, RZ ;  /* 0x0000002213127227 */ /* 0x000fc800078e00ff */
[----:B------:R-:W-:Y:S02]  /*1110*/  IMAD.MOV R15, RZ, RZ, -R18 ;  /* 0x000000ffff0f7224 */ /* 0x000fe400078e0a12 */
[----:B------:R-:W-:Y:S02]  /*1120*/  IMAD.MOV.U32 R19, RZ, RZ, RZ ;  /* 0x000000ffff137224 */ /* 0x000fe400078e00ff */
        /* <DEDUP_REMOVED lines=10> */
.L_x_477:
[----:B------:R-:W-:Y:S05]  /*11d0*/  BSYNC B1 ;  /* 0x0000000000017941 */ /* 0x000fea0003800000 */
.L_x_475:
        /* <DEDUP_REMOVED lines=28> */
.L_x_479:
[----:B------:R-:W0:Y:S01]  /*13a0*/  I2F.U32.RP R7, R16 ;  /* 0x0000001000077306 */ /* 0x000e220000209000 */
[----:B------:R-:W-:Y:S01]  /*13b0*/  IMAD.MOV R15, RZ, RZ, -R16 ;  /* 0x000000ffff0f7224 */ /* 0x000fe200078e0a10 */
[----:B------:R-:W-:-:S02]  /*13c0*/  ISETP.NE.U32.AND P3, PT, R16, RZ, PT ;  /* 0x000000ff1000720c */ /* 0x000fc40003f65070 */
        /* <DEDUP_REMOVED lines=20> */
.L_x_480:
[----:B------:R-:W-:Y:S05]  /*1510*/  BSYNC B1 ;  /* 0x0000000000017941 */ /* 0x000fea0003800000 */
.L_x_478:
[----:B------:R-:W0:Y:S01]  /*1520*/  LDC.64 R18, c[0x0][R0+0x210] ;  /* 0x0000840000127b82 */ /* 0x000e220000000a00 */
[----:B------:R-:W-:Y:S01]  /*1530*/  MOV R21, R32 ;  /* 0x0000002000157202 */ /* 0x000fe20000000f00 */
        /* <DEDUP_REMOVED lines=8> */
.L_x_481:
[----:B------:R-:W-:Y:S05]  /*15c0*/  BSYNC B0 ;  /* 0x0000000000007941 */ /* 0x000fea0003800000 */
.L_x_468:
        /* <DEDUP_REMOVED lines=13> */
[----:B------:R-:W-:Y:S02]  /*16a0*/  IMAD.MOV.U32 R7, RZ, RZ, R23 ;  /* 0x000000ffff077224 */ /* 0x000fe400078e0017 */
[----:B------:R-:W-:Y:S05]  /*16b0*/  CALL.REL.NOINC `($__internal_15_$__cuda_sm20_div_s64) ;  /* 0x0000110000007944 */ /* 0x000fea0003c00000 */
[----:B------:R-:W-:-:S04]  /*16c0*/  IADD3 R15, P0, RZ, -R21, RZ ;  /* 0x80000015ff0f7210 */ /* 0x000fc80007f1e0ff */
[----:B------:R-:W-:Y:S01]  /*16d0*/  IADD3.X R7, RZ, ~R8, RZ, P0, !PT ;  /* 0x80000008ff077210 */ /* 0x000fe200007fe4ff */
[----:B------:R-:W-:-:S04]  /*16e0*/  IMAD.WIDE.U32 R24, R22, R15, R16 ;  /* 0x0000000f16187225 */ /* 0x000fc800078e0010 */
[----:B------:R-:W-:Y:S02]  /*16f0*/  IMAD R7, R7, R22, RZ ;  /* 0x0000001607077224 */ /* 0x000fe400078e02ff */
[----:B------:R-:W-:Y:S02]  /*1700*/  IMAD.MOV.U32 R16, RZ, RZ, R21 ;  /* 0x000000ffff107224 */ /* 0x000fe400078e0015 */
[----:B------:R-:W-:Y:S02]  /*1710*/  IMAD R7, R23, R15, R7 ;  /* 0x0000000f17077224 */ /* 0x000fe400078e0207 */
[----:B------:R-:W-:Y:S02]  /*1720*/  IMAD.MOV.U32 R17, RZ, RZ, R8 ;  /* 0x000000ffff117224 */ /* 0x000fe400078e0008 */
[----:B------:R-:W-:Y:S01]  /*1730*/  IMAD.IADD R7, R25, 0x1, R7 ;  /* 0x0000000119077824 */ /* 0x000fe200078e0207 */
[----:B------:R-:W-:Y:S05]  /*1740*/  BRA `(.L_x_486) ;  /* 0x0000017000007947 */ /* 0x000fea0003800000 */
.L_x_485:
        /* <DEDUP_REMOVED lines=23> */
.L_x_486:
[----:B------:R-:W-:Y:S05]  /*18c0*/  BSYNC B0 ;  /* 0x0000000000007941 */ /* 0x000fea0003800000 */
.L_x_484:
        /* <DEDUP_REMOVED lines=27> */
.L_x_488:
        /* <DEDUP_REMOVED lines=23> */
.L_x_489:
[----:B------:R-:W-:Y:S05]  /*1bf0*/  BSYNC B0 ;  /* 0x0000000000007941 */ /* 0x000fea0003800000 */
.L_x_487:
        /* <DEDUP_REMOVED lines=27> */
.L_x_491:
        /* <DEDUP_REMOVED lines=23> */
.L_x_492:
[----:B------:R-:W-:Y:S05]  /*1f20*/  BSYNC B0 ;  /* 0x0000000000007941 */ /* 0x000fea0003800000 */
.L_x_490:
[----:B------:R-:W0:Y:S02]  /*1f30*/  LDC.64 R2, c[0x0][R3+0x218] ;  /* 0x0000860003027b82 */ /* 0x000e240000000a00 */
[-C--:B0-----:R-:W-:Y:S02]  /*1f40*/  IMAD R0, R3, R24.reuse, RZ ;  /* 0x0000001803007224 */ /* 0x081fe400078e02ff */
[----:B------:R-:W-:-:S04]  /*1f50*/  IMAD.WIDE.U32 R18, R2, R24, R18 ;  /* 0x0000001802127225 */ /* 0x000fc800078e0012 */
[----:B------:R-:W-:-:S04]  /*1f60*/  IMAD R7, R2, R7, R0 ;  /* 0x0000000702077224 */ /* 0x000fc800078e0200 */
[----:B------:R-:W-:Y:S02]  /*1f70*/  IMAD.IADD R19, R19, 0x1, R7 ;  /* 0x0000000113137824 */ /* 0x000fe400078e0207 */
.L_x_483:
        /* <DEDUP_REMOVED lines=21> */
[----:B------:R-:W-:-:S04]  /*20d0*/  LOP3.LUT R2, R0, R9, RZ, 0xfc, !PT ;  /* 0x0000000900027212 */ /* 0x000fc800078efcff */
[----:B------:R-:W-:-:S13]  /*20e0*/  ISETP.NE.U32.AND P0, PT, R2, RZ, PT ;  /* 0x000000ff0200720c */ /* 0x000fda0003f05070 */
[----:B------:R-:W-:Y:S05]  /*20f0*/  @!P0 BRA `(.L_x_496) ;  /* 0x0000006000008947 */ /* 0x000fea0003800000 */
[----:B------:R-:W-:Y:S01]  /*2100*/  IMAD.MOV.U32 R29, RZ, RZ, R0 ;  /* 0x000000ffff1d7224 */ /* 0x000fe200078e0000 */
[----:B------:R-:W-:Y:S01]  /*2110*/  MOV R15, 0x2150 ;  /* 0x00002150000f7802 */ /* 0x000fe20000000f00 */
[----:B------:R-:W-:Y:S02]  /*2120*/  IMAD.MOV.U32 R8, RZ, RZ, R13 ;  /* 0x000000ffff087224 */ /* 0x000fe400078e000d */
[----:B------:R-:W-:Y:S02]  /*2130*/  IMAD.MOV.U32 R7, RZ, RZ, R9 ;  /* 0x000000ffff077224 */ /* 0x000fe400078e0009 */
[----:B------:R-:W-:Y:S05]  /*2140*/  CALL.REL.NOINC `($__internal_15_$__cuda_sm20_div_s64) ;  /* 0x0000067000007944 */ /* 0x000fea0003c00000 */
[----:B------:R-:W-:Y:S05]  /*2150*/  BRA `(.L_x_497) ;  /* 0x0000012000007947 */ /* 0x000fea0003800000 */
.L_x_496:
[----:B------:R-:W0:Y:S01]  /*2160*/  I2F.U32.RP R7, R13 ;  /* 0x0000000d00077306 */ /* 0x000e220000209000 */
[----:B------:R-:W-:-:S07]  /*2170*/  ISETP.NE.U32.AND P2, PT, R13, RZ, PT ;  /* 0x000000ff0d00720c */ /* 0x000fce0003f45070 */
[----:B0-----:R-:W0:Y:S02]  /*2180*/  MUFU.RCP R7, R7 ;  /* 0x0000000700077308 */ /* 0x001e240000001000 */
[----:B0-----:R-:W-:-:S06]  /*2190*/  IADD3 R2, R7, 0xffffffe, RZ ;  /* 0x0ffffffe07027810 */ /* 0x001fcc0007ffe0ff */
[----:B------:R0:W1:Y:S02]  /*21a0*/  F2I.FTZ.U32.TRUNC.NTZ R3, R2 ;  /* 0x0000000200037305 */ /* 0x000064000021f000 */
[----:B0-----:R-:W-:Y:S01]  /*21b0*/  IMAD.MOV.U32 R2, RZ, RZ, RZ ;  /* 0x000000ffff027224 */ /* 0x001fe200078e00ff */
[----:B-1----:R-:W-:-:S05]  /*21c0*/  IADD3 R0, RZ, -R3, RZ ;  /* 0x80000003ff007210 */ /* 0x002fca0007ffe0ff */
        /* <DEDUP_REMOVED lines=11> */
.L_x_497:
[----:B------:R-:W-:Y:S05]  /*2280*/  BSYNC B1 ;  /* 0x0000000000017941 */ /* 0x000fea0003800000 */
.L_x_495:
[----:B------:R-:W-:Y:S02]  /*2290*/  IMAD R7, R11, c[0x0][0x730], RZ ;  /* 0x0001cc000b077a24 */ /* 0x000fe400078e02ff */
[----:B------:R-:W-:-:S04]  /*22a0*/  IMAD.WIDE.U32 R2, R12, c[0x0][0x730], RZ ;  /* 0x0001cc000c027a25 */ /* 0x000fc800078e00ff */
[----:B------:R-:W-:Y:S01]  /*22b0*/  IMAD R7, R12, c[0x0][0x734], R7 ;  /* 0x0001cd000c077a24 */ /* 0x000fe200078e0207 */
[----:B------:R-:W-:-:S04]  /*22c0*/  LEA R16, P0, R2, c[0x0][0x660], 0x1 ;  /* 0x0001980002107a11 */ /* 0x000fc800078008ff */
[----:B------:R-:W-:-:S04]  /*22d0*/  IADD3 R3, R3, R7, RZ ;  /* 0x0000000703037210 */ /* 0x000fc80007ffe0ff */
[----:B------:R-:W-:-:S06]  /*22e0*/  LEA.HI.X R17, R2, c[0x0][0x664], R3, 0x1, P0 ;  /* 0x0001990002117a11 */ /* 0x000fcc00000f0c03 */
        /* <DEDUP_REMOVED lines=12> */
.L_x_498:
[----:B-1----:R-:W-:Y:S01]  /*23b0*/  SHF.R.U32.HI R3, RZ, 0x10, R2 ;  /* 0x00000010ff037819 */ /* 0x002fe20000011602 */
[----:B------:R-:W-:Y:S01]  /*23c0*/  YIELD ;  /* 0x0000000000007946 */ /* 0x000fe20003800000 */
[----:B------:R-:W-:Y:S02]  /*23d0*/  LOP3.LUT R7, R2, 0xffff0000, RZ, 0xc0, !PT ;  /* 0xffff000002077812 */ /* 0x000fe400078ec0ff */
[----:B------:R-:W-:-:S04]  /*23e0*/  SEL R3, R3, R2, P0 ;  /* 0x0000000203037207 */ /* 0x000fc80000000000 */
[----:B------:R-:W-:Y:S02]  /*23f0*/  PRMT R0, R3, 0x9910, RZ ;  /* 0x0000991003007816 */ /* 0x000fe400000000ff */
[----:B------:R-:W-:-:S03]  /*2400*/  LOP3.LUT R3, R2, 0xffff, RZ, 0xc0, !PT ;  /* 0x0000ffff02037812 */ /* 0x000fc600078ec0ff */
[----:B-----5:R-:W-:-:S05]  /*2410*/  IMAD.IADD R0, R17, 0x1, R0 ;  /* 0x0000000111007824 */ /* 0x020fca00078e0200 */
[C---:B------:R-:W-:Y:S02]  /*2420*/  PRMT R3, R0.reuse, 0x1054, R3 ;  /* 0x0000105400037816 */ /* 0x040fe40000000003 */
[----:B------:R-:W-:-:S04]  /*2430*/  LOP3.LUT R0, R0, 0xffff, RZ, 0xc0, !PT ;  /* 0x0000ffff00007812 */ /* 0x000fc800078ec0ff */
[----:B------:R-:W-:-:S06]  /*2440*/  @!P0 LOP3.LUT R3, R0, R7, RZ, 0xfc, !PT ;  /* 0x0000000700038212 */ /* 0x000fcc00078efcff */
[----:B------:R-:W1:Y:S02]  /*2450*/  ATOMS.CAS R3, [R21], R2, R3 ;  /* 0x000000021503738d */ /* 0x000e640000000003 */
[-C--:B-1----:R-:W-:Y:S02]  /*2460*/  ISETP.NE.AND P1, PT, R2, R3.reuse, PT ;  /* 0x000000030200720c */ /* 0x082fe40003f25270 */
[----:B------:R-:W-:-:S11]  /*2470*/  MOV R2, R3 ;  /* 0x0000000300027202 */ /* 0x000fd60000000f00 */
[----:B------:R-:W-:Y:S05]  /*2480*/  @P1 BRA `(.L_x_498) ;  /* 0xffffff2000001947 */ /* 0x000fea000383ffff */
.L_x_494:
[----:B------:R-:W-:Y:S05]  /*2490*/  BSYNC B0 ;  /* 0x0000000000007941 */ /* 0x000fea0003800000 */
.L_x_493:
[----:B------:R-:W-:-:S05]  /*24a0*/  IADD3 R12, P0, R10, R12, RZ ;  /* 0x0000000c0a0c7210 */ /* 0x000fca0007f1e0ff */
[----:B------:R-:W-:Y:S01]  /*24b0*/  IMAD.X R11, RZ, RZ, R11, P0 ;  /* 0x000000ffff0b7224 */ /* 0x000fe200000e060b */
[----:B------:R-:W-:-:S04]  /*24c0*/  ISETP.GE.U32.AND P0, PT, R12, c[0x0][0x658], PT ;  /* 0x000196000c007a0c */ /* 0x000fc80003f06070 */
[----:B------:R-:W-:-:S13]  /*24d0*/  ISETP.GE.AND.EX P0, PT, R11, c[0x0][0x65c], PT, P0 ;  /* 0x000197000b007a0c */ /* 0x000fda0003f06300 */
[----:B------:R-:W-:Y:S01]  /*24e0*/  @P0 CALL.REL.NOINC `(.L_x_459) ;  /* 0x0000001000000944 */ /* 0x000fe20003c00000 */
[----:B------:R-:W-:Y:S05]  /*24f0*/  BRA `(.L_x_499) ;  /* 0xffffe30000007947 */ /* 0x000fea000383ffff */
.L_x_459:
[----:B------:R-:W-:Y:S01]  /*2500*/  WARPSYNC 0xffffffff ;  /* 0xffffffff00007948 */ /* 0x000fe20003800000 */
[----:B------:R-:W-:Y:S01]  /*2510*/  BAR.SYNC.DEFER_BLOCKING 0x0 ;  /* 0x0000000000007b1d */ /* 0x000fe20000010000 */
[----:B------:R-:W-:-:S04]  /*2520*/  ISETP.GE.U32.AND P0, PT, R14, c[0x0][0x168], PT ;  /* 0x00005a000e007a0c */ /* 0x000fc80003f06070 */
[----:B------:R-:W-:-:S13]  /*2530*/  ISETP.GE.AND.EX P0, PT, RZ, c[0x0][0x16c], PT, P0 ;  /* 0x00005b00ff007a0c */ /* 0x000fda0003f06300 */
[----:B------:R-:W-:Y:S05]  /*2540*/  @P0 EXIT ;  /* 0x000000000000094d */ /* 0x000fea0003800000 */
[----:B------:R-:W-:Y:S02]  /*2550*/  IMAD.MOV.U32 R6, RZ, RZ, RZ ;  /* 0x000000ffff067224 */ /* 0x000fe400078e00ff */
.L_x_502:
[----:B------:R-:W-:-:S04]  /*2560*/  IMAD.WIDE.U32 R2, R14, c[0x0][0x230], RZ ;  /* 0x00008c000e027a25 */ /* 0x000fc800078e00ff */
[----:B------:R-:W-:Y:S02]  /*2570*/  IMAD R5, R6, c[0x0][0x230], RZ ;  /* 0x00008c0006057a24 */ /* 0x000fe400078e02ff */
[----:B------:R-:W-:Y:S02]  /*2580*/  IMAD.SHL.U32 R0, R2, 0x2, RZ ;  /* 0x0000000202007824 */ /* 0x000fe400078e00ff */
[----:B------:R-:W-:Y:S02]  /*2590*/  IMAD R7, R14, c[0x0][0x234], R5 ;  /* 0x00008d000e077a24 */ /* 0x000fe400078e0205 */
[----:B------:R-:W-:Y:S01]  /*25a0*/  IMAD.MOV.U32 R4, RZ, RZ, -0x1 ;  /* 0xffffffffff047424 */ /* 0x000fe200078e00ff */
[----:B------:R-:W-:Y:S02]  /*25b0*/  IADD3 R5, R0, c[0x0][0x160], RZ ;  /* 0x0000580000057a10 */ /* 0x000fe40007ffe0ff */
[----:B------:R-:W-:Y:S02]  /*25c0*/  IADD3 R3, R3, R7, RZ ;  /* 0x0000000703037210 */ /* 0x000fe40007ffe0ff */
[----:B------:R-:W-:-:S02]  /*25d0*/  LOP3.LUT R5, R5, 0x2, RZ, 0xc0, !PT ;  /* 0x0000000205057812 */ /* 0x000fc400078ec0ff */
        /* <DEDUP_REMOVED lines=9> */
[----:B------:R-:W-:Y:S01]  /*2670*/  IMAD.X R6, RZ, RZ, R6, P0 ;  /* 0x000000ffff067224 */ /* 0x000fe200000e0606 */
[----:B------:R-:W-:Y:S02]  /*2680*/  ISETP.GE.U32.AND P0, PT, R14, c[0x0][0x168], PT ;  /* 0x00005a000e007a0c */ /* 0x000fe40003f06070 */
[----:B------:R-:W-:-:S02]  /*2690*/  ISETP.NE.AND.EX P1, PT, RZ, RZ, PT, P1 ;  /* 0x000000ffff00720c */ /* 0x000fc40003f25310 */
[----:B------:R-:W-:Y:S02]  /*26a0*/  ISETP.GE.AND.EX P0, PT, R6, c[0x0][0x16c], PT, P0 ;  /* 0x00005b0006007a0c */ /* 0x000fe40003f06300 */
.L_x_501:
[----:B-----5:R-:W-:Y:S01]  /*26b0*/  SHF.R.U32.HI R5, RZ, 0x10, R4 ;  /* 0x00000010ff057819 */ /* 0x020fe20000011604 */
[----:B------:R-:W-:Y:S01]  /*26c0*/  YIELD ;  /* 0x0000000000007946 */ /* 0x000fe20003800000 */
[----:B------:R-:W-:Y:S02]  /*26d0*/  LOP3.LUT R7, R4, 0xffff0000, RZ, 0xc0, !PT ;  /* 0xffff000004077812 */ /* 0x000fe400078ec0ff */
[----:B------:R-:W-:-:S04]  /*26e0*/  SEL R5, R5, R4, P1 ;  /* 0x0000000405057207 */ /* 0x000fc80000800000 */
[----:B-1----:R-:W-:Y:S02]  /*26f0*/  PRMT R0, R5, 0x9910, RZ ;  /* 0x0000991005007816 */ /* 0x002fe400000000ff */
[----:B------:R-:W-:Y:S02]  /*2700*/  LOP3.LUT R5, R4, 0xffff, RZ, 0xc0, !PT ;  /* 0x0000ffff04057812 */ /* 0x000fe400078ec0ff */
[----:B--2---:R-:W-:-:S04]  /*2710*/  IADD3 R0, R9, R0, RZ ;  /* 0x0000000009007210 */ /* 0x004fc80007ffe0ff */
        /* <DEDUP_REMOVED lines=8> */
.L_x_500:
[----:B------:R-:W-:Y:S05]  /*27a0*/  @!P0 BRA `(.L_x_502) ;  /* 0xfffffdb000008947 */ /* 0x000fea000383ffff */
[----:B------:R-:W-:Y:S05]  /*27b0*/  EXIT ;  /* 0x000000000000794d */ /* 0x000fea0003800000 */
        .weak           $__internal_15_$__cuda_sm20_div_s64
        .type           $__internal_15_$__cuda_sm20_div_s64,@function
        .size           $__internal_15_$__cuda_sm20_div_s64,(.L_x_3563 - $__internal_15_$__cuda_sm20_div_s64)
$__internal_15_$__cuda_sm20_div_s64:
        /* <DEDUP_REMOVED lines=49> */
[----:B------:R-:W-:-:S04]  /*2ad0*/  IMAD.WIDE.U32 R36, R24, R20, RZ ;  /* 0x0000001418247225 */ /* 0x000fc800078e00ff */
[----:B------:R-:W-:Y:S01]  /*2ae0*/  IMAD.X R25, RZ, RZ, R25, P1 ;  /* 0x000000ffff197224 */ /* 0x000fe200008e0619 */
[----:B------:R-:W-:Y:S01]  /*2af0*/  IADD3 R30, P1, -R36, R30, RZ ;  /* 0x0000001e241e7210 */ /* 0x000fe20007f3e1ff */
[----:B------:R-:W-:-:S03]  /*2b00*/  IMAD R27, R24, R21, R37 ;  /* 0x00000015181b7224 */ /* 0x000fc600078e0225 */
[-C--:B------:R-:W-:Y:S01]  /*2b10*/  ISETP.GE.U32.AND P0, PT, R30, R20.reuse, PT ;  /* 0x000000141e00720c */ /* 0x080fe20003f06070 */
[----:B------:R-:W-:-:S05]  /*2b20*/  IMAD R27, R25, R20, R27 ;  /* 0x00000014191b7224 */ /* 0x000fca00078e021b */
[----:B------:R-:W-:Y:S02]  /*2b30*/  IADD3.X R26, ~R27, R26, RZ, P1, !PT ;  /* 0x0000001a1b1a7210 */ /* 0x000fe40000ffe5ff */
[----:B------:R-:W-:Y:S02]  /*2b40*/  IADD3 R31, P1, R30, -R20, RZ ;  /* 0x800000141e1f7210 */ /* 0x000fe40007f3e0ff */
[----:B------:R-:W-:Y:S02]  /*2b50*/  ISETP.GE.U32.AND.EX P0, PT, R26, R21, PT, P0 ;  /* 0x000000151a00720c */ /* 0x000fe40003f06100 */
[----:B------:R-:W-:Y:S01]  /*2b60*/  IADD3 R27, P3, R24, 0x1, RZ ;  /* 0x00000001181b7810 */ /* 0x000fe20007f7e0ff */
[----:B------:R-:W-:Y:S01]  /*2b70*/  IMAD.X R28, R26, 0x1, ~R21, P1 ;  /* 0x000000011a1c7824 */ /* 0x000fe200008e0e15 */
[----:B------:R-:W-:Y:S02]  /*2b80*/  SEL R30, R31, R30, P0 ;  /* 0x0000001e1f1e7207 */ /* 0x000fe40000000000 */
[----:B------:R-:W-:Y:S01]  /*2b90*/  SEL R27, R27, R24, P0 ;  /* 0x000000181b1b7207 */ /* 0x000fe20000000000 */
[----:B------:R-:W-:Y:S01]  /*2ba0*/  IMAD.X R31, RZ, RZ, R25, P3 ;  /* 0x000000ffff1f7224 */ /* 0x000fe200018e0619 */
[----:B------:R-:W-:-:S02]  /*2bb0*/  SEL R28, R28, R26, P0 ;  /* 0x0000001a1c1c7207 */ /* 0x000fc40000000000 */
[----:B------:R-:W-:Y:S02]  /*2bc0*/  ISETP.GE.U32.AND P1, PT, R30, R20, PT ;  /* 0x000000141e00720c */ /* 0x000fe40003f26070 */
[----:B------:R-:W-:Y:S01]  /*2bd0*/  SEL R31, R31, R25, P0 ;  /* 0x000000191f1f7207 */ /* 0x000fe20000000000 */
[----:B------:R-:W-:Y:S01]  /*2be0*/  IMAD.MOV.U32 R25, RZ, RZ, 0x0 ;  /* 0x00000000ff197424 */ /* 0x000fe200078e00ff */
[----:B------:R-:W-:Y:S02]  /*2bf0*/  IADD3 R20, P3, R27, 0x1, RZ ;  /* 0x000000011b147810 */ /* 0x000fe40007f7e0ff */
[----:B------:R-:W-:Y:S02]  /*2c00*/  ISETP.GE.U32.AND.EX P0, PT, R28, R21, PT, P1 ;  /* 0x000000151c00720c */ /* 0x000fe40003f06110 */
[----:B------:R-:W-:Y:S01]  /*2c10*/  LOP3.LUT R24, R7, R29, RZ, 0x3c, !PT ;  /* 0x0000001d07187212 */ /* 0x000fe200078e3cff */
[----:B------:R-:W-:Y:S01]  /*2c20*/  IMAD.X R21, RZ, RZ, R31, P3 ;  /* 0x000000ffff157224 */ /* 0x000fe200018e061f */
[----:B------:R-:W-:-:S02]  /*2c30*/  SEL R20, R20, R27, P0 ;  /* 0x0000001b14147207 */ /* 0x000fc40000000000 */
[----:B------:R-:W-:Y:S01]  /*2c40*/  ISETP.GE.AND P1, PT, R24, RZ, PT ;  /* 0x000000ff1800720c */ /* 0x000fe20003f26270 */
[----:B------:R-:W-:Y:S01]  /*2c50*/  IMAD.MOV.U32 R24, RZ, RZ, R15 ;  /* 0x000000ffff187224 */ /* 0x000fe200078e000f */
[----:B------:R-:W-:Y:S02]  /*2c60*/  SEL R31, R21, R31, P0 ;  /* 0x0000001f151f7207 */ /* 0x000fe40000000000 */
[----:B------:R-:W-:Y:S02]  /*2c70*/  IADD3 R21, P3, RZ, -R20, RZ ;  /* 0x80000014ff157210 */ /* 0x000fe40007f7e0ff */
[----:B------:R-:W-:Y:S02]  /*2c80*/  ISETP.NE.U32.AND P0, PT, R8, RZ, PT ;  /* 0x000000ff0800720c */ /* 0x000fe40003f05070 */
[----:B------:R-:W-:Y:S02]  /*2c90*/  IADD3.X R8, RZ, ~R31, RZ, P3, !PT ;  /* 0x8000001fff087210 */ /* 0x000fe40001ffe4ff */
[----:B------:R-:W-:-:S02]  /*2ca0*/  ISETP.NE.AND.EX P0, PT, R7, RZ, PT, P0 ;  /* 0x000000ff0700720c */ /* 0x000fc40003f05300 */
[----:B------:R-:W-:Y:S02]  /*2cb0*/  SEL R21, R21, R20, !P1 ;  /* 0x0000001415157207 */ /* 0x000fe40004800000 */
[----:B------:R-:W-:Y:S02]  /*2cc0*/  SEL R8, R8, R31, !P1 ;  /* 0x0000001f08087207 */ /* 0x000fe40004800000 */
[----:B------:R-:W-:Y:S02]  /*2cd0*/  SEL R21, R21, 0xffffffff, P0 ;  /* 0xffffffff15157807 */ /* 0x000fe40000000000 */
[----:B------:R-:W-:Y:S01]  /*2ce0*/  SEL R8, R8, 0xffffffff, P0 ;  /* 0xffffffff08087807 */ /* 0x000fe20000000000 */
[----:B------:R-:W-:Y:S06]  /*2cf0*/  RET.REL.NODEC R24 `(_ZN2at4cuda17kernelHistogram1DIsslLi1ELi2ELin1ELNS0_23CUDAHistogramMemoryTypeE0EZNS0_21CUDA_tensor_histogramIssLb0EEEbNS_6TensorES4_S4_lNS_14AccumulateTypeIT0_Lb1EE4typeES8_NS0_13TensorArgTypeES9_S9_EUllE_EEvNS0_6detail10TensorInfoIT_T1_EESF_NSC_IKS6_SE_EElS8_S8_SE_T6_) ;  /* 0xffffd30018007950 */ /* 0x000fec0003c3ffff */
.L_x_503:
        /* <DEDUP_REMOVED lines=16> */
.L_x_3563:


//--------------------- .text._ZN2at4cuda17kernelHistogram1DIiilLi1ELi2ELin1ELNS0_23CUDAHistogramMemoryTypeE1EZNS0_21CUDA_tensor_histogramIiiLb0EEEbNS_6TensorES4_S4_lNS_14AccumulateTypeIT0_Lb1EE4typeES8_NS0_13TensorArgTypeES9_S9_EUllE0_EEvNS0_6detail10TensorInfoIT_T1_EESF_NSC_IKS6_SE_EElS8_S8_SE_T6_ --------------------------
	.section	.text._ZN2at4cuda17kernelHistogram1DIiilLi1ELi2ELin1ELNS0_23CUDAHistogramMemoryTypeE1EZNS0_21CUDA_tensor_histogramIiiLb0EEEbNS_6TensorES4_S4_lNS_14AccumulateTypeIT0_Lb1EE4typeES8_NS0_13TensorArgTypeES9_S9_EUllE0_EEvNS0_6detail10TensorInfoIT_T1_EESF_NSC_IKS6_SE_EElS8_S8_SE_T6_,"ax",@progbits
	.sectioninfo	@"SHI_REGISTERS=36"
	.align	128
        .global         _ZN2at4cuda17kernelHistogram1DIiilLi1ELi2ELin1ELNS0_23CUDAHistogramMemoryTypeE1EZNS0_21CUDA_tensor_histogramIiiLb0EEEbNS_6TensorES4_S4_lNS_14AccumulateTypeIT0_Lb1EE4typeES8_NS0_13TensorArgTypeES9_S9_EUllE0_EEvNS0_6detail10TensorInfoIT_T1_EESF_NSC_IKS6_SE_EElS8_S8_SE_T6_
        .type           _ZN2at4cuda17kernelHistogram1DIiilLi1ELi2ELin1ELNS0_23CUDAHistogramMemoryTypeE1EZNS0_21CUDA_tensor_histogramIiiLb0EEEbNS_6TensorES4_S4_lNS_14AccumulateTypeIT0_Lb1EE4typeES8_NS0_13TensorArgTypeES9_S9_EUllE0_EEvNS0_6detail10TensorInfoIT_T1_EESF_NSC_IKS6_SE_EElS8_S8_SE_T6_,@function
        .size           _ZN2at4cuda17kernelHistogram1DIiilLi1ELi2ELin1ELNS0_23CUDAHistogramMemoryTypeE1EZNS0_21CUDA_tensor_histogramIiiLb0EEEbNS_6TensorES4_S4_lNS_14AccumulateTypeIT0_Lb1EE4typeES8_NS0_13TensorArgTypeES9_S9_EUllE0_EEvNS0_6detail10TensorInfoIT_T1_EESF_NSC_IKS6_SE_EElS8_S8_SE_T6_,(.L_x_3564 - _ZN2at4cuda17kernelHistogram1DIiilLi1ELi2ELin1ELNS0_23CUDAHistogramMemoryTypeE1EZNS0_21CUDA_tensor_histogramIiiLb0EEEbNS_6TensorES4_S4_lNS_14AccumulateTypeIT0_Lb1EE4typeES8_NS0_13TensorArgTypeES9_S9_EUllE0_EEvNS0_6detail10TensorInfoIT_T1_EESF_NSC_IKS6_SE_EElS8_S8_SE_T6_)
        .other          _ZN2at4cuda17kernelHistogram1DIiilLi1ELi2ELin1ELNS0_23CUDAHistogramMemoryTypeE1EZNS0_21CUDA_tensor_histogramIiiLb0EEEbNS_6TensorES4_S4_lNS_14AccumulateTypeIT0_Lb1EE4typeES8_NS0_13TensorArgTypeES9_S9_EUllE0_EEvNS0_6detail10TensorInfoIT_T1_EESF_NSC_IKS6_SE_EElS8_S8_SE_T6_,@"STO_CUDA_ENTRY STV_DEFAULT"
_ZN2at4cuda17kernelHistogram1DIiilLi1ELi2ELin1ELNS0_23CUDAHistogramMemoryTypeE1EZNS0_21CUDA_tensor_histogramIiiLb0EEEbNS_6TensorES4_S4_lNS_14AccumulateTypeIT0_Lb1EE4typeES8_NS0_13TensorArgTypeES9_S9_EUllE0_EEvNS0_6detail10TensorInfoIT_T1_EESF_NSC_IKS6_SE_EElS8_S8_SE_T6_:
.text._ZN2at4cuda17kernelHistogram1DIiilLi1ELi2ELin1ELNS0_23CUDAHistogramMemoryTypeE1EZNS0_21CUDA_tensor_histogramIiiLb0EEEbNS_6TensorES4_S4_lNS_14AccumulateTypeIT0_Lb1EE4typeES8_NS0_13TensorArgTypeES9_S9_EUllE0_EEvNS0_6detail10TensorInfoIT_T1_EESF_NSC_IKS6_SE_EElS8_S8_SE_T6_:
        /* <DEDUP_REMOVED lines=12> */
[----:B------:R-:W-:-:S03]  /*00c0*/  HFMA2.MMA R2, -RZ, RZ, 0, 0 ;  /* 0x00000000ff027435 */ /* 0x000fc600000001ff */
[----:B------:R-:W-:-:S03]  /*00d0*/  UIADD3.X UR5, UR5, ~UR7, URZ, UP0, !UPT ;  /* 0x8000000705057290 */ /* 0x000fc600087fe43f */
[----:B------:R-:W-:-:S05]  /*00e0*/  ULDC.64 UR6, c[0x0][0x118] ;  /* 0x0000460000067ab9 */ /* 0x000fca0000000a00 */
[----:B------:R-:W-:Y:S05]  /*00f0*/  @P0 BRA `(.L_x_504) ;  /* 0x0000049000000947 */ /* 0x000fea0003800000 */
[----:B------:R-:W-:Y:S02]  /*0100*/  IMAD.MOV.U32 R3, RZ, RZ, c[0x0][0xc] ;  /* 0x00000300ff037624 */ /* 0x000fe400078e00ff */
.L_x_510:
[----:B0-----:R-:W-:Y:S02]  /*0110*/  IMAD R7, R2, c[0x0][0x570], RZ ;  /* 0x00015c0002077a24 */ /* 0x001fe400078e02ff */
[----:B------:R-:W-:-:S04]  /*0120*/  IMAD.WIDE.U32 R4, R0, c[0x0][0x570], RZ ;  /* 0x00015c0000047a25 */ /* 0x000fc800078e00ff */
        /* <DEDUP_REMOVED lines=9> */
[----:B------:R-:W-:Y:S02]  /*01c0*/  IADD3.X R2, RZ, R2, RZ, P0, !PT ;  /* 0x00000002ff027210 */ /* 0x000fe400007fe4ff */
        /* <DEDUP_REMOVED lines=22> */
[----:B------:R-:W-:Y:S05]  /*0330*/  CALL.REL.NOINC `($__internal_16_$__cuda_sm20_div_s64) ;  /* 0x00001ef000007944 */ /* 0x000fea0003c00000 */
[----:B------:R-:W-:Y:S05]  /*0340*/  BRA `(.L_x_509) ;  /* 0x0000012000007947 */ /* 0x000fea0003800000 */
.L_x_508:
        /* <DEDUP_REMOVED lines=18> */
.L_x_509:
[----:B------:R-:W-:Y:S05]  /*0470*/  BSYNC B1 ;  /* 0x0000000000017941 */ /* 0x000fea0003800000 */
.L_x_507:
[----:B------:R-:W-:Y:S02]  /*0480*/  ISETP.NE.U32.AND P1, PT, R22, c[0x0][0x640], PT ;  /* 0x0001900016007a0c */ /* 0x000fe40003f25070 */
        /* <DEDUP_REMOVED lines=12> */
[----:B------:R0:W-:Y:S02]  /*0550*/  RED.E.ADD.STRONG.GPU [R6.64], R5 ;  /* 0x000000050600798e */ /* 0x0001e4000c10e186 */
.L_x_506:
[----:B------:R-:W-:Y:S05]  /*0560*/  BSYNC B0 ;  /* 0x0000000000007941 */ /* 0x000fea0003800000 */
.L_x_505:
[----:B------:R-:W-:Y:S05]  /*0570*/  @!P0 BRA `(.L_x_510) ;  /* 0xfffffb9000008947 */ /* 0x000fea000383ffff */
[----:B------:R-:W-:Y:S05]  /*0580*/  EXIT ;  /* 0x000000000000794d */ /* 0x000fea0003800000 */
.L_x_504:
[----:B------:R-:W-:-:S04]  /*0590*/  LOP3.LUT R3, RZ, c[0x0][0x638], RZ, 0x33, !PT ;  /* 0x00018e00ff037a12 */ /* 0x000fc800078e33ff */
[----:B------:R-:W-:-:S04]  /*05a0*/  IMNMX R3, R3, -0x3, !PT ;  /* 0xfffffffd03037817 */ /* 0x000fc80007800200 */
[----:B------:R-:W-:-:S04]  /*05b0*/  IADD3 R6, R3, c[0x0][0x638], RZ ;  /* 0x00018e0003067a10 */ /* 0x000fc80007ffe0ff */
[C---:B------:R-:W-:Y:S02]  /*05c0*/  IADD3 R3, R6.reuse, 0x2, RZ ;  /* 0x0000000206037810 */ /* 0x040fe40007ffe0ff */
[----:B------:R-:W-:Y:S02]  /*05d0*/  IADD3 R4, R6, 0x1, RZ ;  /* 0x0000000106047810 */ /* 0x000fe40007ffe0ff */
[----:B------:R-:W-:-:S05]  /*05e0*/  LOP3.LUT R3, R3, 0x3, RZ, 0xc0, !PT ;  /* 0x0000000303037812 */ /* 0x000fca00078ec0ff */
[----:B------:R-:W-:Y:S02]  /*05f0*/  IMAD.IADD R5, R6, 0x1, -R3 ;  /* 0x0000000106057824 */ /* 0x000fe400078e0a03 */
.L_x_541:
[----:B------:R-:W-:Y:S01]  /*0600*/  ISETP.GE.U32.AND P0, PT, R4, 0x3, PT ;  /* 0x000000030400780c */ /* 0x000fe20003f06070 */
[----:B------:R-:W-:Y:S01]  /*0610*/  IMAD.MOV.U32 R7, RZ, RZ, 0x8 ;  /* 0x00000008ff077424 */ /* 0x000fe200078e00ff */
[----:B------:R-:W-:Y:S01]  /*0620*/  MOV R6, c[0x0][0x638] ;  /* 0x00018e0000067a02 */ /* 0x000fe20000000f00 */
[----:B------:R-:W-:Y:S01]  /*0630*/  YIELD ;  /* 0x0000000000007946 */ /* 0x000fe20003800000 */
[----:B------:R-:W-:Y:S01]  /*0640*/  HFMA2.MMA R9, -RZ, RZ, 0, 0 ;  /* 0x00000000ff097435 */ /* 0x000fe200000001ff */
[----:B------:R-:W-:Y:S02]  /*0650*/  IMAD.MOV.U32 R12, RZ, RZ, RZ ;  /* 0x000000ffff0c7224 */ /* 0x000fe400078e00ff */
[----:B------:R-:W-:Y:S02]  /*0660*/  IMAD R7, R6, R7, c[0x2][0x0] ;  /* 0x0080000006077624 */ /* 0x000fe400078e0207 */
[----:B------:R-:W-:Y:S02]  /*0670*/  IMAD.MOV.U32 R24, RZ, RZ, R0 ;  /* 0x000000ffff187224 */ /* 0x000fe400078e0000 */
[----:B------:R-:W-:-:S02]  /*0680*/  IMAD.MOV.U32 R25, RZ, RZ, R2 ;  /* 0x000000ffff197224 */ /* 0x000fc400078e0002 */
[----:B------:R-:W-:Y:S05]  /*0690*/  @!P0 BRA `(.L_x_511) ;  /* 0x00000d5000008947 */ /* 0x000fea0003800000 */
[----:B------:R-:W-:Y:S02]  /*06a0*/  MOV R8, R5 ;  /* 0x0000000500087202 */ /* 0x000fe40000000f00 */
.L_x_524:
        /* <DEDUP_REMOVED lines=8> */
[----:B------:R-:W-:Y:S05]  /*0730*/  CALL.REL.NOINC `($__internal_16_$__cuda_sm20_div_s64) ;  /* 0x00001af000007944 */ /* 0x000fea0003c00000 */
[-C--:B------:R-:W-:Y:S01]  /*0740*/  IADD3 R17, P0, RZ, -R22.reuse, RZ ;  /* 0x80000016ff117210 */ /* 0x080fe20007f1e0ff */
[----:B------:R-:W-:Y:S01]  /*0750*/  IMAD.MOV.U32 R31, RZ, RZ, R23 ;  /* 0x000000ffff1f7224 */ /* 0x000fe200078e0017 */
[----:B------:R-:W-:Y:S02]  /*0760*/  MOV R30, R22 ;  /* 0x00000016001e7202 */ /* 0x000fe40000000f00 */
[----:B------:R-:W-:Y:S01]  /*0770*/  IADD3.X R13, RZ, ~R23, RZ, P0, !PT ;  /* 0x80000017ff0d7210 */ /* 0x000fe200007fe4ff */
[----:B------:R-:W-:-:S04]  /*0780*/  IMAD.WIDE.U32 R10, R14, R17, R24 ;  /* 0x000000110e0a7225 */ /* 0x000fc800078e0018 */
[----:B------:R-:W-:-:S04]  /*0790*/  IMAD R13, R13, R14, RZ ;  /* 0x0000000e0d0d7224 */ /* 0x000fc800078e02ff */
[----:B------:R-:W-:Y:S02]  /*07a0*/  IMAD R13, R15, R17, R13 ;  /* 0x000000110f0d7224 */ /* 0x000fe400078e020d */
[----:B------:R-:W-:Y:S02]  /*07b0*/  IMAD.MOV.U32 R17, RZ, RZ, R10 ;  /* 0x000000ffff117224 */ /* 0x000fe400078e000a */
[----:B------:R-:W-:Y:S01]  /*07c0*/  IMAD.IADD R19, R11, 0x1, R13 ;  /* 0x000000010b137824 */ /* 0x000fe200078e020d */
[----:B------:R-:W-:Y:S05]  /*07d0*/  BRA `(.L_x_514) ;  /* 0x0000016000007947 */ /* 0x000fea0003800000 */
.L_x_513:
        /* <DEDUP_REMOVED lines=22> */
.L_x_514:
[----:B------:R-:W-:Y:S05]  /*0940*/  BSYNC B0 ;  /* 0x0000000000007941 */ /* 0x000fea0003800000 */
.L_x_512:
        /* <DEDUP_REMOVED lines=16> */
[----:B------:R-:W-:Y:S05]  /*0a50*/  CALL.REL.NOINC `($__internal_16_$__cuda_sm20_div_s64) ;  /* 0x000017d000007944 */ /* 0x000fea0003c00000 */
[----:B------:R-:W-:Y:S01]  /*0a60*/  IADD3 R19, P0, RZ, -R22, RZ ;  /* 0x80000016ff137210 */ /* 0x000fe20007f1e0ff */
[----:B------:R-:W-:Y:S02]  /*0a70*/  IMAD.MOV.U32 R10, RZ, RZ, R30 ;  /* 0x000000ffff0a7224 */ /* 0x000fe400078e001e */
[----:B------:R-:W-:Y:S01]  /*0a80*/  IMAD.MOV.U32 R11, RZ, RZ, R31 ;  /* 0x000000ffff0b7224 */ /* 0x000fe200078e001f */
[----:B------:R-:W-:-:S03]  /*0a90*/  IADD3.X R13, RZ, ~R23, RZ, P0, !PT ;  /* 0x80000017ff0d7210 */ /* 0x000fc600007fe4ff */
        /* <DEDUP_REMOVED lines=8> */
.L_x_516:
        /* <DEDUP_REMOVED lines=23> */
.L_x_517:
[----:B------:R-:W-:Y:S05]  /*0c90*/  BSYNC B0 ;  /* 0x0000000000007941 */ /* 0x000fea0003800000 */
.L_x_515:
        /* <DEDUP_REMOVED lines=22> */
[----:B------:R-:W-:Y:S02]  /*0e00*/  IMAD R19, R19, R12, RZ ;  /* 0x0000000c13137224 */ /* 0x000fe400078e02ff */
[----:B------:R-:W-:Y:S02]  /*0e10*/  IMAD.MOV.U32 R12, RZ, RZ, R22 ;  /* 0x000000ffff0c7224 */ /* 0x000fe400078e0016 */
[----:B------:R-:W-:Y:S01]  /*0e20*/  IMAD R19, R13, R21, R19 ;  /* 0x000000150d137224 */ /* 0x000fe200078e0213 */
[----:B------:R-:W-:Y:S02]  /*0e30*/  MOV R21, R10 ;  /* 0x0000000a00157202 */ /* 0x000fe40000000f00 */
[----:B------:R-:W-:Y:S01]  /*0e40*/  MOV R13, R23 ;  /* 0x00000017000d7202 */ /* 0x000fe20000000f00 */
[----:B------:R-:W-:Y:S01]  /*0e50*/  IMAD.IADD R19, R11, 0x1, R19 ;  /* 0x000000010b137824 */ /* 0x000fe200078e0213 */
[----:B------:R-:W-:Y:S05]  /*0e60*/  BRA `(.L_x_520) ;  /* 0x0000017000007947 */ /* 0x000fea0003800000 */
.L_x_519:
[----:B------:R-:W0:Y:S01]  /*0e70*/  I2F.U32.RP R13, R12 ;  /* 0x0000000c000d7306 */ /* 0x000e220000209000 */
[----:B------:R-:W-:Y:S01]  /*0e80*/  IMAD.MOV R15, RZ, RZ, -R12 ;  /* 0x000000ffff0f7224 */ /* 0x000fe200078e0a0c */
[----:B------:R-:W-:Y:S01]  /*0e90*/  ISETP.NE.U32.AND P2, PT, R12, RZ, PT ;  /* 0x000000ff0c00720c */ /* 0x000fe20003f45070 */
[----:B------:R-:W-:-:S05]  /*0ea0*/  HFMA2.MMA R19, -RZ, RZ, 0, 0 ;  /* 0x00000000ff137435 */ /* 0x000fca00000001ff */
        /* <DEDUP_REMOVED lines=19> */
.L_x_520:
[----:B------:R-:W-:Y:S05]  /*0fe0*/  BSYNC B0 ;  /* 0x0000000000007941 */ /* 0x000fea0003800000 */
.L_x_518:
        /* <DEDUP_REMOVED lines=18> */
[-C--:B------:R-:W-:Y:S01]  /*1110*/  IADD3 R21, P0, RZ, -R22.reuse, RZ ;  /* 0x80000016ff157210 */ /* 0x080fe20007f1e0ff */
[----:B------:R-:W-:Y:S01]  /*1120*/  IMAD.MOV.U32 R10, RZ, RZ, R12 ;  /* 0x000000ffff0a7224 */ /* 0x000fe200078e000c */
[----:B------:R-:W-:Y:S01]  /*1130*/  MOV R24, R22 ;  /* 0x0000001600187202 */ /* 0x000fe20000000f00 */
[----:B------:R-:W-:Y:S01]  /*1140*/  IMAD.MOV.U32 R11, RZ, RZ, R13 ;  /* 0x000000ffff0b7224 */ /* 0x000fe200078e000d */
[----:B------:R-:W-:-:S02]  /*1150*/  IADD3.X R19, RZ, ~R23, RZ, P0, !PT ;  /* 0x80000017ff137210 */ /* 0x000fc400007fe4ff */
[----:B------:R-:W-:Y:S01]  /*1160*/  MOV R25, R23 ;  /* 0x0000001700197202 */ /* 0x000fe20000000f00 */
[----:B------:R-:W-:-:S04]  /*1170*/  IMAD.WIDE.U32 R10, R14, R21, R10 ;  /* 0x000000150e0a7225 */ /* 0x000fc800078e000a */
[----:B------:R-:W-:Y:S02]  /*1180*/  IMAD R19, R19, R14, RZ ;  /* 0x0000000e13137224 */ /* 0x000fe400078e02ff */
[----:B------:R-:W-:Y:S02]  /*1190*/  IMAD.MOV.U32 R13, RZ, RZ, R10 ;  /* 0x000000ffff0d7224 */ /* 0x000fe400078e000a */
[----:B------:R-:W-:-:S04]  /*11a0*/  IMAD R15, R15, R21, R19 ;  /* 0x000000150f0f7224 */ /* 0x000fc800078e0213 */
[----:B------:R-:W-:Y:S01]  /*11b0*/  IMAD.IADD R15, R11, 0x1, R15 ;  /* 0x000000010b0f7824 */ /* 0x000fe200078e020f */
[----:B------:R-:W-:Y:S05]  /*11c0*/  BRA `(.L_x_523) ;  /* 0x0000016000007947 */ /* 0x000fea0003800000 */
.L_x_522:
        /* <DEDUP_REMOVED lines=22> */
.L_x_523:
[----:B------:R-:W-:Y:S05]  /*1330*/  BSYNC B0 ;  /* 0x0000000000007941 */ /* 0x000fea0003800000 */
.L_x_521:
        /* <DEDUP_REMOVED lines=11> */
.L_x_511:
        /* <DEDUP_REMOVED lines=12> */
[----:B------:R-:W-:Y:S05]  /*14b0*/  CALL.REL.NOINC `($__internal_16_$__cuda_sm20_div_s64) ;  /* 0x00000d7000007944 */ /* 0x000fea0003c00000 */
        /* <DEDUP_REMOVED lines=10> */
.L_x_527:
[----:B------:R-:W0:Y:S01]  /*1560*/  I2F.U32.RP R7, R14 ;  /* 0x0000000e00077306 */ /* 0x000e220000209000 */
[----:B------:R-:W-:Y:S01]  /*1570*/  IADD3 R13, RZ, -R14, RZ ;  /* 0x8000000eff0d7210 */ /* 0x000fe20007ffe0ff */
[----:B------:R-:W-:Y:S01]  /*1580*/  IMAD.MOV.U32 R25, RZ, RZ, RZ ;  /* 0x000000ffff197224 */ /* 0x000fe200078e00ff */
        /* <DEDUP_REMOVED lines=20> */
.L_x_528:
[----:B------:R-:W-:Y:S05]  /*16d0*/  BSYNC B0 ;  /* 0x0000000000007941 */ /* 0x000fea0003800000 */
.L_x_526:
        /* <DEDUP_REMOVED lines=27> */
.L_x_530:
        /* <DEDUP_REMOVED lines=23> */
.L_x_531:
[----:B------:R-:W-:Y:S05]  /*1a00*/  BSYNC B0 ;  /* 0x0000000000007941 */ /* 0x000fea0003800000 */
.L_x_529:
        /* <DEDUP_REMOVED lines=16> */
[----:B------:R-:W-:Y:S05]  /*1b10*/  CALL.REL.NOINC `($__internal_16_$__cuda_sm20_div_s64) ;  /* 0x0000071000007944 */ /* 0x000fea0003c00000 */
        /* <DEDUP_REMOVED lines=9> */
.L_x_533:
        /* <DEDUP_REMOVED lines=23> */
.L_x_534:
[----:B------:R-:W-:Y:S05]  /*1d20*/  BSYNC B0 ;  /* 0x0000000000007941 */ /* 0x000fea0003800000 */
.L_x_532:
[----:B------:R-:W0:Y:S01]  /*1d30*/  LDC.64 R6, c[0x0][R6+0x218] ;  /* 0x0000860006067b82 */ /* 0x000e220000000a00 */
[----:B------:R-:W-:Y:S02]  /*1d40*/  IMAD.MOV.U32 R13, RZ, RZ, R9 ;  /* 0x000000ffff0d7224 */ /* 0x000fe400078e0009 */
[-C--:B0-----:R-:W-:Y:S02]  /*1d50*/  IMAD R7, R7, R10.reuse, RZ ;  /* 0x0000000a07077224 */ /* 0x081fe400078e02ff */
[----:B------:R-:W-:-:S04]  /*1d60*/  IMAD.WIDE.U32 R12, R6, R10, R12 ;  /* 0x0000000a060c7225 */ /* 0x000fc800078e000c */
[----:B------:R-:W-:-:S05]  /*1d70*/  IMAD R7, R6, R15, R7 ;  /* 0x0000000f06077224 */ /* 0x000fca00078e0207 */
[----:B------:R-:W-:-:S03]  /*1d80*/  IADD3 R9, R13, R7, RZ ;  /* 0x000000070d097210 */ /* 0x000fc60007ffe0ff */
.L_x_525:
[----:B------:R-:W-:Y:S02]  /*1d90*/  IMAD R11, R25, c[0x0][0x570], RZ ;  /* 0x00015c00190b7a24 */ /* 0x000fe400078e02ff */
[----:B------:R-:W-:Y:S02]  /*1da0*/  IMAD.MOV.U32 R13, RZ, RZ, R9 ;  /* 0x000000ffff0d7224 */ /* 0x000fe400078e0009 */
[C---:B------:R-:W-:Y:S02]  /*1db0*/  IMAD R11, R24.reuse, c[0x0][0x574], R11 ;  /* 0x00015d00180b7a24 */ /* 0x040fe400078e020b */
[----:B------:R-:W-:-:S04]  /*1dc0*/  IMAD.WIDE.U32 R6, R24, c[0x0][0x570], R12 ;  /* 0x00015c0018067a25 */ /* 0x000fc800078e000c */
[----:B------:R-:W-:Y:S01]  /*1dd0*/  IMAD.IADD R7, R7, 0x1, R11 ;  /* 0x0000000107077824 */ /* 0x000fe200078e020b */
[----:B------:R-:W-:-:S04]  /*1de0*/  LEA R8, P0, R6, c[0x0][0x4a0], 0x2 ;  /* 0x0001280006087a11 */ /* 0x000fc800078010ff */
[----:B------:R-:W-:-:S05]  /*1df0*/  LEA.HI.X R9, R6, c[0x0][0x4a4], R7, 0x2, P0 ;  /* 0x0001290006097a11 */ /* 0x000fca00000f1407 */
[----:B------:R-:W2:Y:S01]  /*1e00*/  LDG.E R8, [R8.64] ;  /* 0x0000000608087981 */ /* 0x000ea2000c1e1900 */
        /* <DEDUP_REMOVED lines=23> */
.L_x_538:
        /* <DEDUP_REMOVED lines=18> */
.L_x_539:
[----:B------:R-:W-:Y:S05]  /*20a0*/  BSYNC B1 ;  /* 0x0000000000017941 */ /* 0x000fea0003800000 */
.L_x_537:
        /* <DEDUP_REMOVED lines=9> */
[----:B------:R-:W-:-:S03]  /*2140*/  LEA R8, P0, R6, c[0x0][0x160], 0x2 ;  /* 0x0000580006087a11 */ /* 0x000fc600078010ff */
[----:B------:R-:W-:-:S05]  /*2150*/  IMAD.IADD R7, R7, 0x1, R9 ;  /* 0x0000000107077824 */ /* 0x000fca00078e0209 */
[----:B------:R-:W-:Y:S01]  /*2160*/  LEA.HI.X R9, R6, c[0x0][0x164], R7, 0x2, P0 ;  /* 0x0000590006097a11 */ /* 0x000fe200000f1407 */
[----:B------:R-:W-:-:S07]  /*2170*/  HFMA2.MMA R7, -RZ, RZ, 0, 5.9604644775390625e-08 ;  /* 0x00000001ff077435 */ /* 0x000fce00000001ff */
[----:B------:R0:W-:Y:S04]  /*2180*/  RED.E.ADD.STRONG.GPU [R8.64], R7 ;  /* 0x000000070800798e */ /* 0x0001e8000c10e186 */
.L_x_536:
[----:B------:R-:W-:Y:S05]  /*2190*/  BSYNC B0 ;  /* 0x0000000000007941 */ /* 0x000fea0003800000 */
.L_x_535:
[----:B------:R-:W-:-:S04]  /*21a0*/  IMAD.MOV.U32 R6, RZ, RZ, c[0x0][0xc] ;  /* 0x00000300ff067624 */ /* 0x000fc800078e00ff */
[----:B0-----:R-:W-:-:S05]  /*21b0*/  IMAD R7, R6, c[0x0][0x0], RZ ;  /* 0x0000000006077a24 */ /* 0x001fca00078e02ff */
[----:B------:R-:W-:-:S05]  /*21c0*/  IADD3 R0, P0, R7, R0, RZ ;  /* 0x0000000007007210 */ /* 0x000fca0007f1e0ff */
[----:B------:R-:W-:Y:S01]  /*21d0*/  IMAD.X R2, RZ, RZ, R2, P0 ;  /* 0x000000ffff027224 */ /* 0x000fe200000e0602 */
[----:B------:R-:W-:-:S04]  /*21e0*/  ISETP.GE.U32.AND P0, PT, R0, c[0x0][0x658], PT ;  /* 0x0001960000007a0c */ /* 0x000fc80003f06070 */
[----:B------:R-:W-:-:S13]  /*21f0*/  ISETP.GE.AND.EX P0, PT, R2, c[0x0][0x65c], PT, P0 ;  /* 0x0001970002007a0c */ /* 0x000fda0003f06300 */
[----:B------:R-:W-:Y:S01]  /*2200*/  @P0 CALL.REL.NOINC `(.L_x_540) ;  /* 0x0000001000000944 */ /* 0x000fe20003c00000 */
[----:B------:R-:W-:Y:S05]  /*2210*/  BRA `(.L_x_541) ;  /* 0xffffe3e000007947 */ /* 0x000fea000383ffff */
.L_x_540:
[----:B------:R-:W-:Y:S05]  /*2220*/  EXIT ;  /* 0x000000000000794d */ /* 0x000fea0003800000 */
        .weak           $__internal_16_$__cuda_sm20_div_s64
        .type           $__internal_16_$__cuda_sm20_div_s64,@function
        .size           $__internal_16_$__cuda_sm20_div_s64,(.L_x_3564 - $__internal_16_$__cuda_sm20_div_s64)
$__internal_16_$__cuda_sm20_div_s64:
[-C--:B------:R-:W-:Y:S02]  /*2230*/  IADD3 R19, P2, RZ, -R20.reuse, RZ ;  /* 0x80000014ff137210 */ /* 0x080fe40007f5e0ff */
        /* <DEDUP_REMOVED lines=36> */
[----:B------:R-:W-:-:S04]  /*2480*/  IMAD.HI.U32 R21, R23, R26, RZ ;  /* 0x0000001a17157227 */ /* 0x000fc800078e00ff */
[----:B------:R-:W-:Y:S01]  /*2490*/  IMAD.X R26, RZ, RZ, ~R25, P5 ;  /* 0x000000ffff1a7224 */ /* 0x000fe200028e0e19 */
[----:B------:R-:W-:Y:S01]  /*24a0*/  IADD3.X R21, R21, R23, RZ, P1, !PT ;  /* 0x0000001715157210 */ /* 0x000fe20000ffe4ff */
[----:B------:R-:W-:-:S03]  /*24b0*/  IMAD.HI.U32 R32, R22, R29, RZ ;  /* 0x0000001d16207227 */ /* 0x000fc600078e00ff */
[----:B------:R-:W-:-:S05]  /*24c0*/  SEL R27, R26, R25, !P4 ;  /* 0x000000191a1b7207 */ /* 0x000fca0006000000 */
[----:B------:R-:W-:Y:S01]  /*24d0*/  IMAD.WIDE.U32 R32, R22, R27, R32 ;  /* 0x0000001b16207225 */ /* 0x000fe200078e0020 */
[----:B------:R-:W-:-:S05]  /*24e0*/  IADD3.X R22, RZ, RZ, R21, P3, P2 ;  /* 0x000000ffff167210 */ /* 0x000fca0001fe4415 */
[----:B------:R-:W-:-:S04]  /*24f0*/  IMAD.HI.U32 R26, P1, R22, R29, R32 ;  /* 0x0000001d161a7227 */ /* 0x000fc80007820020 */
[CC--:B------:R-:W-:Y:S02]  /*2500*/  IMAD R21, R22.reuse, R27.reuse, RZ ;  /* 0x0000001b16157224 */ /* 0x0c0fe400078e02ff */
[----:B------:R-:W-:-:S03]  /*2510*/  IMAD.HI.U32 R23, R22, R27, RZ ;  /* 0x0000001b16177227 */ /* 0x000fc600078e00ff */
[----:B------:R-:W-:Y:S01]  /*2520*/  IADD3 R21, P2, R21, R26, RZ ;  /* 0x0000001a15157210 */ /* 0x000fe20007f5e0ff */
[----:B------:R-:W-:-:S04]  /*2530*/  IMAD.X R23, RZ, RZ, R23, P1 ;  /* 0x000000ffff177224 */ /* 0x000fc800008e0617 */
[----:B------:R-:W-:Y:S01]  /*2540*/  IMAD.WIDE.U32 R32, R21, R18, RZ ;  /* 0x0000001215207225 */ /* 0x000fe200078e00ff */
[----:B------:R-:W-:-:S03]  /*2550*/  IADD3.X R23, RZ, R23, RZ, P2, !PT ;  /* 0x00000017ff177210 */ /* 0x000fc600017fe4ff */
[----:B------:R-:W-:Y:S01]  /*2560*/  IMAD R22, R21, R19, R33 ;  /* 0x0000001315167224 */ /* 0x000fe200078e0221 */
[----:B------:R-:W-:-:S03]  /*2570*/  IADD3 R29, P1, -R32, R29, RZ ;  /* 0x0000001d201d7210 */ /* 0x000fc60007f3e1ff */
        /* <DEDUP_REMOVED lines=15> */
[----:B------:R-:W-:Y:S02]  /*2670*/  IADD3.X R19, RZ, R26, RZ, P3, !PT ;  /* 0x0000001aff137210 */ /* 0x000fe40001ffe4ff */
[----:B------:R-:W-:Y:S02]  /*2680*/  SEL R21, R21, R22, P1 ;  /* 0x0000001615157207 */ /* 0x000fe40000800000 */
[----:B------:R-:W-:-:S02]  /*2690*/  LOP3.LUT R18, R11, R25, RZ, 0x3c, !PT ;  /* 0x000000190b127212 */ /* 0x000fc400078e3cff */
[----:B------:R-:W-:Y:S02]  /*26a0*/  SEL R19, R19, R26, P1 ;  /* 0x0000001a13137207 */ /* 0x000fe40000800000 */
[----:B------:R-:W-:Y:S02]  /*26b0*/  IADD3 R22, P3, RZ, -R21, RZ ;  /* 0x80000015ff167210 */ /* 0x000fe40007f7e0ff */
[----:B------:R-:W-:Y:S02]  /*26c0*/  ISETP.NE.U32.AND P1, PT, R20, RZ, PT ;  /* 0x000000ff1400720c */ /* 0x000fe40003f25070 */
[----:B------:R-:W-:Y:S01]  /*26d0*/  ISETP.GE.AND P2, PT, R18, RZ, PT ;  /* 0x000000ff1200720c */ /* 0x000fe20003f46270 */
[----:B------:R-:W-:Y:S01]  /*26e0*/  IMAD.X R18, RZ, RZ, ~R19, P3 ;  /* 0x000000ffff127224 */ /* 0x000fe200018e0e13 */
[----:B------:R-:W-:Y:S02]  /*26f0*/  ISETP.NE.AND.EX P1, PT, R11, RZ, PT, P1 ;  /* 0x000000ff0b00720c */ /* 0x000fe40003f25310 */
[----:B------:R-:W-:-:S02]  /*2700*/  MOV R11, 0x0 ;  /* 0x00000000000b7802 */ /* 0x000fc40000000f00 */
[----:B------:R-:W-:Y:S02]  /*2710*/  SEL R22, R22, R21, !P2 ;  /* 0x0000001516167207 */ /* 0x000fe40005000000 */
[----:B------:R-:W-:Y:S02]  /*2720*/  SEL R18, R18, R19, !P2 ;  /* 0x0000001312127207 */ /* 0x000fe40005000000 */
[----:B------:R-:W-:Y:S02]  /*2730*/  SEL R22, R22, 0xffffffff, P1 ;  /* 0xffffffff16167807 */ /* 0x000fe40000800000 */
[----:B------:R-:W-:Y:S01]  /*2740*/  SEL R23, R18, 0xffffffff, P1 ;  /* 0xffffffff12177807 */ /* 0x000fe20000800000 */
[----:B------:R-:W-:Y:S06]  /*2750*/  RET.REL.NODEC R10 `(_ZN2at4cuda17kernelHistogram1DIiilLi1ELi2ELin1ELNS0_23CUDAHistogramMemoryTypeE1EZNS0_21CUDA_tensor_histogramIiiLb0EEEbNS_6TensorES4_S4_lNS_14AccumulateTypeIT0_Lb1EE4typeES8_NS0_13TensorArgTypeES9_S9_EUllE0_EEvNS0_6detail10TensorInfoIT_T1_EESF_NSC_IKS6_SE_EElS8_S8_SE_T6_) ;  /* 0xffffd8a00a007950 */ /* 0x000fec0003c3ffff */
.L_x_542:
        /* <DEDUP_REMOVED lines=10> */
.L_x_3564:


//--------------------- .text._ZN2at4cuda17kernelHistogram1DIiilLi1ELi2ELin1ELNS0_23CUDAHistogramMemoryTypeE0EZNS0_21CUDA_tensor_histogramIiiLb0EEEbNS_6TensorES4_S4_lNS_14AccumulateTypeIT0_Lb1EE4typeES8_NS0_13TensorArgTypeES9_S9_EUllE0_EEvNS0_6detail10TensorInfoIT_T1_EESF_NSC_IKS6_SE_EElS8_S8_SE_T6_ --------------------------
	.section	.text._ZN2at4cuda17kernelHistogram1DIiilLi1ELi2ELin1ELNS0_23CUDAHistogramMemoryTypeE0EZNS0_21CUDA_tensor_histogramIiiLb0EEEbNS_6TensorES4_S4_lNS_14AccumulateTypeIT0_Lb1EE4typeES8_NS0_13TensorArgTypeES9_S9_EUllE0_EEvNS0_6detail10TensorInfoIT_T1_EESF_NSC_IKS6_SE_EElS8_S8_SE_T6_,"ax",@progbits
	.sectioninfo	@"SHI_REGISTERS=40"
	.align	128
        .global         _ZN2at4cuda17kernelHistogram1DIiilLi1ELi2ELin1ELNS0_23CUDAHistogramMemoryTypeE0EZNS0_21CUDA_tensor_histogramIiiLb0EEEbNS_6TensorES4_S4_lNS_14AccumulateTypeIT0_Lb1EE4typeES8_NS0_13TensorArgTypeES9_S9_EUllE0_EEvNS0_6detail10TensorInfoIT_T1_EESF_NSC_IKS6_SE_EElS8_S8_SE_T6_
        .type           _ZN2at4cuda17kernelHistogram1DIiilLi1ELi2ELin1ELNS0_23CUDAHistogramMemoryTypeE0EZNS0_21CUDA_tensor_histogramIiiLb0EEEbNS_6TensorES4_S4_lNS_14AccumulateTypeIT0_Lb1EE4typeES8_NS0_13TensorArgTypeES9_S9_EUllE0_EEvNS0_6detail10TensorInfoIT_T1_EESF_NSC_IKS6_SE_EElS8_S8_SE_T6_,@function
        .size           _ZN2at4cuda17kernelHistogram1DIiilLi1ELi2ELin1ELNS0_23CUDAHistogramMemoryTypeE0EZNS0_21CUDA_tensor_histogramIiiLb0EEEbNS_6TensorES4_S4_lNS_14AccumulateTypeIT0_Lb1EE4typeES8_NS0_13TensorArgTypeES9_S9_EUllE0_EEvNS0_6detail10TensorInfoIT_T1_EESF_NSC_IKS6_SE_EElS8_S8_SE_T6_,(.L_x_3565 - _ZN2at4cuda17kernelHistogram1DIiilLi1ELi2ELin1ELNS0_23CUDAHistogramMemoryTypeE0EZNS0_21CUDA_tensor_histogramIiiLb0EEEbNS_6TensorES4_S4_lNS_14AccumulateTypeIT0_Lb1EE4typeES8_NS0_13TensorArgTypeES9_S9_EUllE0_EEvNS0_6detail10TensorInfoIT_T1_EESF_NSC_IKS6_SE_EElS8_S8_SE_T6_)
        .other          _ZN2at4cuda17kernelHistogram1DIiilLi1ELi2ELin1ELNS0_23CUDAHistogramMemoryTypeE0EZNS0_21CUDA_tensor_histogramIiiLb0EEEbNS_6TensorES4_S4_lNS_14AccumulateTypeIT0_Lb1EE4typeES8_NS0_13TensorArgTypeES9_S9_EUllE0_EEvNS0_6detail10TensorInfoIT_T1_EESF_NSC_IKS6_SE_EElS8_S8_SE_T6_,@"STO_CUDA_ENTRY STV_DEFAULT"
_ZN2at4cuda17kernelHistogram1DIiilLi1ELi2ELin1ELNS0_23CUDAHistogramMemoryTypeE0EZNS0_21CUDA_tensor_histogramIiiLb0EEEbNS_6TensorES4_S4_lNS_14AccumulateTypeIT0_Lb1EE4typeES8_NS0_13TensorArgTypeES9_S9_EUllE0_EEvNS0_6detail10TensorInfoIT_T1_EESF_NSC_IKS6_SE_EElS8_S8_SE_T6_:
.text._ZN2at4cuda17kernelHistogram1DIiilLi1ELi2ELin1ELNS0_23CUDAHistogramMemoryTypeE0EZNS0_21CUDA_tensor_histogramIiiLb0EEEbNS_6TensorES4_S4_lNS_14AccumulateTypeIT0_Lb1EE4typeES8_NS0_13TensorArgTypeES9_S9_EUllE0_EEvNS0_6detail10TensorInfoIT_T1_EESF_NSC_IKS6_SE_EElS8_S8_SE_T6_:
        /* <DEDUP_REMOVED lines=9> */
.L_x_545:
[----:B------:R0:W-:Y:S02]  /*0090*/  STS [R2.X4], RZ ;  /* 0x000000ff02007388 */ /* 0x0001e40000004800 */
[----:B0-----:R-:W-:-:S04]  /*00a0*/  IADD3 R2, P0, R2, c[0x0][0x0], RZ ;  /* 0x0000000002027a10 */ /* 0x001fc80007f1e0ff */
[----:B------:R-:W-:Y:S02]  /*00b0*/  IADD3.X R3, RZ, R3, RZ, P0, !PT ;  /* 0x00000003ff037210 */ /* 0x000fe400007fe4ff */
[----:B------:R-:W-:-:S04]  /*00c0*/  ISETP.GE.U32.AND P0, PT, R2, c[0x0][0x168], PT ;  /* 0x00005a0002007a0c */ /* 0x000fc80003f06070 */
[----:B------:R-:W-:-:S13]  /*00d0*/  ISETP.GE.AND.EX P0, PT, R3, c[0x0][0x16c], PT, P0 ;  /* 0x00005b0003007a0c */ /* 0x000fda0003f06300 */
[----:B------:R-:W-:Y:S05]  /*00e0*/  @!P0 BRA `(.L_x_545) ;  /* 0xffffffa000008947 */ /* 0x000fea000383ffff */
.L_x_544:
[----:B-1----:R-:W-:Y:S05]  /*00f0*/  BSYNC B0 ;  /* 0x0000000000007941 */ /* 0x002fea0003800000 */
.L_x_543:
        /* <DEDUP_REMOVED lines=13> */
[----:B------:R-:W-:Y:S01]  /*01d0*/  MOV R6, R5 ;  /* 0x0000000500067202 */ /* 0x000fe20000000f00 */
[----:B------:R-:W-:Y:S02]  /*01e0*/  IMAD.MOV.U32 R5, RZ, RZ, RZ ;  /* 0x000000ffff057224 */ /* 0x000fe400078e00ff */
[----:B------:R-:W-:Y:S02]  /*01f0*/  IMAD.MOV.U32 R4, RZ, RZ, c[0x0][0xc] ;  /* 0x00000300ff047624 */ /* 0x000fe400078e00ff */
.L_x_553:
[----:B------:R-:W-:Y:S02]  /*0200*/  IMAD R7, R5, c[0x0][0x570], RZ ;  /* 0x00015c0005077a24 */ /* 0x000fe400078e02ff */
        /* <DEDUP_REMOVED lines=30> */
[----:B------:R-:W-:Y:S01]  /*03f0*/  MOV R12, 0x420 ;  /* 0x00000420000c7802 */ /* 0x000fe20000000f00 */
[----:B------:R-:W-:Y:S02]  /*0400*/  IMAD.MOV.U32 R13, RZ, RZ, R3 ;  /* 0x000000ffff0d7224 */ /* 0x000fe400078e0003 */
[----:B------:R-:W-:Y:S05]  /*0410*/  CALL.REL.NOINC `($__internal_17_$__cuda_sm20_div_s64) ;  /* 0x00001f2000007944 */ /* 0x000fea0003c00000 */
[----:B------:R-:W-:Y:S05]  /*0420*/  BRA `(.L_x_552) ;  /* 0x0000012000007947 */ /* 0x000fea0003800000 */
.L_x_551:
        /* <DEDUP_REMOVED lines=18> */
.L_x_552:
[----:B------:R-:W-:Y:S05]  /*0550*/  BSYNC B1 ;  /* 0x0000000000017941 */ /* 0x000fea0003800000 */
.L_x_550:
[----:B------:R-:W-:Y:S02]  /*0560*/  ISETP.NE.U32.AND P1, PT, R24, c[0x0][0x640], PT ;  /* 0x0001900018007a0c */ /* 0x000fe40003f25070 */
[----:B------:R-:W-:-:S04]  /*0570*/  SHF.R.S32.HI R7, RZ, 0x1f, R24 ;  /* 0x0000001fff077819 */ /* 0x000fc80000011418 */
[----:B------:R-:W-:-:S04]  /*0580*/  ISETP.NE.AND.EX P1, PT, R7, c[0x0][0x644], PT, P1 ;  /* 0x0001910007007a0c */ /* 0x000fc80003f25310 */
[----:B------:R-:W-:-:S04]  /*0590*/  SEL R7, RZ, 0xffffffff, P1 ;  /* 0xffffffffff077807 */ /* 0x000fc80000800000 */
[----:B------:R-:W-:-:S05]  /*05a0*/  IADD3 R24, R24, R7, RZ ;  /* 0x0000000718187210 */ /* 0x000fca0007ffe0ff */
[----:B------:R0:W-:Y:S02]  /*05b0*/  ATOMS.POPC.INC.32 RZ, [R24.X4+URZ] ;  /* 0x0000000018ff7f8c */ /* 0x0001e4000d00403f */
.L_x_549:
[----:B------:R-:W-:Y:S05]  /*05c0*/  BSYNC B0 ;  /* 0x0000000000007941 */ /* 0x000fea0003800000 */
.L_x_548:
[----:B------:R-:W-:Y:S05]  /*05d0*/  @!P0 BRA `(.L_x_553) ;  /* 0xfffffc2000008947 */ /* 0x000fea000383ffff */
[----:B------:R-:W-:Y:S05]  /*05e0*/  BRA `(.L_x_546) ;  /* 0x00001c0000007947 */ /* 0x000fea0003800000 */
.L_x_547:
[----:B------:R-:W-:Y:S01]  /*05f0*/  LOP3.LUT R4, RZ, c[0x0][0x638], RZ, 0x33, !PT ;  /* 0x00018e00ff047a12 */ /* 0x000fe200078e33ff */
[----:B------:R-:W-:-:S03]  /*0600*/  IMAD.MOV.U32 R6, RZ, RZ, RZ ;  /* 0x000000ffff067224 */ /* 0x000fc600078e00ff */
[----:B------:R-:W-:-:S04]  /*0610*/  IMNMX R4, R4, -0x3, !PT ;  /* 0xfffffffd04047817 */ /* 0x000fc80007800200 */
[----:B------:R-:W-:-:S04]  /*0620*/  IADD3 R4, R4, c[0x0][0x638], RZ ;  /* 0x00018e0004047a10 */ /* 0x000fc80007ffe0ff */
[C---:B------:R-:W-:Y:S02]  /*0630*/  IADD3 R9, R4.reuse, 0x2, RZ ;  /* 0x0000000204097810 */ /* 0x040fe40007ffe0ff */
[----:B------:R-:W-:Y:S02]  /*0640*/  IADD3 R7, R4, 0x1, RZ ;  /* 0x0000000104077810 */ /* 0x000fe40007ffe0ff */
[----:B------:R-:W-:Y:S02]  /*0650*/  LOP3.LUT R9, R9, 0x3, RZ, 0xc0, !PT ;  /* 0x0000000309097812 */ /* 0x000fe400078ec0ff */
.L_x_583:
[----:B------:R-:W-:Y:S01]  /*0660*/  ISETP.GE.U32.AND P0, PT, R7, 0x3, PT ;  /* 0x000000030700780c */ /* 0x000fe20003f06070 */
[----:B------:R-:W-:Y:S01]  /*0670*/  IMAD.MOV.U32 R11, RZ, RZ, c[0x0][0x638] ;  /* 0x00018e00ff0b7624 */ /* 0x000fe200078e00ff */
[----:B------:R-:W-:Y:S01]  /*0680*/  YIELD ;  /* 0x0000000000007946 */ /* 0x000fe20003800000 */
[----:B------:R-:W-:Y:S01]  /*0690*/  IMAD.MOV.U32 R10, RZ, RZ, 0x8 ;  /* 0x00000008ff0a7424 */ /* 0x000fe200078e00ff */
[----:B------:R-:W-:Y:S01]  /*06a0*/  CS2R R18, SRZ ;  /* 0x0000000000127805 */ /* 0x000fe2000001ff00 */
[----:B------:R-:W-:Y:S01]  /*06b0*/  MOV R8, c[0x0][0x638] ;  /* 0x00018e0000087a02 */ /* 0x000fe20000000f00 */
[----:B------:R-:W-:-:S02]  /*06c0*/  IMAD.MOV.U32 R16, RZ, RZ, R5 ;  /* 0x000000ffff107224 */ /* 0x000fc400078e0005 */
[----:B------:R-:W-:Y:S02]  /*06d0*/  IMAD R10, R11, R10, c[0x2][0x0] ;  /* 0x008000000b0a7624 */ /* 0x000fe400078e020a */
[----:B------:R-:W-:-:S03]  /*06e0*/  IMAD.MOV.U32 R27, RZ, RZ, R6 ;  /* 0x000000ffff1b7224 */ /* 0x000fc600078e0006 */
[----:B0-----:R-:W-:Y:S05]  /*06f0*/  @!P0 BRA `(.L_x_554) ;  /* 0x00000d5000008947 */ /* 0x001fea0003800000 */
[----:B------:R-:W-:Y:S02]  /*0700*/  IADD3 R11, R4, -R9, RZ ;  /* 0x80000009040b7210 */ /* 0x000fe40007ffe0ff */
.L_x_567:
        /* <DEDUP_REMOVED lines=9> */
[----:B------:R-:W-:Y:S05]  /*07a0*/  CALL.REL.NOINC `($__internal_17_$__cuda_sm20_div_s64) ;  /* 0x00001b9000007944 */ /* 0x000fea0003c00000 */
        /* <DEDUP_REMOVED lines=11> */
.L_x_556:
        /* <DEDUP_REMOVED lines=22> */
.L_x_557:
[----:B------:R-:W-:Y:S05]  /*09c0*/  BSYNC B0 ;  /* 0x0000000000007941 */ /* 0x000fea0003800000 */
.L_x_555:
        /* <DEDUP_REMOVED lines=15> */
[----:B------:R-:W-:Y:S05]  /*0ac0*/  CALL.REL.NOINC `($__internal_17_$__cuda_sm20_div_s64) ;  /* 0x0000187000007944 */ /* 0x000fea0003c00000 */
        /* <DEDUP_REMOVED lines=12> */
.L_x_559:
        /* <DEDUP_REMOVED lines=22> */
.L_x_560:
[----:B------:R-:W-:Y:S05]  /*0cf0*/  BSYNC B0 ;  /* 0x0000000000007941 */ /* 0x000fea0003800000 */
.L_x_558:
        /* <DEDUP_REMOVED lines=16> */
[----:B------:R-:W-:Y:S05]  /*0e00*/  CALL.REL.NOINC `($__internal_17_$__cuda_sm20_div_s64) ;  /* 0x0000153000007944 */ /* 0x000fea0003c00000 */
        /* <DEDUP_REMOVED lines=12> */
.L_x_562:
        /* <DEDUP_REMOVED lines=22> */
.L_x_563:
[----:B------:R-:W-:Y:S05]  /*1030*/  BSYNC B0 ;  /* 0x0000000000007941 */ /* 0x000fea0003800000 */
.L_x_561:
        /* <DEDUP_REMOVED lines=30> */
.L_x_565:
        /* <DEDUP_REMOVED lines=23> */
.L_x_566:
[----:B------:R-:W-:Y:S05]  /*1390*/  BSYNC B0 ;  /* 0x0000000000007941 */ /* 0x000fea0003800000 */
.L_x_564:
        /* <DEDUP_REMOVED lines=11> */
.L_x_554:
        /* <DEDUP_REMOVED lines=24> */
.L_x_570:
        /* <DEDUP_REMOVED lines=23> */
.L_x_571:
[----:B------:R-:W-:Y:S05]  /*1740*/  BSYNC B0 ;  /* 0x0000000000007941 */ /* 0x000fea0003800000 */
.L_x_569:
        /* <DEDUP_REMOVED lines=27> */
.L_x_573:
        /* <DEDUP_REMOVED lines=23> */
.L_x_574:
[----:B------:R-:W-:Y:S05]  /*1a70*/  BSYNC B0 ;  /* 0x0000000000007941 */ /* 0x000fea0003800000 */
.L_x_572:
        /* <DEDUP_REMOVED lines=27> */
.L_x_576:
        /* <DEDUP_REMOVED lines=23> */
.L_x_577:
[----:B------:R-:W-:Y:S05]  /*1da0*/  BSYNC B0 ;  /* 0x0000000000007941 */ /* 0x000fea0003800000 */
.L_x_575:
[----:B------:R-:W0:Y:S02]  /*1db0*/  LDC.64 R10, c[0x0][R8+0x218] ;  /* 0x00008600080a7b82 */ /* 0x000e240000000a00 */
[-C--:B0-----:R-:W-:Y:S02]  /*1dc0*/  IMAD R11, R11, R12.reuse, RZ ;  /* 0x0000000c0b0b7224 */ /* 0x081fe400078e02ff */
[----:B------:R-:W-:-:S04]  /*1dd0*/  IMAD.WIDE.U32 R18, R10, R12, R18 ;  /* 0x0000000c0a127225 */ /* 0x000fc800078e0012 */
[----:B------:R-:W-:-:S04]  /*1de0*/  IMAD R11, R10, R15, R11 ;  /* 0x0000000f0a0b7224 */ /* 0x000fc800078e020b */
[----:B------:R-:W-:Y:S02]  /*1df0*/  IMAD.IADD R19, R19, 0x1, R11 ;  /* 0x0000000113137824 */ /* 0x000fe400078e020b */
.L_x_568:
        /* <DEDUP_REMOVED lines=29> */
.L_x_581:
        /* <DEDUP_REMOVED lines=18> */
.L_x_582:
[----:B------:R-:W-:Y:S05]  /*20f0*/  BSYNC B1 ;  /* 0x0000000000017941 */ /* 0x000fea0003800000 */
.L_x_580:
[----:B------:R-:W-:Y:S02]  /*2100*/  ISETP.NE.U32.AND P0, PT, R24, c[0x0][0x640], PT ;  /* 0x0001900018007a0c */ /* 0x000fe40003f05070 */
[----:B------:R-:W-:-:S04]  /*2110*/  SHF.R.S32.HI R8, RZ, 0x1f, R24 ;  /* 0x0000001fff087819 */ /* 0x000fc80000011418 */
[----:B------:R-:W-:-:S04]  /*2120*/  ISETP.NE.AND.EX P0, PT, R8, c[0x0][0x644], PT, P0 ;  /* 0x0001910008007a0c */ /* 0x000fc80003f05300 */
[----:B------:R-:W-:-:S05]  /*2130*/  SEL R11, RZ, 0xffffffff, P0 ;  /* 0xffffffffff0b7807 */ /* 0x000fca0000000000 */
[----:B------:R-:W-:-:S05]  /*2140*/  IMAD.IADD R24, R24, 0x1, R11 ;  /* 0x0000000118187824 */ /* 0x000fca00078e020b */
[----:B------:R0:W-:Y:S02]  /*2150*/  ATOMS.POPC.INC.32 RZ, [R24.X4+URZ] ;  /* 0x0000000018ff7f8c */ /* 0x0001e4000d00403f */
.L_x_579:
[----:B------:R-:W-:Y:S05]  /*2160*/  BSYNC B0 ;  /* 0x0000000000007941 */ /* 0x000fea0003800000 */
.L_x_578:
        /* <DEDUP_REMOVED lines=8> */
.L_x_546:
[----:B------:R-:W-:Y:S01]  /*21f0*/  WARPSYNC 0xffffffff ;  /* 0xffffffff00007948 */ /* 0x000fe20003800000 */
[----:B------:R-:W-:Y:S01]  /*2200*/  BAR.SYNC.DEFER_BLOCKING 0x0 ;  /* 0x0000000000007b1d */ /* 0x000fe20000010000 */
[----:B------:R-:W-:-:S04]  /*2210*/  ISETP.GE.U32.AND P0, PT, R0, c[0x0][0x168], PT ;  /* 0x00005a0000007a0c */ /* 0x000fc80003f06070 */
[----:B------:R-:W-:-:S13]  /*2220*/  ISETP.GE.AND.EX P0, PT, RZ, c[0x0][0x16c], PT, P0 ;  /* 0x00005b00ff007a0c */ /* 0x000fda0003f06300 */
[----:B------:R-:W-:Y:S05]  /*2230*/  @P0 EXIT ;  /* 0x000000000000094d */ /* 0x000fea0003800000 */
[----:B------:R-:W-:-:S03]  /*2240*/  IMAD.MOV.U32 R6, RZ, RZ, RZ ;  /* 0x000000ffff067224 */ /* 0x000fc600078e00ff */
.L_x_584:
[----:B-1----:R1:W2:Y:S01]  /*2250*/  LDS R7, [R0.X4] ;  /* 0x0000000000077984 */ /* 0x0022a20000004800 */
[----:B------:R-:W-:Y:S01]  /*2260*/  IMAD R5, R6, c[0x0][0x230], RZ ;  /* 0x00008c0006057a24 */ /* 0x000fe200078e02ff */
[----:B------:R-:W-:Y:S01]  /*2270*/  YIELD ;  /* 0x0000000000007946 */ /* 0x000fe20003800000 */
[----:B------:R-:W-:-:S04]  /*2280*/  IMAD.WIDE.U32 R2, R0, c[0x0][0x230], RZ ;  /* 0x00008c0000027a25 */ /* 0x000fc800078e00ff */
[----:B------:R-:W-:Y:S01]  /*2290*/  IMAD R5, R0, c[0x0][0x234], R5 ;  /* 0x00008d0000057a24 */ /* 0x000fe200078e0205 */
[----:B------:R-:W-:-:S03]  /*22a0*/  LEA R4, P0, R2, c[0x0][0x160], 0x2 ;  /* 0x0000580002047a11 */ /* 0x000fc600078010ff */
[----:B------:R-:W-:-:S05]  /*22b0*/  IMAD.IADD R3, R3, 0x1, R5 ;  /* 0x0000000103037824 */ /* 0x000fca00078e0205 */
[----:B------:R-:W-:Y:S02]  /*22c0*/  LEA.HI.X R5, R2, c[0x0][0x164], R3, 0x2, P0 ;  /* 0x0000590002057a11 */ /* 0x000fe400000f1403 */
[----:B-1----:R-:W-:-:S04]  /*22d0*/  IADD3 R0, P0, R0, c[0x0][0x0], RZ ;  /* 0x0000000000007a10 */ /* 0x002fc80007f1e0ff */
[----:B------:R-:W-:Y:S02]  /*22e0*/  IADD3.X R6, RZ, R6, RZ, P0, !PT ;  /* 0x00000006ff067210 */ /* 0x000fe400007fe4ff */
[----:B------:R-:W-:-:S04]  /*22f0*/  ISETP.GE.U32.AND P0, PT, R0, c[0x0][0x168], PT ;  /* 0x00005a0000007a0c */ /* 0x000fc80003f06070 */
[----:B------:R-:W-:Y:S01]  /*2300*/  ISETP.GE.AND.EX P0, PT, R6, c[0x0][0x16c], PT, P0 ;  /* 0x00005b0006007a0c */ /* 0x000fe20003f06300 */
[----:B--2---:R1:W-:-:S12]  /*2310*/  RED.E.ADD.STRONG.GPU [R4.64], R7 ;  /* 0x000000070400798e */ /* 0x0043d8000c10e184 */
[----:B------:R-:W-:Y:S05]  /*2320*/  @!P0 BRA `(.L_x_584) ;  /* 0xffffff2000008947 */ /* 0x000fea000383ffff */
[----:B------:R-:W-:Y:S05]  /*2330*/  EXIT ;  /* 0x000000000000794d */ /* 0x000fea0003800000 */
        .weak           $__internal_17_$__cuda_sm20_div_s64
        .type           $__internal_17_$__cuda_sm20_div_s64,@function
        .size           $__internal_17_$__cuda_sm20_div_s64,(.L_x_3565 - $__internal_17_$__cuda_sm20_div_s64)
$__internal_17_$__cuda_sm20_div_s64:
        /* <DEDUP_REMOVED lines=46> */
[----:B------:R-:W-:-:S05]  /*2620*/  IMAD.HI.U32 R24, P1, R26, R31, R36 ;  /* 0x0000001f1a187227 */ /* 0x000fca0007820024 */
        /* <DEDUP_REMOVED lines=21> */
[----:B------:R-:W-:Y:S01]  /*2780*/  LOP3.LUT R20, R13, R27, RZ, 0x3c, !PT ;  /* 0x0000001b0d147212 */ /* 0x000fe200078e3cff */
[----:B------:R-:W-:Y:S01]  /*2790*/  IMAD.X R21, RZ, RZ, R28, P3 ;  /* 0x000000ffff157224 */ /* 0x000fe200018e061c */
[----:B------:R-:W-:-:S02]  /*27a0*/  SEL R15, R15, R24, P1 ;  /* 0x000000180f0f7207 */ /* 0x000fc40000800000 */
[----:B------:R-:W-:Y:S02]  /*27b0*/  ISETP.GE.AND P2, PT, R20, RZ, PT ;  /* 0x000000ff1400720c */ /* 0x000fe40003f46270 */
        /* <DEDUP_REMOVED lines=10> */
[----:B------:R-:W-:Y:S06]  /*2860*/  RET.REL.NODEC R12 `(_ZN2at4cuda17kernelHistogram1DIiilLi1ELi2ELin1ELNS0_23CUDAHistogramMemoryTypeE0EZNS0_21CUDA_tensor_histogramIiiLb0EEEbNS_6TensorES4_S4_lNS_14AccumulateTypeIT0_Lb1EE4typeES8_NS0_13TensorArgTypeES9_S9_EUllE0_EEvNS0_6detail10TensorInfoIT_T1_EESF_NSC_IKS6_SE_EElS8_S8_SE_T6_) ;  /* 0xffffd7900c007950 */ /* 0x000fec0003c3ffff */
.L_x_585:
        /* <DEDUP_REMOVED lines=9> */
.L_x_3565:


//--------------------- .text._ZN2at4cuda17kernelHistogram1DIiilLi1ELi2ELin1ELNS0_23CUDAHistogramMemoryTypeE1EZNS0_21CUDA_tensor_histogramIiiLb0EEEbNS_6TensorES4_S4_lNS_14AccumulateTypeIT0_Lb1EE4typeES8_NS0_13TensorArgTypeES9_S9_EUllE_EEvNS0_6detail10TensorInfoIT_T1_EESF_NSC_IKS6_SE_EElS8_S8_SE_T6_ --------------------------
	.section	.text._ZN2at4cuda17kernelHistogram1DIiilLi1ELi2ELin1ELNS0_23CUDAHistogramMemoryTypeE1EZNS0_21CUDA_tensor_histogramIiiLb0EEEbNS_6TensorES4_S4_lNS_14AccumulateTypeIT0_Lb1EE4typeES8_NS0_13TensorArgTypeES9_S9_EUllE_EEvNS0_6detail10TensorInfoIT_T1_EESF_NSC_IKS6_SE_EElS8_S8_SE_T6_,"ax",@progbits
	.sectioninfo	@"SHI_REGISTERS=36"
	.align	128
        .global         _ZN2at4cuda17kernelHistogram1DIiilLi1ELi2ELin1ELNS0_23CUDAHistogramMemoryTypeE1EZNS0_21CUDA_tensor_histogramIiiLb0EEEbNS_6TensorES4_S4_lNS_14AccumulateTypeIT0_Lb1EE4typeES8_NS0_13TensorArgTypeES9_S9_EUllE_EEvNS0_6detail10TensorInfoIT_T1_EESF_NSC_IKS6_SE_EElS8_S8_SE_T6_
        .type           _ZN2at4cuda17kernelHistogram1DIiilLi1ELi2ELin1ELNS0_23CUDAHistogramMemoryTypeE1EZNS0_21CUDA_tensor_histogramIiiLb0EEEbNS_6TensorES4_S4_lNS_14AccumulateTypeIT0_Lb1EE4typeES8_NS0_13TensorArgTypeES9_S9_EUllE_EEvNS0_6detail10TensorInfoIT_T1_EESF_NSC_IKS6_SE_EElS8_S8_SE_T6_,@function
        .size           _ZN2at4cuda17kernelHistogram1DIiilLi1ELi2ELin1ELNS0_23CUDAHistogramMemoryTypeE1EZNS0_21CUDA_tensor_histogramIiiLb0EEEbNS_6TensorES4_S4_lNS_14AccumulateTypeIT0_Lb1EE4typeES8_NS0_13TensorArgTypeES9_S9_EUllE_EEvNS0_6detail10TensorInfoIT_T1_EESF_NSC_IKS6_SE_EElS8_S8_SE_T6_,(.L_x_3566 - _ZN2at4cuda17kernelHistogram1DIiilLi1ELi2ELin1ELNS0_23CUDAHistogramMemoryTypeE1EZNS0_21CUDA_tensor_histogramIiiLb0EEEbNS_6TensorES4_S4_lNS_14AccumulateTypeIT0_Lb1EE4typeES8_NS0_13TensorArgTypeES9_S9_EUllE_EEvNS0_6detail10TensorInfoIT_T1_EESF_NSC_IKS6_SE_EElS8_S8_SE_T6_)
        .other          _ZN2at4cuda17kernelHistogram1DIiilLi1ELi2ELin1ELNS0_23CUDAHistogramMemoryTypeE1EZNS0_21CUDA_tensor_histogramIiiLb0EEEbNS_6TensorES4_S4_lNS_14AccumulateTypeIT0_Lb1EE4typeES8_NS0_13TensorArgTypeES9_S9_EUllE_EEvNS0_6detail10TensorInfoIT_T1_EESF_NSC_IKS6_SE_EElS8_S8_SE_T6_,@"STO_CUDA_ENTRY STV_DEFAULT"
_ZN2at4cuda17kernelHistogram1DIiilLi1ELi2ELin1ELNS0_23CUDAHistogramMemoryTypeE1EZNS0_21CUDA_tensor_histogramIiiLb0EEEbNS_6TensorES4_S4_lNS_14AccumulateTypeIT0_Lb1EE4typeES8_NS0_13TensorArgTypeES9_S9_EUllE_EEvNS0_6detail10TensorInfoIT_T1_EESF_NSC_IKS6_SE_EElS8_S8_SE_T6_:
.text._ZN2at4cuda17kernelHistogram1DIiilLi1ELi2ELin1ELNS0_23CUDAHistogramMemoryTypeE1EZNS0_21CUDA_tensor_histogramIiiLb0EEEbNS_6TensorES4_S4_lNS_14AccumulateTypeIT0_Lb1EE4typeES8_NS0_13TensorArgTypeES9_S9_EUllE_EEvNS0_6detail10TensorInfoIT_T1_EESF_NSC_IKS6_SE_EElS8_S8_SE_T6_:
        /* <DEDUP_REMOVED lines=17> */
.L_x_592:
[----:B0-----:R-:W-:Y:S02]  /*0110*/  IMAD R7, R2, c[0x0][0x570], RZ ;  /* 0x00015c0002077a24 */ /* 0x001fe400078e02ff */
        /* <DEDUP_REMOVED lines=28> */
[----:B------:R-:W-:Y:S05]  /*02e0*/  CALL.REL.NOINC `($__internal_18_$__cuda_sm20_div_s64) ;  /* 0x0000200000007944 */ /* 0x000fea0003c00000 */
[----:B------:R-:W-:Y:S05]  /*02f0*/  BRA `(.L_x_591) ;  /* 0x0000012000007947 */ /* 0x000fea0003800000 */
.L_x_590:
        /* <DEDUP_REMOVED lines=18> */
.L_x_591:
[----:B------:R-:W-:Y:S05]  /*0420*/  BSYNC B1 ;  /* 0x0000000000017941 */ /* 0x000fea0003800000 */
.L_x_589:
[----:B------:R-:W-:Y:S02]  /*0430*/  IMAD R7, R2, c[0x0][0x730], RZ ;  /* 0x0001cc0002077a24 */ /* 0x000fe400078e02ff */
[----:B------:R-:W-:-:S04]  /*0440*/  IMAD.WIDE.U32 R4, R0, c[0x0][0x730], RZ ;  /* 0x0001cc0000047a25 */ /* 0x000fc800078e00ff */
[----:B------:R-:W-:Y:S01]  /*0450*/  IMAD R7, R0, c[0x0][0x734], R7 ;  /* 0x0001cd0000077a24 */ /* 0x000fe200078e0207 */
[----:B------:R-:W-:-:S03]  /*0460*/  LEA R6, P0, R4, c[0x0][0x660], 0x2 ;  /* 0x0001980004067a11 */ /* 0x000fc600078010ff */
[----:B------:R-:W-:-:S05]  /*0470*/  IMAD.IADD R5, R5, 0x1, R7 ;  /* 0x0000000105057824 */ /* 0x000fca00078e0207 */
[----:B------:R-:W-:-:S06]  /*0480*/  LEA.HI.X R7, R4, c[0x0][0x664], R5, 0x2, P0 ;  /* 0x0001990004077a11 */ /* 0x000fcc00000f1405 */
[----:B------:R-:W2:Y:S01]  /*0490*/  LDG.E R7, [R6.64] ;  /* 0x0000000606077981 */ /* 0x000ea2000c1e1900 */
        /* <DEDUP_REMOVED lines=11> */
[----:B------:R-:W-:-:S05]  /*0550*/  LEA.HI.X R9, R4, c[0x0][0x164], R5, 0x2, P0 ;  /* 0x0000590004097a11 */ /* 0x000fca00000f1405 */
[----:B--2---:R0:W-:Y:S02]  /*0560*/  RED.E.ADD.STRONG.GPU [R8.64], R7 ;  /* 0x000000070800798e */ /* 0x0041e4000c10e186 */
.L_x_588:
[----:B------:R-:W-:Y:S05]  /*0570*/  BSYNC B0 ;  /* 0x0000000000007941 */ /* 0x000fea0003800000 */
.L_x_587:
[----:B------:R-:W-:-:S05]  /*0580*/  IMAD R5, R3, c[0x0][0x0], RZ ;  /* 0x0000000003057a24 */ /* 0x000fca00078e02ff */
[----:B------:R-:W-:-:S05]  /*0590*/  IADD3 R0, P0, R5, R0, RZ ;  /* 0x0000000005007210 */ /* 0x000fca0007f1e0ff */
[----:B------:R-:W-:Y:S01]  /*05a0*/  IMAD.X R2, RZ, RZ, R2, P0 ;  /* 0x000000ffff027224 */ /* 0x000fe200000e0602 */
[----:B------:R-:W-:-:S04]  /*05b0*/  ISETP.GE.U32.AND P0, PT, R0, c[0x0][0x658], PT ;  /* 0x0001960000007a0c */ /* 0x000fc80003f06070 */
[----:B------:R-:W-:-:S13]  /*05c0*/  ISETP.GE.AND.EX P0, PT, R2, c[0x0][0x65c], PT, P0 ;  /* 0x0001970002007a0c */ /* 0x000fda0003f06300 */
[----:B------:R-:W-:Y:S05]  /*05d0*/  @!P0 BRA `(.L_x_592) ;  /* 0xfffffb3000008947 */ /* 0x000fea000383ffff */
[----:B------:R-:W-:Y:S05]  /*05e0*/  EXIT ;  /* 0x000000000000794d */ /* 0x000fea0003800000 */
.L_x_586:
[----:B------:R-:W-:-:S04]  /*05f0*/  LOP3.LUT R3, RZ, c[0x0][0x638], RZ, 0x33, !PT ;  /* 0x00018e00ff037a12 */ /* 0x000fc800078e33ff */
[----:B------:R-:W-:-:S04]  /*0600*/  IMNMX R3, R3, -0x3, !PT ;  /* 0xfffffffd03037817 */ /* 0x000fc80007800200 */
[----:B------:R-:W-:-:S04]  /*0610*/  IADD3 R6, R3, c[0x0][0x638], RZ ;  /* 0x00018e0003067a10 */ /* 0x000fc80007ffe0ff */
[C---:B------:R-:W-:Y:S02]  /*0620*/  IADD3 R3, R6.reuse, 0x2, RZ ;  /* 0x0000000206037810 */ /* 0x040fe40007ffe0ff */
[----:B------:R-:W-:Y:S02]  /*0630*/  IADD3 R4, R6, 0x1, RZ ;  /* 0x0000000106047810 */ /* 0x000fe40007ffe0ff */
[----:B------:R-:W-:-:S05]  /*0640*/  LOP3.LUT R3, R3, 0x3, RZ, 0xc0, !PT ;  /* 0x0000000303037812 */ /* 0x000fca00078ec0ff */
[----:B------:R-:W-:Y:S02]  /*0650*/  IMAD.IADD R5, R6, 0x1, -R3 ;  /* 0x0000000106057824 */ /* 0x000fe400078e0a03 */
.L_x_623:
[----:B------:R-:W-:Y:S01]  /*0660*/  ISETP.GE.U32.AND P0, PT, R4, 0x3, PT ;  /* 0x000000030400780c */ /* 0x000fe20003f06070 */
[----:B------:R-:W-:Y:S01]  /*0670*/  IMAD.MOV.U32 R7, RZ, RZ, 0x8 ;  /* 0x00000008ff077424 */ /* 0x000fe200078e00ff */
[----:B------:R-:W-:Y:S01]  /*0680*/  MOV R6, c[0x0][0x638] ;  /* 0x00018e0000067a02 */ /* 0x000fe20000000f00 */
[----:B------:R-:W-:Y:S01]  /*0690*/  YIELD ;  /* 0x0000000000007946 */ /* 0x000fe20003800000 */
[----:B0-----:R-:W-:Y:S01]  /*06a0*/  HFMA2.MMA R9, -RZ, RZ, 0, 0 ;  /* 0x00000000ff097435 */ /* 0x001fe200000001ff */
[----:B------:R-:W-:Y:S02]  /*06b0*/  IMAD.MOV.U32 R12, RZ, RZ, RZ ;  /* 0x000000ffff0c7224 */ /* 0x000fe400078e00ff */
[----:B------:R-:W-:Y:S02]  /*06c0*/  IMAD R7, R6, R7, c[0x2][0x0] ;  /* 0x0080000006077624 */ /* 0x000fe400078e0207 */
[----:B------:R-:W-:Y:S02]  /*06d0*/  IMAD.MOV.U32 R24, RZ, RZ, R0 ;  /* 0x000000ffff187224 */ /* 0x000fe400078e0000 */
[----:B------:R-:W-:-:S02]  /*06e0*/  IMAD.MOV.U32 R25, RZ, RZ, R2 ;  /* 0x000000ffff197224 */ /* 0x000fc400078e0002 */
[----:B------:R-:W-:Y:S05]  /*06f0*/  @!P0 BRA `(.L_x_593) ;  /* 0x00000d5000008947 */ /* 0x000fea0003800000 */
[----:B------:R-:W-:Y:S02]  /*0700*/  MOV R8, R5 ;  /* 0x0000000500087202 */ /* 0x000fe40000000f00 */
.L_x_606:
        /* <DEDUP_REMOVED lines=8> */
[----:B------:R-:W-:Y:S05]  /*0790*/  CALL.REL.NOINC `($__internal_18_$__cuda_sm20_div_s64) ;  /* 0x00001b5000007944 */ /* 0x000fea0003c00000 */
        /* <DEDUP_REMOVED lines=10> */
.L_x_595:
        /* <DEDUP_REMOVED lines=22> */
.L_x_596:
[----:B------:R-:W-:Y:S05]  /*09a0*/  BSYNC B0 ;  /* 0x0000000000007941 */ /* 0x000fea0003800000 */
.L_x_594:
        /* <DEDUP_REMOVED lines=16> */
[----:B------:R-:W-:Y:S05]  /*0ab0*/  CALL.REL.NOINC `($__internal_18_$__cuda_sm20_div_s64) ;  /* 0x0000183000007944 */ /* 0x000fea0003c00000 */
        /* <DEDUP_REMOVED lines=12> */
.L_x_598:
        /* <DEDUP_REMOVED lines=23> */
.L_x_599:
[----:B------:R-:W-:Y:S05]  /*0cf0*/  BSYNC B0 ;  /* 0x0000000000007941 */ /* 0x000fea0003800000 */
.L_x_597:
        /* <DEDUP_REMOVED lines=29> */
.L_x_601:
        /* <DEDUP_REMOVED lines=23> */
.L_x_602:
[----:B------:R-:W-:Y:S05]  /*1040*/  BSYNC B0 ;  /* 0x0000000000007941 */ /* 0x000fea0003800000 */
.L_x_600:
        /* <DEDUP_REMOVED lines=30> */
.L_x_604:
        /* <DEDUP_REMOVED lines=22> */
.L_x_605:
[----:B------:R-:W-:Y:S05]  /*1390*/  BSYNC B0 ;  /* 0x0000000000007941 */ /* 0x000fea0003800000 */
.L_x_603:
        /* <DEDUP_REMOVED lines=11> */
.L_x_593:
        /* <DEDUP_REMOVED lines=12> */
[----:B------:R-:W-:Y:S05]  /*1510*/  CALL.REL.NOINC `($__internal_18_$__cuda_sm20_div_s64) ;  /* 0x00000dd000007944 */ /* 0x000fea0003c00000 */
        /* <DEDUP_REMOVED lines=10> */
.L_x_609:
        /* <DEDUP_REMOVED lines=23> */
.L_x_610:
[----:B------:R-:W-:Y:S05]  /*1730*/  BSYNC B0 ;  /* 0x0000000000007941 */ /* 0x000fea0003800000 */
.L_x_608:
        /* <DEDUP_REMOVED lines=27> */
.L_x_612:
        /* <DEDUP_REMOVED lines=23> */
.L_x_613:
[----:B------:R-:W-:Y:S05]  /*1a60*/  BSYNC B0 ;  /* 0x0000000000007941 */ /* 0x000fea0003800000 */
.L_x_611:
        /* <DEDUP_REMOVED lines=16> */
[----:B------:R-:W-:Y:S05]  /*1b70*/  CALL.REL.NOINC `($__internal_18_$__cuda_sm20_div_s64) ;  /* 0x0000077000007944 */ /* 0x000fea0003c00000 */
        /* <DEDUP_REMOVED lines=9> */
.L_x_615:
        /* <DEDUP_REMOVED lines=23> */
.L_x_616:
[----:B------:R-:W-:Y:S05]  /*1d80*/  BSYNC B0 ;  /* 0x0000000000007941 */ /* 0x000fea0003800000 */
.L_x_614:
[----:B------:R-:W0:Y:S01]  /*1d90*/  LDC.64 R6, c[0x0][R6+0x218] ;  /* 0x0000860006067b82 */ /* 0x000e220000000a00 */
[----:B------:R-:W-:Y:S02]  /*1da0*/  IMAD.MOV.U32 R13, RZ, RZ, R9 ;  /* 0x000000ffff0d7224 */ /* 0x000fe400078e0009 */
[-C--:B0-----:R-:W-:Y:S02]  /*1db0*/  IMAD R7, R7, R10.reuse, RZ ;  /* 0x0000000a07077224 */ /* 0x081fe400078e02ff */
[----:B------:R-:W-:-:S04]  /*1dc0*/  IMAD.WIDE.U32 R12, R6, R10, R12 ;  /* 0x0000000a060c7225 */ /* 0x000fc800078e000c */
[----:B------:R-:W-:-:S05]  /*1dd0*/  IMAD R7, R6, R15, R7 ;  /* 0x0000000f06077224 */ /* 0x000fca00078e0207 */
[----:B------:R-:W-:-:S03]  /*1de0*/  IADD3 R9, R13, R7, RZ ;  /* 0x000000070d097210 */ /* 0x000fc60007ffe0ff */
.L_x_607:
        /* <DEDUP_REMOVED lines=31> */
.L_x_620:
        /* <DEDUP_REMOVED lines=18> */
.L_x_621:
[----:B------:R-:W-:Y:S05]  /*2100*/  BSYNC B1 ;  /* 0x0000000000017941 */ /* 0x000fea0003800000 */
.L_x_619:
        /* <DEDUP_REMOVED lines=20> */
.L_x_618:
[----:B------:R-:W-:Y:S05]  /*2250*/  BSYNC B0 ;  /* 0x0000000000007941 */ /* 0x000fea0003800000 */
.L_x_617:
        /* <DEDUP_REMOVED lines=8> */
.L_x_622:
[----:B------:R-:W-:Y:S05]  /*22e0*/  EXIT ;  /* 0x000000000000794d */ /* 0x000fea0003800000 */
        .weak           $__internal_18_$__cuda_sm20_div_s64
        .type           $__internal_18_$__cuda_sm20_div_s64,@function
        .size           $__internal_18_$__cuda_sm20_div_s64,(.L_x_3566 - $__internal_18_$__cuda_sm20_div_s64)
$__internal_18_$__cuda_sm20_div_s64:
        /* <DEDUP_REMOVED lines=27> */
[----:B------:R-:W-:Y:S02]  /*24a0*/  HFMA2.MMA R33, -RZ, RZ, 0, 0 ;  /* 0x00000000ff217435 */ /* 0x000fe400000001ff */
        /* <DEDUP_REMOVED lines=54> */
[----:B------:R-:W-:Y:S06]  /*2810*/  RET.REL.NODEC R10 `(_ZN2at4cuda17kernelHistogram1DIiilLi1ELi2ELin1ELNS0_23CUDAHistogramMemoryTypeE1EZNS0_21CUDA_tensor_histogramIiiLb0EEEbNS_6TensorES4_S4_lNS_14AccumulateTypeIT0_Lb1EE4typeES8_NS0_13TensorArgTypeES9_S9_EUllE_EEvNS0_6detail10TensorInfoIT_T1_EESF_NSC_IKS6_SE_EElS8_S8_SE_T6_) ;  /* 0xffffd7e00a007950 */ /* 0x000fec0003c3ffff */
.L_x_624:
        /* <DEDUP_REMOVED lines=14> */
.L_x_3566:


//--------------------- .text._ZN2at4cuda17kernelHistogram1DIiilLi1ELi2ELin1ELNS0_23CUDAHistogramMemoryTypeE0EZNS0_21CUDA_tensor_histogramIiiLb0EEEbNS_6TensorES4_S4_lNS_14AccumulateTypeIT0_Lb1EE4typeES8_NS0_13TensorArgTypeES9_S9_EUllE_EEvNS0_6detail10TensorInfoIT_T1_EESF_NSC_IKS6_SE_EElS8_S8_SE_T6_ --------------------------
	.section	.text._ZN2at4cuda17kernelHistogram1DIiilLi1ELi2ELin1ELNS0_23CUDAHistogramMemoryTypeE0EZNS0_21CUDA_tensor_histogramIiiLb0EEEbNS_6TensorES4_S4_lNS_14AccumulateTypeIT0_Lb1EE4typeES8_NS0_13TensorArgTypeES9_S9_EUllE_EEvNS0_6detail10TensorInfoIT_T1_EESF_NSC_IKS6_SE_EElS8_S8_SE_T6_,"ax",@progbits
	.sectioninfo	@"SHI_REGISTERS=40"
	.align	128
        .global         _ZN2at4cuda17kernelHistogram1DIiilLi1ELi2ELin1ELNS0_23CUDAHistogramMemoryTypeE0EZNS0_21CUDA_tensor_histogramIiiLb0EEEbNS_6TensorES4_S4_lNS_14AccumulateTypeIT0_Lb1EE4typeES8_NS0_13TensorArgTypeES9_S9_EUllE_EEvNS0_6detail10TensorInfoIT_T1_EESF_NSC_IKS6_SE_EElS8_S8_SE_T6_
        .type           _ZN2at4cuda17kernelHistogram1DIiilLi1ELi2ELin1ELNS0_23CUDAHistogramMemoryTypeE0EZNS0_21CUDA_tensor_histogramIiiLb0EEEbNS_6TensorES4_S4_lNS_14AccumulateTypeIT0_Lb1EE4typeES8_NS0_13TensorArgTypeES9_S9_EUllE_EEvNS0_6detail10TensorInfoIT_T1_EESF_NSC_IKS6_SE_EElS8_S8_SE_T6_,@function
        .size           _ZN2at4cuda17kernelHistogram1DIiilLi1ELi2ELin1ELNS0_23CUDAHistogramMemoryTypeE0EZNS0_21CUDA_tensor_histogramIiiLb0EEEbNS_6TensorES4_S4_lNS_14AccumulateTypeIT0_Lb1EE4typeES8_NS0_13TensorArgTypeES9_S9_EUllE_EEvNS0_6detail10TensorInfoIT_T1_EESF_NSC_IKS6_SE_EElS8_S8_SE_T6_,(.L_x_3567 - _ZN2at4cuda17kernelHistogram1DIiilLi1ELi2ELin1ELNS0_23CUDAHistogramMemoryTypeE0EZNS0_21CUDA_tensor_histogramIiiLb0EEEbNS_6TensorES4_S4_lNS_14AccumulateTypeIT0_Lb1EE4typeES8_NS0_13TensorArgTypeES9_S9_EUllE_EEvNS0_6detail10TensorInfoIT_T1_EESF_NSC_IKS6_SE_EElS8_S8_SE_T6_)
        .other          _ZN2at4cuda17kernelHistogram1DIiilLi1ELi2ELin1ELNS0_23CUDAHistogramMemoryTypeE0EZNS0_21CUDA_tensor_histogramIiiLb0EEEbNS_6TensorES4_S4_lNS_14AccumulateTypeIT0_Lb1EE4typeES8_NS0_13TensorArgTypeES9_S9_EUllE_EEvNS0_6detail10TensorInfoIT_T1_EESF_NSC_IKS6_SE_EElS8_S8_SE_T6_,@"STO_CUDA_ENTRY STV_DEFAULT"
_ZN2at4cuda17kernelHistogram1DIiilLi1ELi2ELin1ELNS0_23CUDAHistogramMemoryTypeE0EZNS0_21CUDA_tensor_histogramIiiLb0EEEbNS_6TensorES4_S4_lNS_14AccumulateTypeIT0_Lb1EE4typeES8_NS0_13TensorArgTypeES9_S9_EUllE_EEvNS0_6detail10TensorInfoIT_T1_EESF_NSC_IKS6_SE_EElS8_S8_SE_T6_:
.text._ZN2at4cuda17kernelHistogram1DIiilLi1ELi2ELin1ELNS0_23CUDAHistogramMemoryTypeE0EZNS0_21CUDA_tensor_histogramIiiLb0EEEbNS_6TensorES4_S4_lNS_14AccumulateTypeIT0_Lb1EE4typeES8_NS0_13TensorArgTypeES9_S9_EUllE_EEvNS0_6detail10TensorInfoIT_T1_EESF_NSC_IKS6_SE_EElS8_S8_SE_T6_:
        /* <DEDUP_REMOVED lines=9> */
.L_x_627:
[----:B------:R0:W-:Y:S02]  /*0090*/  STS [R2.X4], RZ ;  /* 0x000000ff02007388 */ /* 0x0001e40000004800 */
[----:B0-----:R-:W-:-:S04]  /*00a0*/  IADD3 R2, P0, R2, c[0x0][0x0], RZ ;  /* 0x0000000002027a10 */ /* 0x001fc80007f1e0ff */
[----:B------:R-:W-:Y:S02]  /*00b0*/  IADD3.X R3, RZ, R3, RZ, P0, !PT ;  /* 0x00000003ff037210 */ /* 0x000fe400007fe4ff */
[----:B------:R-:W-:-:S04]  /*00c0*/  ISETP.GE.U32.AND P0, PT, R2, c[0x0][0x168], PT ;  /* 0x00005a0002007a0c */ /* 0x000fc80003f06070 */
[----:B------:R-:W-:-:S13]  /*00d0*/  ISETP.GE.AND.EX P0, PT, R3, c[0x0][0x16c], PT, P0 ;  /* 0x00005b0003007a0c */ /* 0x000fda0003f06300 */
[----:B------:R-:W-:Y:S05]  /*00e0*/  @!P0 BRA `(.L_x_627) ;  /* 0xffffffa000008947 */ /* 0x000fea000383ffff */
.L_x_626:
[----:B-1----:R-:W-:Y:S05]  /*00f0*/  BSYNC B0 ;  /* 0x0000000000007941 */ /* 0x002fea0003800000 */
.L_x_625:
        /* <DEDUP_REMOVED lines=16> */
.L_x_635:
[----:B------:R-:W-:Y:S02]  /*0200*/  IMAD R7, R5, c[0x0][0x570], RZ ;  /* 0x00015c0005077a24 */ /* 0x000fe400078e02ff */
        /* <DEDUP_REMOVED lines=27> */
[----:B------:R-:W-:Y:S05]  /*03c0*/  CALL.REL.NOINC `($__internal_19_$__cuda_sm20_div_s64) ;  /* 0x0000204000007944 */ /* 0x000fea0003c00000 */
[----:B------:R-:W-:Y:S05]  /*03d0*/  BRA `(.L_x_634) ;  /* 0x0000012000007947 */ /* 0x000fea0003800000 */
.L_x_633:
        /* <DEDUP_REMOVED lines=17> */
[----:B------:R-:W-:Y:S02]  /*04f0*/  @!P2 LOP3.LUT R24, RZ, R2, RZ, 0x33, !PT ;  /* 0x00000002ff18a212 */ /* 0x000fe400078e33ff */
.L_x_634:
[----:B------:R-:W-:Y:S05]  /*0500*/  BSYNC B1 ;  /* 0x0000000000017941 */ /* 0x000fea0003800000 */
.L_x_632:
[----:B------:R-:W-:Y:S02]  /*0510*/  IMAD R7, R5, c[0x0][0x730], RZ ;  /* 0x0001cc0005077a24 */ /* 0x000fe400078e02ff */
[----:B------:R-:W-:-:S04]  /*0520*/  IMAD.WIDE.U32 R8, R6, c[0x0][0x730], RZ ;  /* 0x0001cc0006087a25 */ /* 0x000fc800078e00ff */
[----:B------:R-:W-:Y:S01]  /*0530*/  IMAD R7, R6, c[0x0][0x734], R7 ;  /* 0x0001cd0006077a24 */ /* 0x000fe200078e0207 */
[----:B------:R-:W-:-:S03]  /*0540*/  LEA R10, P0, R8, c[0x0][0x660], 0x2 ;  /* 0x00019800080a7a11 */ /* 0x000fc600078010ff */
[----:B------:R-:W-:-:S05]  /*0550*/  IMAD.IADD R7, R9, 0x1, R7 ;  /* 0x0000000109077824 */ /* 0x000fca00078e0207 */
[----:B------:R-:W-:-:S05]  /*0560*/  LEA.HI.X R11, R8, c[0x0][0x664], R7, 0x2, P0 ;  /* 0x00019900080b7a11 */ /* 0x000fca00000f1407 */
[----:B------:R-:W2:Y:S01]  /*0570*/  LDG.E R10, [R10.64] ;  /* 0x000000040a0a7981 */ /* 0x000ea2000c1e1900 */
[----:B------:R-:W-:Y:S02]  /*0580*/  ISETP.NE.U32.AND P0, PT, R24, c[0x0][0x640], PT ;  /* 0x0001900018007a0c */ /* 0x000fe40003f05070 */
[----:B------:R-:W-:-:S04]  /*0590*/  SHF.R.S32.HI R7, RZ, 0x1f, R24 ;  /* 0x0000001fff077819 */ /* 0x000fc80000011418 */
[----:B------:R-:W-:-:S04]  /*05a0*/  ISETP.NE.AND.EX P0, PT, R7, c[0x0][0x644], PT, P0 ;  /* 0x0001910007007a0c */ /* 0x000fc80003f05300 */
[----:B------:R-:W-:-:S04]  /*05b0*/  SEL R7, RZ, 0xffffffff, P0 ;  /* 0xffffffffff077807 */ /* 0x000fc80000000000 */
[----:B------:R-:W-:-:S05]  /*05c0*/  IADD3 R7, R24, R7, RZ ;  /* 0x0000000718077210 */ /* 0x000fca0007ffe0ff */
[----:B--2---:R0:W-:Y:S02]  /*05d0*/  ATOMS.ADD RZ, [R7.X4], R10 ;  /* 0x0000000a07ff738c */ /* 0x0041e40000004000 */
.L_x_631:
[----:B------:R-:W-:Y:S05]  /*05e0*/  BSYNC B0 ;  /* 0x0000000000007941 */ /* 0x000fea0003800000 */
.L_x_630:
[----:B0-----:R-:W-:-:S05]  /*05f0*/  IMAD R7, R4, c[0x0][0x0], RZ ;  /* 0x0000000004077a24 */ /* 0x001fca00078e02ff */
[----:B------:R-:W-:-:S05]  /*0600*/  IADD3 R6, P0, R7, R6, RZ ;  /* 0x0000000607067210 */ /* 0x000fca0007f1e0ff */
[----:B------:R-:W-:Y:S01]  /*0610*/  IMAD.X R5, RZ, RZ, R5, P0 ;  /* 0x000000ffff057224 */ /* 0x000fe200000e0605 */
[----:B------:R-:W-:-:S04]  /*0620*/  ISETP.GE.U32.AND P0, PT, R6, c[0x0][0x658], PT ;  /* 0x0001960006007a0c */ /* 0x000fc80003f06070 */
[----:B------:R-:W-:-:S13]  /*0630*/  ISETP.GE.AND.EX P0, PT, R5, c[0x0][0x65c], PT, P0 ;  /* 0x0001970005007a0c */ /* 0x000fda0003f06300 */
[----:B------:R-:W-:Y:S05]  /*0640*/  @!P0 BRA `(.L_x_635) ;  /* 0xfffffbb000008947 */ /* 0x000fea000383ffff */
[----:B------:R-:W-:Y:S05]  /*0650*/  BRA `(.L_x_628) ;  /* 0x00001c6000007947 */ /* 0x000fea0003800000 */
.L_x_629:
[----:B------:R-:W-:Y:S01]  /*0660*/  LOP3.LUT R4, RZ, c[0x0][0x638], RZ, 0x33, !PT ;  /* 0x00018e00ff047a12 */ /* 0x000fe200078e33ff */
[----:B------:R-:W-:-:S03]  /*0670*/  IMAD.MOV.U32 R6, RZ, RZ, RZ ;  /* 0x000000ffff067224 */ /* 0x000fc600078e00ff */
[----:B------:R-:W-:-:S04]  /*0680*/  IMNMX R4, R4, -0x3, !PT ;  /* 0xfffffffd04047817 */ /* 0x000fc80007800200 */
[----:B------:R-:W-:-:S04]  /*0690*/  IADD3 R7, R4, c[0x0][0x638], RZ ;  /* 0x00018e0004077a10 */ /* 0x000fc80007ffe0ff */
[C---:B------:R-:W-:Y:S02]  /*06a0*/  IADD3 R9, R7.reuse, 0x2, RZ ;  /* 0x0000000207097810 */ /* 0x040fe40007ffe0ff */
[----:B------:R-:W-:Y:S02]  /*06b0*/  IADD3 R7, R7, 0x1, RZ ;  /* 0x0000000107077810 */ /* 0x000fe40007ffe0ff */
[----:B------:R-:W-:-:S04]  /*06c0*/  LOP3.LUT R4, R9, 0x3, RZ, 0xc0, !PT ;  /* 0x0000000309047812 */ /* 0x000fc800078ec0ff */
[----:B------:R-:W-:Y:S02]  /*06d0*/  IADD3 R8, R9, -R4, RZ ;  /* 0x8000000409087210 */ /* 0x000fe40007ffe0ff */
.L_x_665:
[----:B------:R-:W-:Y:S01]  /*06e0*/  ISETP.GE.U32.AND P0, PT, R7, 0x3, PT ;  /* 0x000000030700780c */ /* 0x000fe20003f06070 */
[----:B------:R-:W-:Y:S01]  /*06f0*/  YIELD ;  /* 0x0000000000007946 */ /* 0x000fe20003800000 */
[----:B------:R-:W-:Y:S01]  /*0700*/  CS2R R18, SRZ ;  /* 0x0000000000127805 */ /* 0x000fe2000001ff00 */
[----:B------:R-:W-:Y:S01]  /*0710*/  IMAD.MOV.U32 R9, RZ, RZ, c[0x0][0x638] ;  /* 0x00018e00ff097624 */ /* 0x000fe200078e00ff */
[----:B------:R-:W-:Y:S01]  /*0720*/  MOV R27, R6 ;  /* 0x00000006001b7202 */ /* 0x000fe20000000f00 */
[----:B------:R-:W-:-:S08]  /*0730*/  IMAD.MOV.U32 R16, RZ, RZ, R5 ;  /* 0x000000ffff107224 */ /* 0x000fd000078e0005 */
[----:B------:R-:W-:Y:S05]  /*0740*/  @!P0 BRA `(.L_x_636) ;  /* 0x00000d6000008947 */ /* 0x000fea0003800000 */
[----:B------:R-:W-:-:S04]  /*0750*/  IMAD.MOV.U32 R10, RZ, RZ, R8 ;  /* 0x000000ffff0a7224 */ /* 0x000fc800078e0008 */
.L_x_649:
        /* <DEDUP_REMOVED lines=13> */
[----:B------:R-:W-:Y:S05]  /*0830*/  CALL.REL.NOINC `($__internal_19_$__cuda_sm20_div_s64) ;  /* 0x00001bd000007944 */ /* 0x000fea0003c00000 */
        /* <DEDUP_REMOVED lines=11> */
.L_x_638:
        /* <DEDUP_REMOVED lines=22> */
.L_x_639:
[----:B------:R-:W-:Y:S05]  /*0a50*/  BSYNC B0 ;  /* 0x0000000000007941 */ /* 0x000fea0003800000 */
.L_x_637:
        /* <DEDUP_REMOVED lines=15> */
[----:B------:R-:W-:Y:S05]  /*0b50*/  CALL.REL.NOINC `($__internal_19_$__cuda_sm20_div_s64) ;  /* 0x000018b000007944 */ /* 0x000fea0003c00000 */
        /* <DEDUP_REMOVED lines=12> */
.L_x_641:
        /* <DEDUP_REMOVED lines=22> */
.L_x_642:
[----:B------:R-:W-:Y:S05]  /*0d80*/  BSYNC B0 ;  /* 0x0000000000007941 */ /* 0x000fea0003800000 */
.L_x_640:
        /* <DEDUP_REMOVED lines=29> */
.L_x_644:
        /* <DEDUP_REMOVED lines=22> */
.L_x_645:
[----:B------:R-:W-:Y:S05]  /*10c0*/  BSYNC B0 ;  /* 0x0000000000007941 */ /* 0x000fea0003800000 */
.L_x_643:
        /* <DEDUP_REMOVED lines=17> */
[----:B------:R-:W-:Y:S05]  /*11e0*/  CALL.REL.NOINC `($__internal_19_$__cuda_sm20_div_s64) ;  /* 0x0000122000007944 */ /* 0x000fea0003c00000 */
        /* <DEDUP_REMOVED lines=12> */
.L_x_647:
        /* <DEDUP_REMOVED lines=23> */
.L_x_648:
[----:B------:R-:W-:Y:S05]  /*1420*/  BSYNC B0 ;  /* 0x0000000000007941 */ /* 0x000fea0003800000 */
.L_x_646:
        /* <DEDUP_REMOVED lines=8> */
.L_x_636:
        /* <DEDUP_REMOVED lines=13> */
[----:B------:R-:W-:Y:S05]  /*1580*/  CALL.REL.NOINC `($__internal_19_$__cuda_sm20_div_s64) ;  /* 0x00000e8000007944 */ /* 0x000fea0003c00000 */
        /* <DEDUP_REMOVED lines=10> */
.L_x_652:
        /* <DEDUP_REMOVED lines=23> */
.L_x_653:
[----:B------:R-:W-:Y:S05]  /*17a0*/  BSYNC B0 ;  /* 0x0000000000007941 */ /* 0x000fea0003800000 */
.L_x_651:
        /* <DEDUP_REMOVED lines=27> */
.L_x_655:
        /* <DEDUP_REMOVED lines=23> */
.L_x_656:
[----:B------:R-:W-:Y:S05]  /*1ad0*/  BSYNC B0 ;  /* 0x0000000000007941 */ /* 0x000fea0003800000 */
.L_x_654:
        /* <DEDUP_REMOVED lines=27> */
.L_x_658:
        /* <DEDUP_REMOVED lines=23> */
.L_x_659:
[----:B------:R-:W-:Y:S05]  /*1e00*/  BSYNC B0 ;  /* 0x0000000000007941 */ /* 0x000fea0003800000 */
.L_x_657:
[----:B------:R-:W0:Y:S02]  /*1e10*/  LDC.64 R10, c[0x0][R9+0x218] ;  /* 0x00008600090a7b82 */ /* 0x000e240000000a00 */
[-C--:B0-----:R-:W-:Y:S02]  /*1e20*/  IMAD R11, R11, R12.reuse, RZ ;  /* 0x0000000c0b0b7224 */ /* 0x081fe400078e02ff */
[----:B------:R-:W-:-:S04]  /*1e30*/  IMAD.WIDE.U32 R18, R10, R12, R18 ;  /* 0x0000000c0a127225 */ /* 0x000fc800078e0012 */
[----:B------:R-:W-:-:S05]  /*1e40*/  IMAD R11, R10, R15, R11 ;  /* 0x0000000f0a0b7224 */ /* 0x000fca00078e020b */
[----:B------:R-:W-:-:S03]  /*1e50*/  IADD3 R19, R19, R11, RZ ;  /* 0x0000000b13137210 */ /* 0x000fc60007ffe0ff */
.L_x_650:
        /* <DEDUP_REMOVED lines=27> */
[----:B------:R-:W-:Y:S05]  /*2010*/  CALL.REL.NOINC `($__internal_19_$__cuda_sm20_div_s64) ;  /* 0x000003f000007944 */ /* 0x000fea0003c00000 */
[----:B------:R-:W-:Y:S05]  /*2020*/  BRA `(.L_x_664) ;  /* 0x0000012000007947 */ /* 0x000fea0003800000 */
.L_x_663:
[----:B------:R-:W0:Y:S01]  /*2030*/  I2F.U32.RP R9, R2 ;  /* 0x0000000200097306 */ /* 0x000e220000209000 */
[----:B------:R-:W-:-:S07]  /*2040*/  ISETP.NE.U32.AND P2, PT, R2, RZ, PT ;  /* 0x000000ff0200720c */ /* 0x000fce0003f45070 */
[----:B0-----:R-:W0:Y:S02]  /*2050*/  MUFU.RCP R9, R9 ;  /* 0x0000000900097308 */ /* 0x001e240000001000 */
[----:B0-----:R-:W-:-:S06]  /*2060*/  IADD3 R10, R9, 0xffffffe, RZ ;  /* 0x0ffffffe090a7810 */ /* 0x001fcc0007ffe0ff */
[----:B------:R0:W1:Y:S02]  /*2070*/  F2I.FTZ.U32.TRUNC.NTZ R11, R10 ;  /* 0x0000000a000b7305 */ /* 0x000064000021f000 */
[----:B0-----:R-:W-:Y:S01]  /*2080*/  HFMA2.MMA R10, -RZ, RZ, 0, 0 ;  /* 0x00000000ff0a7435 */ /* 0x001fe200000001ff */
[----:B-1----:R-:W-:-:S04]  /*2090*/  IMAD.MOV R13, RZ, RZ, -R11 ;  /* 0x000000ffff0d7224 */ /* 0x002fc800078e0a0b */
[----:B------:R-:W-:-:S05]  /*20a0*/  IMAD R13, R13, R2, RZ ;  /* 0x000000020d0d7224 */ /* 0x000fca00078e02ff */
        /* <DEDUP_REMOVED lines=10> */
.L_x_664:
[----:B------:R-:W-:Y:S05]  /*2150*/  BSYNC B1 ;  /* 0x0000000000017941 */ /* 0x000fea0003800000 */
.L_x_662:
[----:B------:R-:W-:Y:S02]  /*2160*/  IMAD R12, R6, c[0x0][0x730], RZ ;  /* 0x0001cc00060c7a24 */ /* 0x000fe400078e02ff */
[----:B------:R-:W-:-:S04]  /*2170*/  IMAD.WIDE.U32 R10, R5, c[0x0][0x730], RZ ;  /* 0x0001cc00050a7a25 */ /* 0x000fc800078e00ff */
[----:B------:R-:W-:Y:S01]  /*2180*/  IMAD R9, R5, c[0x0][0x734], R12 ;  /* 0x0001cd0005097a24 */ /* 0x000fe200078e020c */
[----:B------:R-:W-:-:S04]  /*2190*/  LEA R12, P0, R10, c[0x0][0x660], 0x2 ;  /* 0x000198000a0c7a11 */ /* 0x000fc800078010ff */
[----:B------:R-:W-:-:S04]  /*21a0*/  IADD3 R9, R11, R9, RZ ;  /* 0x000000090b097210 */ /* 0x000fc80007ffe0ff */
[----:B------:R-:W-:-:S05]  /*21b0*/  LEA.HI.X R13, R10, c[0x0][0x664], R9, 0x2, P0 ;  /* 0x000199000a0d7a11 */ /* 0x000fca00000f1409 */
[----:B------:R-:W2:Y:S01]  /*21c0*/  LDG.E R12, [R12.64] ;  /* 0x000000040c0c7981 */ /* 0x000ea2000c1e1900 */
[----:B------:R-:W-:Y:S02]  /*21d0*/  ISETP.NE.U32.AND P0, PT, R24, c[0x0][0x640], PT ;  /* 0x0001900018007a0c */ /* 0x000fe40003f05070 */
[----:B------:R-:W-:-:S04]  /*21e0*/  SHF.R.S32.HI R9, RZ, 0x1f, R24 ;  /* 0x0000001fff097819 */ /* 0x000fc80000011418 */
[----:B------:R-:W-:-:S04]  /*21f0*/  ISETP.NE.AND.EX P0, PT, R9, c[0x0][0x644], PT, P0 ;  /* 0x0001910009007a0c */ /* 0x000fc80003f05300 */
[----:B------:R-:W-:-:S05]  /*2200*/  SEL R9, RZ, 0xffffffff, P0 ;  /* 0xffffffffff097807 */ /* 0x000fca0000000000 */
[----:B------:R-:W-:-:S05]  /*2210*/  IMAD.IADD R9, R24, 0x1, R9 ;  /* 0x0000000118097824 */ /* 0x000fca00078e0209 */
[----:B--2---:R0:W-:Y:S02]  /*2220*/  ATOMS.ADD RZ, [R9.X4], R12 ;  /* 0x0000000c09ff738c */ /* 0x0041e40000004000 */
.L_x_661:
[----:B------:R-:W-:Y:S05]  /*2230*/  BSYNC B0 ;  /* 0x0000000000007941 */ /* 0x000fea0003800000 */
.L_x_660:
        /* <DEDUP_REMOVED lines=8> */
.L_x_628:
[----:B------:R-:W-:Y:S01]  /*22c0*/  WARPSYNC 0xffffffff ;  /* 0xffffffff00007948 */ /* 0x000fe20003800000 */
[----:B------:R-:W-:Y:S01]  /*22d0*/  BAR.SYNC.DEFER_BLOCKING 0x0 ;  /* 0x0000000000007b1d */ /* 0x000fe20000010000 */
[----:B------:R-:W-:-:S04]  /*22e0*/  ISETP.GE.U32.AND P0, PT, R0, c[0x0][0x168], PT ;  /* 0x00005a0000007a0c */ /* 0x000fc80003f06070 */
[----:B------:R-:W-:-:S13]  /*22f0*/  ISETP.GE.AND.EX P0, PT, RZ, c[0x0][0x16c], PT, P0 ;  /* 0x00005b00ff007a0c */ /* 0x000fda0003f06300 */
[----:B------:R-:W-:Y:S05]  /*2300*/  @P0 EXIT ;  /* 0x000000000000094d */ /* 0x000fea0003800000 */
[----:B------:R-:W-:-:S03]  /*2310*/  IMAD.MOV.U32 R6, RZ, RZ, RZ ;  /* 0x000000ffff067224 */ /* 0x000fc600078e00ff */
.L_x_666:
        /* <DEDUP_REMOVED lines=12> */
[----:B-1----:R0:W-:-:S12]  /*23e0*/  RED.E.ADD.STRONG.GPU [R4.64], R7 ;  /* 0x000000070400798e */ /* 0x0021d8000c10e184 */
[----:B------:R-:W-:Y:S05]  /*23f0*/  @!P0 BRA `(.L_x_666) ;  /* 0xffffff2000008947 */ /* 0x000fea000383ffff */
[----:B------:R-:W-:Y:S05]  /*2400*/  EXIT ;  /* 0x000000000000794d */ /* 0x000fea0003800000 */
        .weak           $__internal_19_$__cuda_sm20_div_s64
        .type           $__internal_19_$__cuda_sm20_div_s64,@function
        .size           $__internal_19_$__cuda_sm20_div_s64,(.L_x_3567 - $__internal_19_$__cuda_sm20_div_s64)
$__internal_19_$__cuda_sm20_div_s64:
        /* <DEDUP_REMOVED lines=82> */
[----:B------:R-:W-:Y:S06]  /*2930*/  RET.REL.NODEC R12 `(_ZN2at4cuda17kernelHistogram1DIiilLi1ELi2ELin1ELNS0_23CUDAHistogramMemoryTypeE0EZNS0_21CUDA_tensor_histogramIiiLb0EEEbNS_6TensorES4_S4_lNS_14AccumulateTypeIT0_Lb1EE4typeES8_NS0_13TensorArgTypeES9_S9_EUllE_EEvNS0_6detail10TensorInfoIT_T1_EESF_NSC_IKS6_SE_EElS8_S8_SE_T6_) ;  /* 0xffffd6c00c007950 */ /* 0x000fec0003c3ffff */
.L_x_667:
        /* <DEDUP_REMOVED lines=12> */
.L_x_3567:


//--------------------- .text._ZN2at4cuda17kernelHistogram1DIaalLi1ELi2ELin1ELNS0_23CUDAHistogramMemoryTypeE1EZNS0_21CUDA_tensor_histogramIaaLb0EEEbNS_6TensorES4_S4_lNS_14AccumulateTypeIT0_Lb1EE4typeES8_NS0_13TensorArgTypeES9_S9_EUllE0_EEvNS0_6detail10TensorInfoIT_T1_EESF_NSC_IKS6_SE_EElS8_S8_SE_T6_ --------------------------
	.section	.text._ZN2at4cuda17kernelHistogram1DIaalLi1ELi2ELin1ELNS0_23CUDAHistogramMemoryTypeE1EZNS0_21CUDA_tensor_histogramIaaLb0EEEbNS_6TensorES4_S4_lNS_14AccumulateTypeIT0_Lb1EE4typeES8_NS0_13TensorArgTypeES9_S9_EUllE0_EEvNS0_6detail10TensorInfoIT_T1_EESF_NSC_IKS6_SE_EElS8_S8_SE_T6_,"ax",@progbits
	.sectioninfo	@"SHI_REGISTERS=36"
	.align	128
        .global         _ZN2at4cuda17kernelHistogram1DIaalLi1ELi2ELin1ELNS0_23CUDAHistogramMemoryTypeE1EZNS0_21CUDA_tensor_histogramIaaLb0EEEbNS_6TensorES4_S4_lNS_14AccumulateTypeIT0_Lb1EE4typeES8_NS0_13TensorArgTypeES9_S9_EUllE0_EEvNS0_6detail10TensorInfoIT_T1_EESF_NSC_IKS6_SE_EElS8_S8_SE_T6_
        .type           _ZN2at4cuda17kernelHistogram1DIaalLi1ELi2ELin1ELNS0_23CUDAHistogramMemoryTypeE1EZNS0_21CUDA_tensor_histogramIaaLb0EEEbNS_6TensorES4_S4_lNS_14AccumulateTypeIT0_Lb1EE4typeES8_NS0_13TensorArgTypeES9_S9_EUllE0_EEvNS0_6detail10TensorInfoIT_T1_EESF_NSC_IKS6_SE_EElS8_S8_SE_T6_,@function
        .size           _ZN2at4cuda17kernelHistogram1DIaalLi1ELi2ELin1ELNS0_23CUDAHistogramMemoryTypeE1EZNS0_21CUDA_tensor_histogramIaaLb0EEEbNS_6TensorES4_S4_lNS_14AccumulateTypeIT0_Lb1EE4typeES8_NS0_13TensorArgTypeES9_S9_EUllE0_EEvNS0_6detail10TensorInfoIT_T1_EESF_NSC_IKS6_SE_EElS8_S8_SE_T6_,(.L_x_3568 - _ZN2at4cuda17kernelHistogram1DIaalLi1ELi2ELin1ELNS0_23CUDAHistogramMemoryTypeE1EZNS0_21CUDA_tensor_histogramIaaLb0EEEbNS_6TensorES4_S4_lNS_14AccumulateTypeIT0_Lb1EE4typeES8_NS0_13TensorArgTypeES9_S9_EUllE0_EEvNS0_6detail10TensorInfoIT_T1_EESF_NSC_IKS6_SE_EElS8_S8_SE_T6_)
        .other          _ZN2at4cuda17kernelHistogram1DIaalLi1ELi2ELin1ELNS0_23CUDAHistogramMemoryTypeE1EZNS0_21CUDA_tensor_histogramIaaLb0EEEbNS_6TensorES4_S4_lNS_14AccumulateTypeIT0_Lb1EE4typeES8_NS0_13TensorArgTypeES9_S9_EUllE0_EEvNS0_6detail10TensorInfoIT_T1_EESF_NSC_IKS6_SE_EElS8_S8_SE_T6_,@"STO_CUDA_ENTRY STV_DEFAULT"
_ZN2at4cuda17kernelHistogram1DIaalLi1ELi2ELin1ELNS0_23CUDAHistogramMemoryTypeE1EZNS0_21CUDA_tensor_histogramIaaLb0EEEbNS_6TensorES4_S4_lNS_14AccumulateTypeIT0_Lb1EE4typeES8_NS0_13TensorArgTypeES9_S9_EUllE0_EEvNS0_6detail10TensorInfoIT_T1_EESF_NSC_IKS6_SE_EElS8_S8_SE_T6_:
.text._ZN2at4cuda17kernelHistogram1DIaalLi1ELi2ELin1ELNS0_23CUDAHistogramMemoryTypeE1EZNS0_21CUDA_tensor_histogramIaaLb0EEEbNS_6TensorES4_S4_lNS_14AccumulateTypeIT0_Lb1EE4typeES8_NS0_13TensorArgTypeES9_S9_EUllE0_EEvNS0_6detail10TensorInfoIT_T1_EESF_NSC_IKS6_SE_EElS8_S8_SE_T6_:
        /* <DEDUP_REMOVED lines=17> */
.L_x_675:
[----:B0-----:R-:W-:Y:S02]  /*0110*/  IMAD R5, R2, c[0x0][0x570], RZ ;  /* 0x00015c0002057a24 */ /* 0x001fe400078e02ff */
[----:B------:R-:W-:Y:S02]  /*0120*/  IMAD.MOV.U32 R9, RZ, RZ, c[0x0][0x570] ;  /* 0x00015c00ff097624 */ /* 0x000fe400078e00ff */
[C---:B------:R-:W-:Y:S02]  /*0130*/  IMAD R7, R0.reuse, c[0x0][0x574], R5 ;  /* 0x00015d0000077a24 */ /* 0x040fe400078e0205 */
[----:B------:R-:W-:-:S04]  /*0140*/  IMAD.WIDE.U32 R4, R0, R9, c[0x0][0x4a0] ;  /* 0x0001280000047625 */ /* 0x000fc800078e0009 */
[----:B------:R-:W-:-:S05]  /*0150*/  IMAD.IADD R5, R5, 0x1, R7 ;  /* 0x0000000105057824 */ /* 0x000fca00078e0207 */
[----:B------:R-:W2:Y:S01]  /*0160*/  LDG.E.S8 R4, [R4.64] ;  /* 0x0000000a04047981 */ /* 0x000ea2000c1e1300 */
        /* <DEDUP_REMOVED lines=23> */
[----:B------:R-:W-:Y:S01]  /*02e0*/  MOV R10, 0x320 ;  /* 0x00000320000a7802 */ /* 0x000fe20000000f00 */
[----:B------:R-:W-:Y:S02]  /*02f0*/  IMAD.U32 R20, RZ, RZ, UR5 ;  /* 0x00000005ff147e24 */ /* 0x000fe4000f8e00ff */
[----:B------:R-:W-:Y:S02]  /*0300*/  IMAD.U32 R11, RZ, RZ, UR6 ;  /* 0x00000006ff0b7e24 */ /* 0x000fe4000f8e00ff */
[----:B------:R-:W-:Y:S05]  /*0310*/  CALL.REL.NOINC `($__internal_20_$__cuda_sm20_div_s64) ;  /* 0x0000212000007944 */ /* 0x000fea0003c00000 */
[----:B------:R-:W-:Y:S05]  /*0320*/  BRA `(.L_x_673) ;  /* 0x0000012000007947 */ /* 0x000fea0003800000 */
.L_x_672:
        /* <DEDUP_REMOVED lines=18> */
.L_x_673:
[----:B------:R-:W-:Y:S05]  /*0450*/  BSYNC B1 ;  /* 0x0000000000017941 */ /* 0x000fea0003800000 */
.L_x_671:
[----:B------:R-:W-:Y:S01]  /*0460*/  ISETP.NE.U32.AND P1, PT, R22, c[0x0][0x640], PT ;  /* 0x0001900016007a0c */ /* 0x000fe20003f25070 */
[----:B------:R-:W-:Y:S01]  /*0470*/  IMAD.MOV.U32 R4, RZ, RZ, c[0x0][0x230] ;  /* 0x00008c00ff047624 */ /* 0x000fe200078e00ff */
[----:B------:R-:W-:-:S04]  /*0480*/  SHF.R.S32.HI R5, RZ, 0x1f, R22 ;  /* 0x0000001fff057819 */ /* 0x000fc80000011416 */
[----:B------:R-:W-:-:S04]  /*0490*/  ISETP.NE.AND.EX P1, PT, R5, c[0x0][0x644], PT, P1 ;  /* 0x0001910005007a0c */ /* 0x000fc80003f25310 */
[----:B------:R-:W-:-:S04]  /*04a0*/  SEL R6, RZ, 0xffffffff, P1 ;  /* 0xffffffffff067807 */ /* 0x000fc80000800000 */
[----:B------:R-:W-:-:S04]  /*04b0*/  IADD3 R9, P1, R22, R6, RZ ;  /* 0x0000000616097210 */ /* 0x000fc80007f3e0ff */
[----:B------:R-:W-:Y:S01]  /*04c0*/  IADD3.X R6, R5, R6, RZ, P1, !PT ;  /* 0x0000000605067210 */ /* 0x000fe20000ffe4ff */
[----:B------:R-:W-:-:S04]  /*04d0*/  IMAD R7, R9, R4, c[0x0][0x160] ;  /* 0x0000580009077624 */ /* 0x000fc800078e0204 */
[----:B------:R-:W-:Y:S01]  /*04e0*/  IMAD R6, R6, c[0x0][0x230], RZ ;  /* 0x00008c0006067a24 */ /* 0x000fe200078e02ff */
[----:B------:R-:W-:-:S04]  /*04f0*/  LOP3.LUT R7, R7, 0x3, RZ, 0xc0, !PT ;  /* 0x0000000307077812 */ /* 0x000fc800078ec0ff */
[----:B------:R-:W-:-:S05]  /*0500*/  IADD3 R4, P2, RZ, -R7, RZ ;  /* 0x80000007ff047210 */ /* 0x000fca0007f5e0ff */
[----:B------:R-:W-:-:S04]  /*0510*/  IMAD.X R5, RZ, RZ, -0x1, P2 ;  /* 0xffffffffff057424 */ /* 0x000fc800010e06ff */
[----:B------:R-:W-:-:S04]  /*0520*/  IMAD.WIDE.U32 R4, R9, c[0x0][0x230], R4 ;  /* 0x00008c0009047a25 */ /* 0x000fc800078e0004 */
[----:B------:R-:W-:Y:S01]  /*0530*/  IMAD R9, R9, c[0x0][0x234], R6 ;  /* 0x00008d0009097a24 */ /* 0x000fe200078e0206 */
[----:B------:R-:W-:-:S04]  /*0540*/  IADD3 R4, P1, R4, c[0x0][0x160], RZ ;  /* 0x0000580004047a10 */ /* 0x000fc80007f3e0ff */
[----:B------:R-:W-:-:S05]  /*0550*/  IADD3.X R5, R5, c[0x0][0x164], R9, P1, !PT ;  /* 0x0000590005057a10 */ /* 0x000fca0000ffe409 */
[----:B------:R0:W5:Y:S01]  /*0560*/  LDG.E R6, [R4.64] ;  /* 0x0000000a04067981 */ /* 0x000162000c1e1900 */
[----:B------:R-:W-:Y:S02]  /*0570*/  IMAD.MOV.U32 R8, RZ, RZ, 0xff ;  /* 0x000000ffff087424 */ /* 0x000fe400078e00ff */
[----:B------:R-:W-:-:S05]  /*0580*/  IMAD.SHL.U32 R9, R7, 0x8, RZ ;  /* 0x0000000807097824 */ /* 0x000fca00078e00ff */
[----:B------:R-:W-:Y:S02]  /*0590*/  SHF.L.U32 R8, R8, R9, RZ ;  /* 0x0000000908087219 */ /* 0x000fe400000006ff */
.L_x_674:
[----:B-----5:R-:W-:Y:S01]  /*05a0*/  SHF.R.U32.HI R7, RZ, R9, R6 ;  /* 0x00000009ff077219 */ /* 0x020fe20000011606 */
[----:B------:R-:W-:Y:S03]  /*05b0*/  YIELD ;  /* 0x0000000000007946 */ /* 0x000fe60003800000 */
[----:B------:R-:W-:-:S04]  /*05c0*/  IADD3 R7, R7, 0x1, RZ ;  /* 0x0000000107077810 */ /* 0x000fc80007ffe0ff */
[----:B------:R-:W-:-:S04]  /*05d0*/  LOP3.LUT R7, R7, 0xff, RZ, 0xc0, !PT ;  /* 0x000000ff07077812 */ /* 0x000fc800078ec0ff */
[----:B------:R-:W-:-:S04]  /*05e0*/  SHF.L.U32 R7, R7, R9, RZ ;  /* 0x0000000907077219 */ /* 0x000fc800000006ff */
[----:B------:R-:W-:-:S06]  /*05f0*/  LOP3.LUT R7, R7, R6, R8, 0xf4, !PT ;  /* 0x0000000607077212 */ /* 0x000fcc00078ef408 */
[----:B------:R-:W2:Y:S02]  /*0600*/  ATOMG.E.CAS.STRONG.GPU PT, R7, [R4], R6, R7 ;  /* 0x00000006040773a9 */ /* 0x000ea400001ee107 */
[-C--:B--2---:R-:W-:Y:S02]  /*0610*/  ISETP.NE.AND P1, PT, R6, R7.reuse, PT ;  /* 0x000000070600720c */ /* 0x084fe40003f25270 */
[----:B------:R-:W-:-:S11]  /*0620*/  MOV R6, R7 ;  /* 0x0000000700067202 */ /* 0x000fd60000000f00 */
[----:B------:R-:W-:Y:S05]  /*0630*/  @P1 BRA `(.L_x_674) ;  /* 0xffffff6000001947 */ /* 0x000fea000383ffff */
.L_x_670:
[----:B------:R-:W-:Y:S05]  /*0640*/  BSYNC B0 ;  /* 0x0000000000007941 */ /* 0x000fea0003800000 */
.L_x_669:
[----:B------:R-:W-:Y:S05]  /*0650*/  @!P0 BRA `(.L_x_675) ;  /* 0xfffffab000008947 */ /* 0x000fea000383ffff */
[----:B------:R-:W-:Y:S05]  /*0660*/  EXIT ;  /* 0x000000000000794d */ /* 0x000fea0003800000 */
.L_x_668:
[----:B------:R-:W-:-:S04]  /*0670*/  LOP3.LUT R3, RZ, c[0x0][0x638], RZ, 0x33, !PT ;  /* 0x00018e00ff037a12 */ /* 0x000fc800078e33ff */
[----:B------:R-:W-:-:S04]  /*0680*/  IMNMX R3, R3, -0x3, !PT ;  /* 0xfffffffd03037817 */ /* 0x000fc80007800200 */
[----:B------:R-:W-:-:S04]  /*0690*/  IADD3 R6, R3, c[0x0][0x638], RZ ;  /* 0x00018e0003067a10 */ /* 0x000fc80007ffe0ff */
[C---:B------:R-:W-:Y:S02]  /*06a0*/  IADD3 R3, R6.reuse, 0x2, RZ ;  /* 0x0000000206037810 */ /* 0x040fe40007ffe0ff */
[----:B------:R-:W-:Y:S02]  /*06b0*/  IADD3 R4, R6, 0x1, RZ ;  /* 0x0000000106047810 */ /* 0x000fe40007ffe0ff */
[----:B------:R-:W-:-:S05]  /*06c0*/  LOP3.LUT R3, R3, 0x3, RZ, 0xc0, !PT ;  /* 0x0000000303037812 */ /* 0x000fca00078ec0ff */
[----:B------:R-:W-:Y:S02]  /*06d0*/  IMAD.IADD R5, R6, 0x1, -R3 ;  /* 0x0000000106057824 */ /* 0x000fe400078e0a03 */
.L_x_708:
        /* <DEDUP_REMOVED lines=14> */
.L_x_690:
        /* <DEDUP_REMOVED lines=8> */
[----:B------:R-:W-:Y:S05]  /*0840*/  CALL.REL.NOINC `($__internal_20_$__cuda_sm20_div_s64) ;  /* 0x00001bf000007944 */ /* 0x000fea0003c00000 */
        /* <DEDUP_REMOVED lines=10> */
.L_x_678:
        /* <DEDUP_REMOVED lines=22> */
.L_x_679:
[----:B------:R-:W-:Y:S05]  /*0a50*/  BSYNC B1 ;  /* 0x0000000000017941 */ /* 0x000fea0003800000 */
.L_x_677:
        /* <DEDUP_REMOVED lines=16> */
[----:B------:R-:W-:Y:S05]  /*0b60*/  CALL.REL.NOINC `($__internal_20_$__cuda_sm20_div_s64) ;  /* 0x000018d000007944 */ /* 0x000fea0003c00000 */
        /* <DEDUP_REMOVED lines=12> */
.L_x_681:
        /* <DEDUP_REMOVED lines=23> */
.L_x_682:
[----:B------:R-:W-:Y:S05]  /*0da0*/  BSYNC B1 ;  /* 0x0000000000017941 */ /* 0x000fea0003800000 */
.L_x_680:
        /* <DEDUP_REMOVED lines=29> */
.L_x_684:
[----:B------:R-:W0:Y:S01]  /*0f80*/  I2F.U32.RP R13, R12 ;  /* 0x0000000c000d7306 */ /* 0x000e220000209000 */
[----:B------:R-:W-:Y:S01]  /*0f90*/  IADD3 R15, RZ, -R12, RZ ;  /* 0x8000000cff0f7210 */ /* 0x000fe20007ffe0ff */
[----:B------:R-:W-:Y:S01]  /*0fa0*/  IMAD.MOV.U32 R19, RZ, RZ, RZ ;  /* 0x000000ffff137224 */ /* 0x000fe200078e00ff */
[----:B------:R-:W-:-:S05]  /*0fb0*/  ISETP.NE.U32.AND P2, PT, R12, RZ, PT ;  /* 0x000000ff0c00720c */ /* 0x000fca0003f45070 */
        /* <DEDUP_REMOVED lines=19> */
.L_x_685:
[----:B------:R-:W-:Y:S05]  /*10f0*/  BSYNC B1 ;  /* 0x0000000000017941 */ /* 0x000fea0003800000 */
.L_x_683:
        /* <DEDUP_REMOVED lines=20> */
[----:B------:R-:W-:Y:S01]  /*1240*/  MOV R10, R12 ;  /* 0x0000000c000a7202 */ /* 0x000fe20000000f00 */
[----:B------:R-:W-:Y:S02]  /*1250*/  IMAD.MOV.U32 R24, RZ, RZ, R22 ;  /* 0x000000ffff187224 */ /* 0x000fe400078e0016 */
        /* <DEDUP_REMOVED lines=8> */
.L_x_687:
        /* <DEDUP_REMOVED lines=9> */
[----:B------:R-:W-:Y:S01]  /*1370*/  IMAD.HI.U32 R11, R11, R15, R10 ;  /* 0x0000000f0b0b7227 */ /* 0x000fe200078e000a */
[----:B------:R-:W-:-:S05]  /*1380*/  HFMA2.MMA R15, -RZ, RZ, 0, 0 ;  /* 0x00000000ff0f7435 */ /* 0x000fca00000001ff */
        /* <DEDUP_REMOVED lines=11> */
.L_x_688:
[----:B------:R-:W-:Y:S05]  /*1440*/  BSYNC B1 ;  /* 0x0000000000017941 */ /* 0x000fea0003800000 */
.L_x_686:
        /* <DEDUP_REMOVED lines=11> */
.L_x_689:
[----:B------:R-:W-:Y:S05]  /*1500*/  BSYNC B0 ;  /* 0x0000000000007941 */ /* 0x000fea0003800000 */
.L_x_676:
        /* <DEDUP_REMOVED lines=12> */
[----:B------:R-:W-:Y:S05]  /*15d0*/  CALL.REL.NOINC `($__internal_20_$__cuda_sm20_div_s64) ;  /* 0x00000e6000007944 */ /* 0x000fea0003c00000 */
        /* <DEDUP_REMOVED lines=10> */
.L_x_693:
        /* <DEDUP_REMOVED lines=8> */
[----:B0-----:R-:W-:Y:S01]  /*1700*/  MOV R10, RZ ;  /* 0x000000ff000a7202 */ /* 0x001fe20000000f00 */
        /* <DEDUP_REMOVED lines=14> */
.L_x_694:
[----:B------:R-:W-:Y:S05]  /*17f0*/  BSYNC B0 ;  /* 0x0000000000007941 */ /* 0x000fea0003800000 */
.L_x_692:
        /* <DEDUP_REMOVED lines=16> */
[----:B------:R-:W-:Y:S05]  /*1900*/  CALL.REL.NOINC `($__internal_20_$__cuda_sm20_div_s64) ;  /* 0x00000b3000007944 */ /* 0x000fea0003c00000 */
[----:B------:R-:W-:-:S05]  /*1910*/  IADD3 R13, P0, RZ, -R22, RZ ;  /* 0x80000016ff0d7210 */ /* 0x000fca0007f1e0ff */
[----:B------:R-:W-:Y:S02]  /*1920*/  IMAD.X R7, RZ, RZ, ~R23, P0 ;  /* 0x000000ffff077224 */ /* 0x000fe400000e0e17 */
[----:B------:R-:W-:Y:S01]  /*1930*/  IMAD.WIDE.U32 R10, R14, R13, R24 ;  /* 0x0000000d0e0a7225 */ /* 0x000fe200078e0018 */
[----:B------:R-:W-:Y:S02]  /*1940*/  MOV R24, R22 ;  /* 0x0000001600187202 */ /* 0x000fe40000000f00 */
[----:B------:R-:W-:Y:S01]  /*1950*/  MOV R25, R23 ;  /* 0x0000001700197202 */ /* 0x000fe20000000f00 */
[----:B------:R-:W-:-:S04]  /*1960*/  IMAD R7, R7, R14, RZ ;  /* 0x0000000e07077224 */ /* 0x000fc800078e02ff */
[----:B------:R-:W-:Y:S02]  /*1970*/  IMAD R7, R15, R13, R7 ;  /* 0x0000000d0f077224 */ /* 0x000fe400078e0207 */
[----:B------:R-:W-:Y:S02]  /*1980*/  IMAD.MOV.U32 R15, RZ, RZ, R10 ;  /* 0x000000ffff0f7224 */ /* 0x000fe400078e000a */
[----:B------:R-:W-:Y:S01]  /*1990*/  IMAD.IADD R7, R11, 0x1, R7 ;  /* 0x000000010b077824 */ /* 0x000fe200078e0207 */
[----:B------:R-:W-:Y:S05]  /*19a0*/  BRA `(.L_x_697) ;  /* 0x0000017000007947 */ /* 0x000fea0003800000 */
.L_x_696:
        /* <DEDUP_REMOVED lines=23> */
.L_x_697:
[----:B------:R-:W-:Y:S05]  /*1b20*/  BSYNC B0 ;  /* 0x0000000000007941 */ /* 0x000fea0003800000 */
.L_x_695:
[----:B------:R-:W0:Y:S01]  /*1b30*/  LDC.64 R10, c[0x0][R6+0x220] ;  /* 0x00008800060a7b82 */ /* 0x000e220000000a00 */
[----:B------:R-:W-:Y:S02]  /*1b40*/  ISETP.NE.AND P0, PT, R3, 0x2, PT ;  /* 0x000000020300780c */ /* 0x000fe40003f05270 */
[----:B------:R-:W-:Y:S01]  /*1b50*/  MOV R13, R9 ;  /* 0x00000009000d7202 */ /* 0x000fe20000000f00 */
[----:B0-----:R-:W-:-:S04]  /*1b60*/  IMAD R8, R11, R15, RZ ;  /* 0x0000000f0b087224 */ /* 0x001fc800078e02ff */
        /* <DEDUP_REMOVED lines=12> */
[----:B------:R-:W-:Y:S05]  /*1c30*/  CALL.REL.NOINC `($__internal_20_$__cuda_sm20_div_s64) ;  /* 0x0000080000007944 */ /* 0x000fea0003c00000 */
        /* <DEDUP_REMOVED lines=9> */
.L_x_699:
        /* <DEDUP_REMOVED lines=23> */
.L_x_700:
[----:B------:R-:W-:Y:S05]  /*1e40*/  BSYNC B0 ;  /* 0x0000000000007941 */ /* 0x000fea0003800000 */
.L_x_698:
[----:B------:R-:W0:Y:S01]  /*1e50*/  LDC.64 R6, c[0x0][R6+0x218] ;  /* 0x0000860006067b82 */ /* 0x000e220000000a00 */
[----:B------:R-:W-:Y:S02]  /*1e60*/  IMAD.MOV.U32 R13, RZ, RZ, R9 ;  /* 0x000000ffff0d7224 */ /* 0x000fe400078e0009 */
[-C--:B0-----:R-:W-:Y:S02]  /*1e70*/  IMAD R7, R7, R10.reuse, RZ ;  /* 0x0000000a07077224 */ /* 0x081fe400078e02ff */
[----:B------:R-:W-:-:S04]  /*1e80*/  IMAD.WIDE.U32 R12, R6, R10, R12 ;  /* 0x0000000a060c7225 */ /* 0x000fc800078e000c */
[----:B------:R-:W-:-:S04]  /*1e90*/  IMAD R7, R6, R15, R7 ;  /* 0x0000000f06077224 */ /* 0x000fc800078e0207 */
[----:B------:R-:W-:-:S05]  /*1ea0*/  IMAD.IADD R9, R13, 0x1, R7 ;  /* 0x000000010d097824 */ /* 0x000fca00078e0207 */
.L_x_691:
[----:B------:R-:W-:Y:S01]  /*1eb0*/  MOV R13, R9 ;  /* 0x00000009000d7202 */ /* 0x000fe20000000f00 */
[----:B------:R-:W-:-:S04]  /*1ec0*/  IMAD R9, R25, c[0x0][0x570], RZ ;  /* 0x00015c0019097a24 */ /* 0x000fc800078e02ff */
[----:B------:R-:W-:-:S04]  /*1ed0*/  IMAD.WIDE.U32 R6, R24, c[0x0][0x570], R12 ;  /* 0x00015c0018067a25 */ /* 0x000fc800078e000c */
[----:B------:R-:W-:Y:S01]  /*1ee0*/  IMAD R9, R24, c[0x0][0x574], R9 ;  /* 0x00015d0018097a24 */ /* 0x000fe200078e0209 */
[----:B------:R-:W-:-:S04]  /*1ef0*/  IADD3 R6, P0, R6, c[0x0][0x4a0], RZ ;  /* 0x0001280006067a10 */ /* 0x000fc80007f1e0ff */
[----:B------:R-:W-:-:S05]  /*1f00*/  IADD3.X R7, R7, c[0x0][0x4a4], R9, P0, !PT ;  /* 0x0001290007077a10 */ /* 0x000fca00007fe409 */
[----:B------:R-:W2:Y:S01]  /*1f10*/  LDG.E.S8 R6, [R6.64] ;  /* 0x0000000a06067981 */ /* 0x000ea2000c1e1300 */
        /* <DEDUP_REMOVED lines=21> */
[----:B------:R-:W-:Y:S05]  /*2070*/  CALL.REL.NOINC `($__internal_20_$__cuda_sm20_div_s64) ;  /* 0x000003c000007944 */ /* 0x000fea0003c00000 */
[----:B------:R-:W-:Y:S05]  /*2080*/  BRA `(.L_x_705) ;  /* 0x0000012000007947 */ /* 0x000fea0003800000 */
.L_x_704:
        /* <DEDUP_REMOVED lines=18> */
.L_x_705:
[----:B------:R-:W-:Y:S05]  /*21b0*/  BSYNC B1 ;  /* 0x0000000000017941 */ /* 0x000fea0003800000 */
.L_x_703:
        /* <DEDUP_REMOVED lines=17> */
[----:B------:R-:W-:Y:S01]  /*22d0*/  IMAD.MOV.U32 R11, RZ, RZ, 0xff ;  /* 0x000000ffff0b7424 */ /* 0x000fe200078e00ff */
[----:B------:R-:W-:-:S04]  /*22e0*/  SHF.L.U32 R10, R9, 0x3, RZ ;  /* 0x00000003090a7819 */ /* 0x000fc800000006ff */
[----:B------:R-:W-:Y:S02]  /*22f0*/  SHF.L.U32 R11, R11, R10, RZ ;  /* 0x0000000a0b0b7219 */ /* 0x000fe400000006ff */
.L_x_706:
[----:B-----5:R-:W-:Y:S01]  /*2300*/  SHF.R.U32.HI R9, RZ, R10, R8 ;  /* 0x0000000aff097219 */ /* 0x020fe20000011608 */
[----:B------:R-:W-:Y:S03]  /*2310*/  YIELD ;  /* 0x0000000000007946 */ /* 0x000fe60003800000 */
[----:B------:R-:W-:-:S04]  /*2320*/  IADD3 R9, R9, 0x1, RZ ;  /* 0x0000000109097810 */ /* 0x000fc80007ffe0ff */
[----:B------:R-:W-:-:S04]  /*2330*/  LOP3.LUT R9, R9, 0xff, RZ, 0xc0, !PT ;  /* 0x000000ff09097812 */ /* 0x000fc800078ec0ff */
[----:B------:R-:W-:-:S04]  /*2340*/  SHF.L.U32 R9, R9, R10, RZ ;  /* 0x0000000a09097219 */ /* 0x000fc800000006ff */
[----:B------:R-:W-:-:S06]  /*2350*/  LOP3.LUT R9, R9, R8, R11, 0xf4, !PT ;  /* 0x0000000809097212 */ /* 0x000fcc00078ef40b */
[----:B------:R-:W2:Y:S02]  /*2360*/  ATOMG.E.CAS.STRONG.GPU PT, R9, [R6], R8, R9 ;  /* 0x00000008060973a9 */ /* 0x000ea400001ee109 */
[----:B--2---:R-:W-:Y:S01]  /*2370*/  ISETP.NE.AND P0, PT, R8, R9, PT ;  /* 0x000000090800720c */ /* 0x004fe20003f05270 */
[----:B------:R-:W-:-:S12]  /*2380*/  IMAD.MOV.U32 R8, RZ, RZ, R9 ;  /* 0x000000ffff087224 */ /* 0x000fd800078e0009 */
[----:B------:R-:W-:Y:S05]  /*2390*/  @P0 BRA `(.L_x_706) ;  /* 0xffffff6000000947 */ /* 0x000fea000383ffff */
.L_x_702:
[----:B------:R-:W-:Y:S05]  /*23a0*/  BSYNC B0 ;  /* 0x0000000000007941 */ /* 0x000fea0003800000 */
.L_x_701:
        /* <DEDUP_REMOVED lines=8> */
.L_x_707:
[----:B------:R-:W-:Y:S05]  /*2430*/  EXIT ;  /* 0x000000000000794d */ /* 0x000fea0003800000 */
        .weak           $__internal_20_$__cuda_sm20_div_s64
        .type           $__internal_20_$__cuda_sm20_div_s64,@function
        .size           $__internal_20_$__cuda_sm20_div_s64,(.L_x_3568 - $__internal_20_$__cuda_sm20_div_s64)
$__internal_20_$__cuda_sm20_div_s64:
        /* <DEDUP_REMOVED lines=82> */
[----:B------:R-:W-:Y:S06]  /*2960*/  RET.REL.NODEC R10 `(_ZN2at4cuda17kernelHistogram1DIaalLi1ELi2ELin1ELNS0_23CUDAHistogramMemoryTypeE1EZNS0_21CUDA_tensor_histogramIaaLb0EEEbNS_6TensorES4_S4_lNS_14AccumulateTypeIT0_Lb1EE4typeES8_NS0_13TensorArgTypeES9_S9_EUllE0_EEvNS0_6detail10TensorInfoIT_T1_EESF_NSC_IKS6_SE_EElS8_S8_SE_T6_) ;  /* 0xffffd6900a007950 */ /* 0x000fec0003c3ffff */
.L_x_709:
        /* <DEDUP_REMOVED lines=9> */
.L_x_3568:


//--------------------- .text._ZN2at4cuda17kernelHistogram1DIaalLi1ELi2ELin1ELNS0_23CUDAHistogramMemoryTypeE0EZNS0_21CUDA_tensor_histogramIaaLb0EEEbNS_6TensorES4_S4_lNS_14AccumulateTypeIT0_Lb1EE4typeES8_NS0_13TensorArgTypeES9_S9_EUllE0_EEvNS0_6detail10TensorInfoIT_T1_EESF_NSC_IKS6_SE_EElS8_S8_SE_T6_ --------------------------
	.section	.text._ZN2at4cuda17kernelHistogram1DIaalLi1ELi2ELin1ELNS0_23CUDAHistogramMemoryTypeE0EZNS0_21CUDA_tensor_histogramIaaLb0EEEbNS_6TensorES4_S4_lNS_14AccumulateTypeIT0_Lb1EE4typeES8_NS0_13TensorArgTypeES9_S9_EUllE0_EEvNS0_6detail10TensorInfoIT_T1_EESF_NSC_IKS6_SE_EElS8_S8_SE_T6_,"ax",@progbits
	.sectioninfo	@"SHI_REGISTERS=40"
	.align	128
        .global         _ZN2at4cuda17kernelHistogram1DIaalLi1ELi2ELin1ELNS0_23CUDAHistogramMemoryTypeE0EZNS0_21CUDA_tensor_histogramIaaLb0EEEbNS_6TensorES4_S4_lNS_14AccumulateTypeIT0_Lb1EE4typeES8_NS0_13TensorArgTypeES9_S9_EUllE0_EEvNS0_6detail10TensorInfoIT_T1_EESF_NSC_IKS6_SE_EElS8_S8_SE_T6_
        .type           _ZN2at4cuda17kernelHistogram1DIaalLi1ELi2ELin1ELNS0_23CUDAHistogramMemoryTypeE0EZNS0_21CUDA_tensor_histogramIaaLb0EEEbNS_6TensorES4_S4_lNS_14AccumulateTypeIT0_Lb1EE4typeES8_NS0_13TensorArgTypeES9_S9_EUllE0_EEvNS0_6detail10TensorInfoIT_T1_EESF_NSC_IKS6_SE_EElS8_S8_SE_T6_,@function
        .size           _ZN2at4cuda17kernelHistogram1DIaalLi1ELi2ELin1ELNS0_23CUDAHistogramMemoryTypeE0EZNS0_21CUDA_tensor_histogramIaaLb0EEEbNS_6TensorES4_S4_lNS_14AccumulateTypeIT0_Lb1EE4typeES8_NS0_13TensorArgTypeES9_S9_EUllE0_EEvNS0_6detail10TensorInfoIT_T1_EESF_NSC_IKS6_SE_EElS8_S8_SE_T6_,(.L_x_3569 - _ZN2at4cuda17kernelHistogram1DIaalLi1ELi2ELin1ELNS0_23CUDAHistogramMemoryTypeE0EZNS0_21CUDA_tensor_histogramIaaLb0EEEbNS_6TensorES4_S4_lNS_14AccumulateTypeIT0_Lb1EE4typeES8_NS0_13TensorArgTypeES9_S9_EUllE0_EEvNS0_6detail10TensorInfoIT_T1_EESF_NSC_IKS6_SE_EElS8_S8_SE_T6_)
        .other          _ZN2at4cuda17kernelHistogram1DIaalLi1ELi2ELin1ELNS0_23CUDAHistogramMemoryTypeE0EZNS0_21CUDA_tensor_histogramIaaLb0EEEbNS_6TensorES4_S4_lNS_14AccumulateTypeIT0_Lb1EE4typeES8_NS0_13TensorArgTypeES9_S9_EUllE0_EEvNS0_6detail10TensorInfoIT_T1_EESF_NSC_IKS6_SE_EElS8_S8_SE_T6_,@"STO_CUDA_ENTRY STV_DEFAULT"
_ZN2at4cuda17kernelHistogram1DIaalLi1ELi2ELin1ELNS0_23CUDAHistogramMemoryTypeE0EZNS0_21CUDA_tensor_histogramIaaLb0EEEbNS_6TensorES4_S4_lNS_14AccumulateTypeIT0_Lb1EE4typeES8_NS0_13TensorArgTypeES9_S9_EUllE0_EEvNS0_6detail10TensorInfoIT_T1_EESF_NSC_IKS6_SE_EElS8_S8_SE_T6_:
.text._ZN2at4cuda17kernelHistogram1DIaalLi1ELi2ELin1ELNS0_23CUDAHistogramMemoryTypeE0EZNS0_21CUDA_tensor_histogramIaaLb0EEEbNS_6TensorES4_S4_lNS_14AccumulateTypeIT0_Lb1EE4typeES8_NS0_13TensorArgTypeES9_S9_EUllE0_EEvNS0_6detail10TensorInfoIT_T1_EESF_NSC_IKS6_SE_EElS8_S8_SE_T6_:
        /* <DEDUP_REMOVED lines=9> */
.L_x_712:
[----:B------:R0:W-:Y:S02]  /*0090*/  STS.U8 [R2], RZ ;  /* 0x000000ff02007388 */ /* 0x0001e40000000000 */
[----:B0-----:R-:W-:-:S04]  /*00a0*/  IADD3 R2, P0, R2, c[0x0][0x0], RZ ;  /* 0x0000000002027a10 */ /* 0x001fc80007f1e0ff */
[----:B------:R-:W-:Y:S02]  /*00b0*/  IADD3.X R3, RZ, R3, RZ, P0, !PT ;  /* 0x00000003ff037210 */ /* 0x000fe400007fe4ff */
[----:B------:R-:W-:-:S04]  /*00c0*/  ISETP.GE.U32.AND P0, PT, R2, c[0x0][0x168], PT ;  /* 0x00005a0002007a0c */ /* 0x000fc80003f06070 */
[----:B------:R-:W-:-:S13]  /*00d0*/  ISETP.GE.AND.EX P0, PT, R3, c[0x0][0x16c], PT, P0 ;  /* 0x00005b0003007a0c */ /* 0x000fda0003f06300 */
[----:B------:R-:W-:Y:S05]  /*00e0*/  @!P0 BRA `(.L_x_712) ;  /* 0xffffffa000008947 */ /* 0x000fea000383ffff */
.L_x_711:
[----:B-1----:R-:W-:Y:S05]  /*00f0*/  BSYNC B0 ;  /* 0x0000000000007941 */ /* 0x002fea0003800000 */
.L_x_710:
        /* <DEDUP_REMOVED lines=16> */
.L_x_721:
[----:B------:R-:W-:Y:S02]  /*0200*/  IMAD R7, R5, c[0x0][0x570], RZ ;  /* 0x00015c0005077a24 */ /* 0x000fe400078e02ff */
[----:B------:R-:W-:Y:S02]  /*0210*/  IMAD.MOV.U32 R9, RZ, RZ, c[0x0][0x570] ;  /* 0x00015c00ff097624 */ /* 0x000fe400078e00ff */
[C---:B------:R-:W-:Y:S02]  /*0220*/  IMAD R7, R6.reuse, c[0x0][0x574], R7 ;  /* 0x00015d0006077a24 */ /* 0x040fe400078e0207 */
[----:B------:R-:W-:-:S05]  /*0230*/  IMAD.WIDE.U32 R8, R6, R9, c[0x0][0x4a0] ;  /* 0x0001280006087625 */ /* 0x000fca00078e0009 */
[----:B------:R-:W-:-:S05]  /*0240*/  IADD3 R9, R9, R7, RZ ;  /* 0x0000000709097210 */ /* 0x000fca0007ffe0ff */
        /* <DEDUP_REMOVED lines=26> */
[----:B------:R-:W-:Y:S05]  /*03f0*/  CALL.REL.NOINC `($__internal_21_$__cuda_sm20_div_s64) ;  /* 0x000022a000007944 */ /* 0x000fea0003c00000 */
[----:B------:R-:W-:Y:S05]  /*0400*/  BRA `(.L_x_719) ;  /* 0x0000012000007947 */ /* 0x000fea0003800000 */
.L_x_718:
        /* <DEDUP_REMOVED lines=18> */
.L_x_719:
[----:B------:R-:W-:Y:S05]  /*0530*/  BSYNC B1 ;  /* 0x0000000000017941 */ /* 0x000fea0003800000 */
.L_x_717:
[----:B------:R-:W-:Y:S02]  /*0540*/  ISETP.NE.U32.AND P1, PT, R24, c[0x0][0x640], PT ;  /* 0x0001900018007a0c */ /* 0x000fe40003f25070 */
[----:B------:R-:W-:-:S04]  /*0550*/  SHF.R.S32.HI R7, RZ, 0x1f, R24 ;  /* 0x0000001fff077819 */ /* 0x000fc80000011418 */
[----:B------:R-:W-:-:S04]  /*0560*/  ISETP.NE.AND.EX P1, PT, R7, c[0x0][0x644], PT, P1 ;  /* 0x0001910007007a0c */ /* 0x000fc80003f25310 */
[----:B------:R-:W-:-:S05]  /*0570*/  SEL R7, RZ, 0xffffffff, P1 ;  /* 0xffffffffff077807 */ /* 0x000fca0000800000 */
[----:B------:R-:W-:-:S05]  /*0580*/  IMAD.IADD R24, R24, 0x1, R7 ;  /* 0x0000000118187824 */ /* 0x000fca00078e0207 */
[----:B------:R-:W-:-:S04]  /*0590*/  IADD3 R9, R24, c[0x0][0x18], RZ ;  /* 0x0000060018097a10 */ /* 0x000fc80007ffe0ff */
[----:B------:R-:W-:-:S05]  /*05a0*/  LOP3.LUT R7, R9, 0x3, RZ, 0xc0, !PT ;  /* 0x0000000309077812 */ /* 0x000fca00078ec0ff */
[----:B------:R-:W-:Y:S02]  /*05b0*/  IMAD.IADD R24, R24, 0x1, -R7 ;  /* 0x0000000118187824 */ /* 0x000fe400078e0a07 */
[----:B------:R-:W-:Y:S01]  /*05c0*/  IMAD.SHL.U32 R7, R9, 0x8, RZ ;  /* 0x0000000809077824 */ /* 0x000fe200078e00ff */
[----:B------:R-:W-:Y:S02]  /*05d0*/  HFMA2.MMA R9, -RZ, RZ, 0, 1.5199184417724609375e-05 ;  /* 0x000000ffff097435 */ /* 0x000fe400000001ff */
[----:B------:R0:W1:Y:S02]  /*05e0*/  LDS R8, [R24] ;  /* 0x0000000018087984 */ /* 0x0000640000000800 */
[----:B------:R-:W-:-:S06]  /*05f0*/  LOP3.LUT R10, R7, 0x18, RZ, 0xc0, !PT ;  /* 0x00000018070a7812 */ /* 0x000fcc00078ec0ff */
[----:B0-----:R-:W-:Y:S02]  /*0600*/  SHF.L.U32 R11, R9, R10, RZ ;  /* 0x0000000a090b7219 */ /* 0x001fe400000006ff */
.L_x_720:
[----:B-1----:R-:W-:Y:S01]  /*0610*/  SHF.R.U32.HI R7, RZ, R10, R8 ;  /* 0x0000000aff077219 */ /* 0x002fe20000011608 */
[----:B------:R-:W-:Y:S03]  /*0620*/  YIELD ;  /* 0x0000000000007946 */ /* 0x000fe60003800000 */
[----:B------:R-:W-:-:S04]  /*0630*/  IADD3 R7, R7, 0x1, RZ ;  /* 0x0000000107077810 */ /* 0x000fc80007ffe0ff */
[----:B------:R-:W-:-:S04]  /*0640*/  LOP3.LUT R7, R7, 0xff, RZ, 0xc0, !PT ;  /* 0x000000ff07077812 */ /* 0x000fc800078ec0ff */
[----:B------:R-:W-:-:S04]  /*0650*/  SHF.L.U32 R7, R7, R10, RZ ;  /* 0x0000000a07077219 */ /* 0x000fc800000006ff */
[----:B------:R-:W-:-:S06]  /*0660*/  LOP3.LUT R9, R7, R8, R11, 0xf4, !PT ;  /* 0x0000000807097212 */ /* 0x000fcc00078ef40b */
[----:B------:R-:W0:Y:S02]  /*0670*/  ATOMS.CAS R9, [R24], R8, R9 ;  /* 0x000000081809738d */ /* 0x000e240000000009 */
[----:B0-----:R-:W-:Y:S01]  /*0680*/  ISETP.NE.AND P1, PT, R8, R9, PT ;  /* 0x000000090800720c */ /* 0x001fe20003f25270 */
[----:B------:R-:W-:-:S12]  /*0690*/  IMAD.MOV.U32 R8, RZ, RZ, R9 ;  /* 0x000000ffff087224 */ /* 0x000fd800078e0009 */
[----:B------:R-:W-:Y:S05]  /*06a0*/  @P1 BRA `(.L_x_720) ;  /* 0xffffff6000001947 */ /* 0x000fea000383ffff */
.L_x_716:
[----:B------:R-:W-:Y:S05]  /*06b0*/  BSYNC B0 ;  /* 0x0000000000007941 */ /* 0x000fea0003800000 */
.L_x_715:
[----:B------:R-:W-:Y:S05]  /*06c0*/  @!P0 BRA `(.L_x_721) ;  /* 0xfffffb3000008947 */ /* 0x000fea000383ffff */
[----:B------:R-:W-:Y:S05]  /*06d0*/  BRA `(.L_x_713) ;  /* 0x00001d4000007947 */ /* 0x000fea0003800000 */
.L_x_714:
[----:B------:R-:W-:Y:S01]  /*06e0*/  LOP3.LUT R4, RZ, c[0x0][0x638], RZ, 0x33, !PT ;  /* 0x00018e00ff047a12 */ /* 0x000fe200078e33ff */
[----:B------:R-:W-:-:S03]  /*06f0*/  IMAD.MOV.U32 R6, RZ, RZ, RZ ;  /* 0x000000ffff067224 */ /* 0x000fc600078e00ff */
[----:B------:R-:W-:-:S04]  /*0700*/  IMNMX R4, R4, -0x3, !PT ;  /* 0xfffffffd04047817 */ /* 0x000fc80007800200 */
[----:B------:R-:W-:-:S04]  /*0710*/  IADD3 R9, R4, c[0x0][0x638], RZ ;  /* 0x00018e0004097a10 */ /* 0x000fc80007ffe0ff */
[C---:B------:R-:W-:Y:S02]  /*0720*/  IADD3 R4, R9.reuse, 0x2, RZ ;  /* 0x0000000209047810 */ /* 0x040fe40007ffe0ff */
[----:B------:R-:W-:Y:S02]  /*0730*/  IADD3 R7, R9, 0x1, RZ ;  /* 0x0000000109077810 */ /* 0x000fe40007ffe0ff */
[----:B------:R-:W-:-:S05]  /*0740*/  LOP3.LUT R4, R4, 0x3, RZ, 0xc0, !PT ;  /* 0x0000000304047812 */ /* 0x000fca00078ec0ff */
[----:B------:R-:W-:Y:S02]  /*0750*/  IMAD.IADD R8, R9, 0x1, -R4 ;  /* 0x0000000109087824 */ /* 0x000fe400078e0a04 */
.L_x_753:
        /* <DEDUP_REMOVED lines=11> */
[----:B------:R-:W-:Y:S01]  /*0810*/  IMAD.U32 R10, RZ, RZ, UR4 ;  /* 0x00000004ff0a7e24 */ /* 0x000fe2000f8e00ff */
[----:B------:R-:W-:-:S03]  /*0820*/  MOV R11, R8 ;  /* 0x00000008000b7202 */ /* 0x000fc60000000f00 */
.L_x_736:
        /* <DEDUP_REMOVED lines=8> */
[----:B------:R-:W-:Y:S02]  /*08b0*/  IMAD.MOV.U32 R13, RZ, RZ, R23 ;  /* 0x000000ffff0d7224 */ /* 0x000fe400078e0017 */
[----:B------:R-:W-:Y:S05]  /*08c0*/  CALL.REL.NOINC `($__internal_21_$__cuda_sm20_div_s64) ;  /* 0x00001dd000007944 */ /* 0x000fea0003c00000 */
[-C--:B------:R-:W-:Y:S01]  /*08d0*/  IADD3 R21, P0, RZ, -R24.reuse, RZ ;  /* 0x80000018ff157210 */ /* 0x080fe20007f1e0ff */
[----:B------:R-:W-:Y:S01]  /*08e0*/  IMAD.MOV.U32 R17, RZ, RZ, R27 ;  /* 0x000000ffff117224 */ /* 0x000fe200078e001b */
[----:B------:R-:W-:Y:S01]  /*08f0*/  MOV R32, R24 ;  /* 0x0000001800207202 */ /* 0x000fe20000000f00 */
[----:B------:R-:W-:Y:S01]  /*0900*/  IMAD.MOV.U32 R33, RZ, RZ, R25 ;  /* 0x000000ffff217224 */ /* 0x000fe200078e0019 */
[----:B------:R-:W-:Y:S01]  /*0910*/  IADD3.X R15, RZ, ~R25, RZ, P0, !PT ;  /* 0x80000019ff0f7210 */ /* 0x000fe200007fe4ff */
[----:B------:R-:W-:-:S04]  /*0920*/  IMAD.WIDE.U32 R12, R22, R21, R16 ;  /* 0x00000015160c7225 */ /* 0x000fc800078e0010 */
[----:B------:R-:W-:-:S04]  /*0930*/  IMAD R15, R15, R22, RZ ;  /* 0x000000160f0f7224 */ /* 0x000fc800078e02ff */
[----:B------:R-:W-:Y:S02]  /*0940*/  IMAD R15, R23, R21, R15 ;  /* 0x00000015170f7224 */ /* 0x000fe400078e020f */
[----:B------:R-:W-:Y:S02]  /*0950*/  IMAD.MOV.U32 R23, RZ, RZ, R12 ;  /* 0x000000ffff177224 */ /* 0x000fe400078e000c */
[----:B------:R-:W-:Y:S01]  /*0960*/  IMAD.IADD R15, R13, 0x1, R15 ;  /* 0x000000010d0f7824 */ /* 0x000fe200078e020f */
[----:B------:R-:W-:Y:S05]  /*0970*/  BRA `(.L_x_725) ;  /* 0x0000016000007947 */ /* 0x000fea0003800000 */
.L_x_724:
        /* <DEDUP_REMOVED lines=22> */
.L_x_725:
[----:B------:R-:W-:Y:S05]  /*0ae0*/  BSYNC B1 ;  /* 0x0000000000017941 */ /* 0x000fea0003800000 */
.L_x_723:
        /* <DEDUP_REMOVED lines=15> */
[----:B------:R-:W-:Y:S05]  /*0be0*/  CALL.REL.NOINC `($__internal_21_$__cuda_sm20_div_s64) ;  /* 0x00001ab000007944 */ /* 0x000fea0003c00000 */
[----:B------:R-:W-:Y:S01]  /*0bf0*/  IADD3 R21, P0, RZ, -R24, RZ ;  /* 0x80000018ff157210 */ /* 0x000fe20007f1e0ff */
[----:B------:R-:W-:Y:S01]  /*0c00*/  IMAD.MOV.U32 R12, RZ, RZ, R32 ;  /* 0x000000ffff0c7224 */ /* 0x000fe200078e0020 */
[----:B------:R-:W-:Y:S01]  /*0c10*/  MOV R13, R33 ;  /* 0x00000021000d7202 */ /* 0x000fe20000000f00 */
[----:B------:R-:W-:Y:S01]  /*0c20*/  IMAD.MOV.U32 R34, RZ, RZ, R24 ;  /* 0x000000ffff227224 */ /* 0x000fe200078e0018 */
        /* <DEDUP_REMOVED lines=8> */
.L_x_727:
        /* <DEDUP_REMOVED lines=22> */
.L_x_728:
[----:B------:R-:W-:Y:S05]  /*0e10*/  BSYNC B1 ;  /* 0x0000000000017941 */ /* 0x000fea0003800000 */
.L_x_726:
        /* <DEDUP_REMOVED lines=25> */
[----:B------:R-:W-:Y:S01]  /*0fb0*/  IMAD R15, R17, R19, R15 ;  /* 0x00000013110f7224 */ /* 0x000fe200078e020f */
[----:B------:R-:W-:-:S03]  /*0fc0*/  MOV R19, R25 ;  /* 0x0000001900137202 */ /* 0x000fc60000000f00 */
[----:B------:R-:W-:Y:S01]  /*0fd0*/  IMAD.IADD R15, R13, 0x1, R15 ;  /* 0x000000010d0f7824 */ /* 0x000fe200078e020f */
[----:B------:R-:W-:Y:S05]  /*0fe0*/  BRA `(.L_x_731) ;  /* 0x0000016000007947 */ /* 0x000fea0003800000 */
.L_x_730:
        /* <DEDUP_REMOVED lines=22> */
.L_x_731:
[----:B------:R-:W-:Y:S05]  /*1150*/  BSYNC B1 ;  /* 0x0000000000017941 */ /* 0x000fea0003800000 */
.L_x_729:
        /* <DEDUP_REMOVED lines=20> */
[----:B------:R-:W-:Y:S02]  /*12a0*/  MOV R13, R19 ;  /* 0x00000013000d7202 */ /* 0x000fe40000000f00 */
[----:B------:R-:W-:Y:S01]  /*12b0*/  MOV R27, R25 ;  /* 0x00000019001b7202 */ /* 0x000fe20000000f00 */
        /* <DEDUP_REMOVED lines=8> */
.L_x_733:
        /* <DEDUP_REMOVED lines=23> */
.L_x_734:
[----:B------:R-:W-:Y:S05]  /*14b0*/  BSYNC B1 ;  /* 0x0000000000017941 */ /* 0x000fea0003800000 */
.L_x_732:
        /* <DEDUP_REMOVED lines=11> */
.L_x_735:
[----:B------:R-:W-:Y:S05]  /*1570*/  BSYNC B0 ;  /* 0x0000000000007941 */ /* 0x000fea0003800000 */
.L_x_722:
        /* <DEDUP_REMOVED lines=13> */
[----:B------:R-:W-:Y:S05]  /*1650*/  CALL.REL.NOINC `($__internal_21_$__cuda_sm20_div_s64) ;  /* 0x0000104000007944 */ /* 0x000fea0003c00000 */
        /* <DEDUP_REMOVED lines=10> */
.L_x_739:
        /* <DEDUP_REMOVED lines=23> */
.L_x_740:
[----:B------:R-:W-:Y:S05]  /*1870*/  BSYNC B0 ;  /* 0x0000000000007941 */ /* 0x000fea0003800000 */
.L_x_738:
        /* <DEDUP_REMOVED lines=17> */
[----:B------:R-:W-:Y:S01]  /*1990*/  IADD3 R21, P0, RZ, -R24, RZ ;  /* 0x80000018ff157210 */ /* 0x000fe20007f1e0ff */
[----:B------:R-:W-:Y:S01]  /*19a0*/  IMAD.MOV.U32 R17, RZ, RZ, R27 ;  /* 0x000000ffff117224 */ /* 0x000fe200078e001b */
[-C--:B------:R-:W-:Y:S02]  /*19b0*/  MOV R27, R25.reuse ;  /* 0x00000019001b7202 */ /* 0x080fe40000000f00 */
[----:B------:R-:W-:Y:S01]  /*19c0*/  IADD3.X R15, RZ, ~R25, RZ, P0, !PT ;  /* 0x80000019ff0f7210 */ /* 0x000fe200007fe4ff */
[----:B------:R-:W-:-:S04]  /*19d0*/  IMAD.WIDE.U32 R12, R10, R21, R16 ;  /* 0x000000150a0c7225 */ /* 0x000fc800078e0010 */
[----:B------:R-:W-:Y:S02]  /*19e0*/  IMAD R15, R15, R10, RZ ;  /* 0x0000000a0f0f7224 */ /* 0x000fe400078e02ff */
[----:B------:R-:W-:Y:S02]  /*19f0*/  IMAD.MOV.U32 R16, RZ, RZ, R24 ;  /* 0x000000ffff107224 */ /* 0x000fe400078e0018 */
[----:B------:R-:W-:-:S04]  /*1a00*/  IMAD R15, R11, R21, R15 ;  /* 0x000000150b0f7224 */ /* 0x000fc800078e020f */
[----:B------:R-:W-:Y:S01]  /*1a10*/  IMAD.IADD R15, R13, 0x1, R15 ;  /* 0x000000010d0f7824 */ /* 0x000fe200078e020f */
[----:B------:R-:W-:Y:S05]  /*1a20*/  BRA `(.L_x_743) ;  /* 0x0000017000007947 */ /* 0x000fea0003800000 */
.L_x_742:
        /* <DEDUP_REMOVED lines=23> */
.L_x_743:
[----:B------:R-:W-:Y:S05]  /*1ba0*/  BSYNC B0 ;  /* 0x0000000000007941 */ /* 0x000fea0003800000 */
.L_x_741:
        /* <DEDUP_REMOVED lines=16> */
[----:B------:R-:W-:Y:S05]  /*1cb0*/  CALL.REL.NOINC `($__internal_21_$__cuda_sm20_div_s64) ;  /* 0x000009e000007944 */ /* 0x000fea0003c00000 */
        /* <DEDUP_REMOVED lines=10> */
.L_x_745:
        /* <DEDUP_REMOVED lines=23> */
.L_x_746:
[----:B------:R-:W-:Y:S05]  /*1ed0*/  BSYNC B0 ;  /* 0x0000000000007941 */ /* 0x000fea0003800000 */
.L_x_744:
[----:B------:R-:W0:Y:S02]  /*1ee0*/  LDC.64 R10, c[0x0][R9+0x218] ;  /* 0x00008600090a7b82 */ /* 0x000e240000000a00 */
[-C--:B0-----:R-:W-:Y:S02]  /*1ef0*/  IMAD R11, R11, R12.reuse, RZ ;  /* 0x0000000c0b0b7224 */ /* 0x081fe400078e02ff */
[----:B------:R-:W-:-:S04]  /*1f00*/  IMAD.WIDE.U32 R18, R10, R12, R18 ;  /* 0x0000000c0a127225 */ /* 0x000fc800078e0012 */
[----:B------:R-:W-:-:S04]  /*1f10*/  IMAD R11, R10, R15, R11 ;  /* 0x0000000f0a0b7224 */ /* 0x000fc800078e020b */
[----:B------:R-:W-:Y:S02]  /*1f20*/  IMAD.IADD R19, R19, 0x1, R11 ;  /* 0x0000000113137824 */ /* 0x000fe400078e020b */
.L_x_737:
[----:B------:R-:W-:Y:S02]  /*1f30*/  IMAD R9, R27, c[0x0][0x570], RZ ;  /* 0x00015c001b097a24 */ /* 0x000fe400078e02ff */
        /* <DEDUP_REMOVED lines=25> */
[----:B------:R-:W-:Y:S05]  /*20d0*/  CALL.REL.NOINC `($__internal_21_$__cuda_sm20_div_s64) ;  /* 0x000005c000007944 */ /* 0x000fea0003c00000 */
[----:B------:R-:W-:Y:S05]  /*20e0*/  BRA `(.L_x_751) ;  /* 0x0000012000007947 */ /* 0x000fea0003800000 */
.L_x_750:
        /* <DEDUP_REMOVED lines=18> */
.L_x_751:
[----:B------:R-:W-:Y:S05]  /*2210*/  BSYNC B1 ;  /* 0x0000000000017941 */ /* 0x000fea0003800000 */
.L_x_749:
[----:B------:R-:W-:Y:S02]  /*2220*/  ISETP.NE.U32.AND P0, PT, R24, c[0x0][0x640], PT ;  /* 0x0001900018007a0c */ /* 0x000fe40003f05070 */
[----:B------:R-:W-:Y:S02]  /*2230*/  SHF.R.S32.HI R9, RZ, 0x1f, R24 ;  /* 0x0000001fff097819 */ /* 0x000fe40000011418 */
[----:B------:R-:W-:Y:S02]  /*2240*/  MOV R13, 0xff ;  /* 0x000000ff000d7802 */ /* 0x000fe40000000f00 */
[----:B------:R-:W-:-:S04]  /*2250*/  ISETP.NE.AND.EX P0, PT, R9, c[0x0][0x644], PT, P0 ;  /* 0x0001910009007a0c */ /* 0x000fc80003f05300 */
[----:B------:R-:W-:-:S04]  /*2260*/  SEL R9, RZ, 0xffffffff, P0 ;  /* 0xffffffffff097807 */ /* 0x000fc80000000000 */
[----:B------:R-:W-:-:S04]  /*2270*/  IADD3 R24, R24, R9, RZ ;  /* 0x0000000918187210 */ /* 0x000fc80007ffe0ff */
[----:B------:R-:W-:-:S04]  /*2280*/  IADD3 R11, R24, c[0x0][0x18], RZ ;  /* 0x00000600180b7a10 */ /* 0x000fc80007ffe0ff */
[----:B------:R-:W-:-:S05]  /*2290*/  LOP3.LUT R9, R11, 0x3, RZ, 0xc0, !PT ;  /* 0x000000030b097812 */ /* 0x000fca00078ec0ff */
[----:B------:R-:W-:Y:S02]  /*22a0*/  IMAD.IADD R24, R24, 0x1, -R9 ;  /* 0x0000000118187824 */ /* 0x000fe400078e0a09 */
[----:B------:R-:W-:-:S03]  /*22b0*/  IMAD.SHL.U32 R9, R11, 0x8, RZ ;  /* 0x000000080b097824 */ /* 0x000fc600078e00ff */
[----:B------:R0:W1:Y:S02]  /*22c0*/  LDS R10, [R24] ;  /* 0x00000000180a7984 */ /* 0x0000640000000800 */
[----:B------:R-:W-:-:S04]  /*22d0*/  LOP3.LUT R12, R9, 0x18, RZ, 0xc0, !PT ;  /* 0x00000018090c7812 */ /* 0x000fc800078ec0ff */
[----:B------:R-:W-:Y:S02]  /*22e0*/  SHF.L.U32 R13, R13, R12, RZ ;  /* 0x0000000c0d0d7219 */ /* 0x000fe400000006ff */
.L_x_752:
[----:B-1----:R-:W-:Y:S01]  /*22f0*/  SHF.R.U32.HI R9, RZ, R12, R10 ;  /* 0x0000000cff097219 */ /* 0x002fe2000001160a */
[----:B------:R-:W-:Y:S03]  /*2300*/  YIELD ;  /* 0x0000000000007946 */ /* 0x000fe60003800000 */
[----:B------:R-:W-:-:S04]  /*2310*/  IADD3 R9, R9, 0x1, RZ ;  /* 0x0000000109097810 */ /* 0x000fc80007ffe0ff */
[----:B------:R-:W-:-:S04]  /*2320*/  LOP3.LUT R9, R9, 0xff, RZ, 0xc0, !PT ;  /* 0x000000ff09097812 */ /* 0x000fc800078ec0ff */
[----:B------:R-:W-:-:S04]  /*2330*/  SHF.L.U32 R9, R9, R12, RZ ;  /* 0x0000000c09097219 */ /* 0x000fc800000006ff */
[----:B------:R-:W-:-:S06]  /*2340*/  LOP3.LUT R11, R9, R10, R13, 0xf4, !PT ;  /* 0x0000000a090b7212 */ /* 0x000fcc00078ef40d */
[----:B------:R-:W1:Y:S02]  /*2350*/  ATOMS.CAS R11, [R24], R10, R11 ;  /* 0x0000000a180b738d */ /* 0x000e64000000000b */
[----:B-1----:R-:W-:Y:S01]  /*2360*/  ISETP.NE.AND P0, PT, R10, R11, PT ;  /* 0x0000000b0a00720c */ /* 0x002fe20003f05270 */
[----:B------:R-:W-:-:S12]  /*2370*/  IMAD.MOV.U32 R10, RZ, RZ, R11 ;  /* 0x000000ffff0a7224 */ /* 0x000fd800078e000b */
[----:B------:R-:W-:Y:S05]  /*2380*/  @P0 BRA `(.L_x_752) ;  /* 0xffffff6000000947 */ /* 0x000fea000383ffff */
.L_x_748:
[----:B------:R-:W-:Y:S05]  /*2390*/  BSYNC B0 ;  /* 0x0000000000007941 */ /* 0x000fea0003800000 */
.L_x_747:
        /* <DEDUP_REMOVED lines=8> */
.L_x_713:
[----:B------:R-:W-:Y:S01]  /*2420*/  WARPSYNC 0xffffffff ;  /* 0xffffffff00007948 */ /* 0x000fe20003800000 */
[----:B------:R-:W-:Y:S01]  /*2430*/  BAR.SYNC.DEFER_BLOCKING 0x0 ;  /* 0x0000000000007b1d */ /* 0x000fe20000010000 */
[----:B------:R-:W-:-:S04]  /*2440*/  ISETP.GE.U32.AND P0, PT, R0, c[0x0][0x168], PT ;  /* 0x00005a0000007a0c */ /* 0x000fc80003f06070 */
[----:B------:R-:W-:-:S13]  /*2450*/  ISETP.GE.AND.EX P0, PT, RZ, c[0x0][0x16c], PT, P0 ;  /* 0x00005b00ff007a0c */ /* 0x000fda0003f06300 */
[----:B------:R-:W-:Y:S05]  /*2460*/  @P0 EXIT ;  /* 0x000000000000094d */ /* 0x000fea0003800000 */
[----:B------:R-:W-:Y:S02]  /*2470*/  IMAD.MOV.U32 R7, RZ, RZ, R0 ;  /* 0x000000ffff077224 */ /* 0x000fe400078e0000 */
[----:B------:R-:W-:-:S03]  /*2480*/  IMAD.MOV.U32 R6, RZ, RZ, RZ ;  /* 0x000000ffff067224 */ /* 0x000fc600078e00ff */
.L_x_756:
[----:B------:R-:W-:Y:S01]  /*2490*/  MOV R0, c[0x0][0x230] ;  /* 0x00008c0000007a02 */ /* 0x000fe20000000f00 */
[----:B------:R-:W-:Y:S01]  /*24a0*/  IMAD R4, R6, c[0x0][0x230], RZ ;  /* 0x00008c0006047a24 */ /* 0x000fe200078e02ff */
[----:B------:R1:W2:Y:S03]  /*24b0*/  LDS.U8 R11, [R7] ;  /* 0x00000000070b7984 */ /* 0x0002a60000000000 */
[C---:B------:R-:W-:Y:S02]  /*24c0*/  IMAD R0, R7.reuse, R0, c[0x0][0x160] ;  /* 0x0000580007007624 */ /* 0x040fe400078e0200 */
[----:B------:R-:W-:-:S03]  /*24d0*/  IMAD R5, R7, c[0x0][0x234], R4 ;  /* 0x00008d0007057a24 */ /* 0x000fc600078e0204 */
[----:B------:R-:W-:-:S04]  /*24e0*/  LOP3.LUT R0, R0, 0x3, RZ, 0xc0, !PT ;  /* 0x0000000300007812 */ /* 0x000fc800078ec0ff */
[----:B------:R-:W-:-:S05]  /*24f0*/  IADD3 R2, P0, RZ, -R0, RZ ;  /* 0x80000000ff027210 */ /* 0x000fca0007f1e0ff */
[----:B------:R-:W-:-:S04]  /*2500*/  IMAD.X R3, RZ, RZ, -0x1, P0 ;  /* 0xffffffffff037424 */ /* 0x000fc800000e06ff */
[----:B------:R-:W-:-:S05]  /*2510*/  IMAD.WIDE.U32 R2, R7, c[0x0][0x230], R2 ;  /* 0x00008c0007027a25 */ /* 0x000fca00078e0002 */
[----:B------:R-:W-:-:S04]  /*2520*/  IADD3 R2, P0, R2, c[0x0][0x160], RZ ;  /* 0x0000580002027a10 */ /* 0x000fc80007f1e0ff */
[----:B------:R-:W-:-:S05]  /*2530*/  IADD3.X R3, R3, c[0x0][0x164], R5, P0, !PT ;  /* 0x0000590003037a10 */ /* 0x000fca00007fe405 */
[----:B------:R3:W5:Y:S01]  /*2540*/  LDG.E R4, [R2.64] ;  /* 0x0000000802047981 */ /* 0x000762000c1e1900 */
[----:B-1----:R-:W-:Y:S01]  /*2550*/  IADD3 R7, P0, R7, c[0x0][0x0], RZ ;  /* 0x0000000007077a10 */ /* 0x002fe20007f1e0ff */
[----:B------:R-:W-:Y:S01]  /*2560*/  HFMA2.MMA R8, -RZ, RZ, 0, 1.5199184417724609375e-05 ;  /* 0x000000ffff087435 */ /* 0x000fe200000001ff */
[----:B------:R-:W-:Y:S01]  /*2570*/  IMAD.SHL.U32 R9, R0, 0x8, RZ ;  /* 0x0000000800097824 */ /* 0x000fe200078e00ff */
[----:B------:R-:W-:Y:S02]  /*2580*/  BSSY B0, `(.L_x_754) ;  /* 0x000000f000007945 */ /* 0x000fe40003800000 */
[----:B------:R-:W-:Y:S01]  /*2590*/  IMAD.X R6, RZ, RZ, R6, P0 ;  /* 0x000000ffff067224 */ /* 0x000fe200000e0606 */
[----:B------:R-:W-:-:S04]  /*25a0*/  ISETP.GE.U32.AND P0, PT, R7, c[0x0][0x168], PT ;  /* 0x00005a0007007a0c */ /* 0x000fc80003f06070 */
[----:B------:R-:W-:Y:S02]  /*25b0*/  ISETP.GE.AND.EX P0, PT, R6, c[0x0][0x16c], PT, P0 ;  /* 0x00005b0006007a0c */ /* 0x000fe40003f06300 */
[----:B--23--:R-:W-:Y:S02]  /*25c0*/  SHF.L.U32 R8, R8, R9, RZ ;  /* 0x0000000908087219 */ /* 0x00cfe400000006ff */
.L_x_755:
[----:B-----5:R-:W-:Y:S01]  /*25d0*/  SHF.R.U32.HI R0, RZ, R9, R4 ;  /* 0x00000009ff007219 */ /* 0x020fe20000011604 */
[----:B------:R-:W-:Y:S04]  /*25e0*/  YIELD ;  /* 0x0000000000007946 */ /* 0x000fe80003800000 */
[----:B------:R-:W-:-:S05]  /*25f0*/  IMAD.IADD R0, R11, 0x1, R0 ;  /* 0x000000010b007824 */ /* 0x000fca00078e0200 */
[----:B------:R-:W-:-:S04]  /*2600*/  LOP3.LUT R0, R0, 0xff, RZ, 0xc0, !PT ;  /* 0x000000ff00007812 */ /* 0x000fc800078ec0ff */
[----:B------:R-:W-:-:S04]  /*2610*/  SHF.L.U32 R5, R0, R9, RZ ;  /* 0x0000000900057219 */ /* 0x000fc800000006ff */
[----:B------:R-:W-:-:S06]  /*2620*/  LOP3.LUT R5, R5, R4, R8, 0xf4, !PT ;  /* 0x0000000405057212 */ /* 0x000fcc00078ef408 */
[----:B------:R-:W2:Y:S02]  /*2630*/  ATOMG.E.CAS.STRONG.GPU PT, R5, [R2], R4, R5 ;  /* 0x00000004020573a9 */ /* 0x000ea400001ee105 */
[-C--:B--2---:R-:W-:Y:S02]  /*2640*/  ISETP.NE.AND P1, PT, R4, R5.reuse, PT ;  /* 0x000000050400720c */ /* 0x084fe40003f25270 */
[----:B------:R-:W-:-:S11]  /*2650*/  MOV R4, R5 ;  /* 0x0000000500047202 */ /* 0x000fd60000000f00 */
[----:B------:R-:W-:Y:S05]  /*2660*/  @P1 BRA `(.L_x_755) ;  /* 0xffffff6000001947 */ /* 0x000fea000383ffff */
[----:B------:R-:W-:Y:S05]  /*2670*/  BSYNC B0 ;  /* 0x0000000000007941 */ /* 0x000fea0003800000 */
.L_x_754:
[----:B------:R-:W-:Y:S05]  /*2680*/  @!P0 BRA `(.L_x_756) ;  /* 0xfffffe0000008947 */ /* 0x000fea000383ffff */
[----:B------:R-:W-:Y:S05]  /*2690*/  EXIT ;  /* 0x000000000000794d */ /* 0x000fea0003800000 */
        .weak           $__internal_21_$__cuda_sm20_div_s64
        .type           $__internal_21_$__cuda_sm20_div_s64,@function
        .size           $__internal_21_$__cuda_sm20_div_s64,(.L_x_3569 - $__internal_21_$__cuda_sm20_div_s64)
$__internal_21_$__cuda_sm20_div_s64:
        /* <DEDUP_REMOVED lines=82> */
[----:B------:R-:W-:Y:S06]  /*2bc0*/  RET.REL.NODEC R12 `(_ZN2at4cuda17kernelHistogram1DIaalLi1ELi2ELin1ELNS0_23CUDAHistogramMemoryTypeE0EZNS0_21CUDA_tensor_histogramIaaLb0EEEbNS_6TensorES4_S4_lNS_14AccumulateTypeIT0_Lb1EE4typeES8_NS0_13TensorArgTypeES9_S9_EUllE0_EEvNS0_6detail10TensorInfoIT_T1_EESF_NSC_IKS6_SE_EElS8_S8_SE_T6_) ;  /* 0xffffd4300c007950 */ /* 0x000fec0003c3ffff */
.L_x_757:
        /* <DEDUP_REMOVED lines=11> */
.L_x_3569:


//--------------------- .text._ZN2at4cuda17kernelHistogram1DIaalLi1ELi2ELin1ELNS0_23CUDAHistogramMemoryTypeE1EZNS0_21CUDA_tensor_histogramIaaLb0EEEbNS_6TensorES4_S4_lNS_14AccumulateTypeIT0_Lb1EE4typeES8_NS0_13TensorArgTypeES9_S9_EUllE_EEvNS0_6detail10TensorInfoIT_T1_EESF_NSC_IKS6_SE_EElS8_S8_SE_T6_ --------------------------
	.section	.text._ZN2at4cuda17kernelHistogram1DIaalLi1ELi2ELin1ELNS0_23CUDAHistogramMemoryTypeE1EZNS0_21CUDA_tensor_histogramIaaLb0EEEbNS_6TensorES4_S4_lNS_14AccumulateTypeIT0_Lb1EE4typeES8_NS0_13TensorArgTypeES9_S9_EUllE_EEvNS0_6detail10TensorInfoIT_T1_EESF_NSC_IKS6_SE_EElS8_S8_SE_T6_,"ax",@progbits
	.sectioninfo	@"SHI_REGISTERS=36"
	.align	128
        .global         _ZN2at4cuda17kernelHistogram1DIaalLi1ELi2ELin1ELNS0_23CUDAHistogramMemoryTypeE1EZNS0_21CUDA_tensor_histogramIaaLb0EEEbNS_6TensorES4_S4_lNS_14AccumulateTypeIT0_Lb1EE4typeES8_NS0_13TensorArgTypeES9_S9_EUllE_EEvNS0_6detail10TensorInfoIT_T1_EESF_NSC_IKS6_SE_EElS8_S8_SE_T6_
        .type           _ZN2at4cuda17kernelHistogram1DIaalLi1ELi2ELin1ELNS0_23CUDAHistogramMemoryTypeE1EZNS0_21CUDA_tensor_histogramIaaLb0EEEbNS_6TensorES4_S4_lNS_14AccumulateTypeIT0_Lb1EE4typeES8_NS0_13TensorArgTypeES9_S9_EUllE_EEvNS0_6detail10TensorInfoIT_T1_EESF_NSC_IKS6_SE_EElS8_S8_SE_T6_,@function
        .size           _ZN2at4cuda17kernelHistogram1DIaalLi1ELi2ELin1ELNS0_23CUDAHistogramMemoryTypeE1EZNS0_21CUDA_tensor_histogramIaaLb0EEEbNS_6TensorES4_S4_lNS_14AccumulateTypeIT0_Lb1EE4typeES8_NS0_13TensorArgTypeES9_S9_EUllE_EEvNS0_6detail10TensorInfoIT_T1_EESF_NSC_IKS6_SE_EElS8_S8_SE_T6_,(.L_x_3570 - _ZN2at4cuda17kernelHistogram1DIaalLi1ELi2ELin1ELNS0_23CUDAHistogramMemoryTypeE1EZNS0_21CUDA_tensor_histogramIaaLb0EEEbNS_6TensorES4_S4_lNS_14AccumulateTypeIT0_Lb1EE4typeES8_NS0_13TensorArgTypeES9_S9_EUllE_EEvNS0_6detail10TensorInfoIT_T1_EESF_NSC_IKS6_SE_EElS8_S8_SE_T6_)
        .other          _ZN2at4cuda17kernelHistogram1DIaalLi1ELi2ELin1ELNS0_23CUDAHistogramMemoryTypeE1EZNS0_21CUDA_tensor_histogramIaaLb0EEEbNS_6TensorES4_S4_lNS_14AccumulateTypeIT0_Lb1EE4typeES8_NS0_13TensorArgTypeES9_S9_EUllE_EEvNS0_6detail10TensorInfoIT_T1_EESF_NSC_IKS6_SE_EElS8_S8_SE_T6_,@"STO_CUDA_ENTRY STV_DEFAULT"
_ZN2at4cuda17kernelHistogram1DIaalLi1ELi2ELin1ELNS0_23CUDAHistogramMemoryTypeE1EZNS0_21CUDA_tensor_histogramIaaLb0EEEbNS_6TensorES4_S4_lNS_14AccumulateTypeIT0_Lb1EE4typeES8_NS0_13TensorArgTypeES9_S9_EUllE_EEvNS0_6detail10TensorInfoIT_T1_EESF_NSC_IKS6_SE_EElS8_S8_SE_T6_:
.text._ZN2at4cuda17kernelHistogram1DIaalLi1ELi2ELin1ELNS0_23CUDAHistogramMemoryTypeE1EZNS0_21CUDA_tensor_histogramIaaLb0EEEbNS_6TensorES4_S4_lNS_14AccumulateTypeIT0_Lb1EE4typeES8_NS0_13TensorArgTypeES9_S9_EUllE_EEvNS0_6detail10TensorInfoIT_T1_EESF_NSC_IKS6_SE_EElS8_S8_SE_T6_:
        /* <DEDUP_REMOVED lines=11> */
[----:B------:R-:W-:Y:S02]  /*00b0*/  UIADD3 UR5, UP0, UR6, -UR8, URZ ;  /* 0x8000000806057290 */ /* 0x000fe4000ff1e03f */
[----:B------:R-:W-:Y:S02]  /*00c0*/  ULDC.64 UR10, c[0x0][0x118] ;  /* 0x00004600000a7ab9 */ /* 0x000fe40000000a00 */
[----:B------:R-:W-:-:S08]  /*00d0*/  UIADD3.X UR6, UR7, ~UR9, URZ, UP0, !UPT ;  /* 0x8000000907067290 */ /* 0x000fd000087fe43f */
[----:B------:R-:W-:Y:S05]  /*00e0*/  @P0 BRA `(.L_x_758) ;  /* 0x0000060000000947 */ /* 0x000fea0003800000 */
[----:B------:R-:W-:Y:S01]  /*00f0*/  MOV R3, R2 ;  /* 0x0000000200037202 */ /* 0x000fe20000000f00 */
[----:B------:R-:W-:Y:S02]  /*0100*/  IMAD.MOV.U32 R2, RZ, RZ, RZ ;  /* 0x000000ffff027224 */ /* 0x000fe400078e00ff */
[----:B------:R-:W-:Y:S02]  /*0110*/  IMAD.MOV.U32 R0, RZ, RZ, c[0x0][0xc] ;  /* 0x00000300ff007624 */ /* 0x000fe400078e00ff */
.L_x_765:
[----:B------:R-:W-:Y:S01]  /*0120*/  IMAD R4, R2, c[0x0][0x570], RZ ;  /* 0x00015c0002047a24 */ /* 0x000fe200078e02ff */
[----:B------:R-:W-:-:S03]  /*0130*/  MOV R6, c[0x0][0x570] ;  /* 0x00015c0000067a02 */ /* 0x000fc60000000f00 */
[C---:B------:R-:W-:Y:S02]  /*0140*/  IMAD R7, R3.reuse, c[0x0][0x574], R4 ;  /* 0x00015d0003077a24 */ /* 0x040fe400078e0204 */
[----:B------:R-:W-:-:S04]  /*0150*/  IMAD.WIDE.U32 R4, R3, R6, c[0x0][0x4a0] ;  /* 0x0001280003047625 */ /* 0x000fc800078e0006 */
[----:B------:R-:W-:-:S05]  /*0160*/  IMAD.IADD R5, R5, 0x1, R7 ;  /* 0x0000000105057824 */ /* 0x000fca00078e0207 */
        /* <DEDUP_REMOVED lines=22> */
[----:B------:R-:W-:Y:S05]  /*02d0*/  CALL.REL.NOINC `($__internal_22_$__cuda_sm20_div_s64) ;  /* 0x0000226000007944 */ /* 0x000fea0003c00000 */
[----:B------:R-:W-:Y:S05]  /*02e0*/  BRA `(.L_x_763) ;  /* 0x0000012000007947 */ /* 0x000fea0003800000 */
.L_x_762:
        /* <DEDUP_REMOVED lines=18> */
.L_x_763:
[----:B------:R-:W-:Y:S05]  /*0410*/  BSYNC B1 ;  /* 0x0000000000017941 */ /* 0x000fea0003800000 */
.L_x_761:
[----:B------:R-:W-:Y:S01]  /*0420*/  ISETP.NE.U32.AND P0, PT, R22, c[0x0][0x640], PT ;  /* 0x0001900016007a0c */ /* 0x000fe20003f05070 */
[----:B------:R-:W-:Y:S01]  /*0430*/  IMAD R8, R2, c[0x0][0x730], RZ ;  /* 0x0001cc0002087a24 */ /* 0x000fe200078e02ff */
[----:B------:R-:W-:Y:S02]  /*0440*/  SHF.R.S32.HI R5, RZ, 0x1f, R22 ;  /* 0x0000001fff057819 */ /* 0x000fe40000011416 */
[----:B------:R-:W-:Y:S01]  /*0450*/  MOV R10, c[0x0][0x230] ;  /* 0x00008c00000a7a02 */ /* 0x000fe20000000f00 */
[----:B------:R-:W-:Y:S01]  /*0460*/  IMAD R11, R3, c[0x0][0x734], R8 ;  /* 0x0001cd00030b7a24 */ /* 0x000fe200078e0208 */
[----:B------:R-:W-:Y:S02]  /*0470*/  ISETP.NE.AND.EX P0, PT, R5, c[0x0][0x644], PT, P0 ;  /* 0x0001910005007a0c */ /* 0x000fe40003f05300 */
[----:B------:R-:W-:-:S02]  /*0480*/  MOV R14, c[0x0][0x730] ;  /* 0x0001cc00000e7a02 */ /* 0x000fc40000000f00 */
[----:B------:R-:W-:-:S04]  /*0490*/  SEL R6, RZ, 0xffffffff, P0 ;  /* 0xffffffffff067807 */ /* 0x000fc80000000000 */
[----:B------:R-:W-:-:S05]  /*04a0*/  IADD3 R9, P0, R22, R6, RZ ;  /* 0x0000000616097210 */ /* 0x000fca0007f1e0ff */
[----:B------:R-:W-:Y:S02]  /*04b0*/  IMAD R10, R9, R10, c[0x0][0x160] ;  /* 0x00005800090a7624 */ /* 0x000fe400078e020a */
[----:B------:R-:W-:-:S03]  /*04c0*/  IMAD.X R6, R5, 0x1, R6, P0 ;  /* 0x0000000105067824 */ /* 0x000fc600000e0606 */
[----:B------:R-:W-:Y:S01]  /*04d0*/  LOP3.LUT R10, R10, 0x3, RZ, 0xc0, !PT ;  /* 0x000000030a0a7812 */ /* 0x000fe200078ec0ff */
[----:B------:R-:W-:Y:S02]  /*04e0*/  IMAD R12, R6, c[0x0][0x230], RZ ;  /* 0x00008c00060c7a24 */ /* 0x000fe400078e02ff */
[----:B------:R-:W-:Y:S01]  /*04f0*/  IMAD.WIDE.U32 R6, R3, R14, c[0x0][0x660] ;  /* 0x0001980003067625 */ /* 0x000fe200078e000e */
[----:B------:R-:W-:-:S03]  /*0500*/  IADD3 R4, P1, RZ, -R10, RZ ;  /* 0x8000000aff047210 */ /* 0x000fc60007f3e0ff */
[C---:B------:R-:W-:Y:S02]  /*0510*/  IMAD R13, R9.reuse, c[0x0][0x234], R12 ;  /* 0x00008d00090d7a24 */ /* 0x040fe400078e020c */
[----:B------:R-:W-:Y:S02]  /*0520*/  IMAD.X R5, RZ, RZ, -0x1, P1 ;  /* 0xffffffffff057424 */ /* 0x000fe400008e06ff */
[----:B------:R-:W-:Y:S02]  /*0530*/  IMAD.MOV.U32 R8, RZ, RZ, R6 ;  /* 0x000000ffff087224 */ /* 0x000fe400078e0006 */
[----:B------:R-:W-:-:S04]  /*0540*/  IMAD.WIDE.U32 R4, R9, c[0x0][0x230], R4 ;  /* 0x00008c0009047a25 */ /* 0x000fc800078e0004 */
[----:B------:R-:W-:Y:S01]  /*0550*/  IMAD.IADD R9, R7, 0x1, R11 ;  /* 0x0000000107097824 */ /* 0x000fe200078e020b */
[----:B------:R-:W-:-:S04]  /*0560*/  IADD3 R4, P0, R4, c[0x0][0x160], RZ ;  /* 0x0000580004047a10 */ /* 0x000fc80007f1e0ff */
[----:B------:R-:W-:Y:S01]  /*0570*/  IADD3.X R5, R5, c[0x0][0x164], R13, P0, !PT ;  /* 0x0000590005057a10 */ /* 0x000fe200007fe40d */
[----:B------:R0:W5:Y:S04]  /*0580*/  LDG.E.U8 R8, [R8.64] ;  /* 0x0000000a08087981 */ /* 0x000168000c1e1100 */
[----:B------:R0:W5:Y:S01]  /*0590*/  LDG.E R6, [R4.64] ;  /* 0x0000000a04067981 */ /* 0x000162000c1e1900 */
[----:B------:R-:W-:Y:S01]  /*05a0*/  HFMA2.MMA R7, -RZ, RZ, 0, 1.5199184417724609375e-05 ;  /* 0x000000ffff077435 */ /* 0x000fe200000001ff */
[----:B------:R-:W-:-:S09]  /*05b0*/  IMAD.SHL.U32 R10, R10, 0x8, RZ ;  /* 0x000000080a0a7824 */ /* 0x000fd200078e00ff */
[----:B0-----:R-:W-:Y:S02]  /*05c0*/  SHF.L.U32 R11, R7, R10, RZ ;  /* 0x0000000a070b7219 */ /* 0x001fe400000006ff */
.L_x_764:
        /* <DEDUP_REMOVED lines=10> */
.L_x_760:
[----:B------:R-:W-:Y:S05]  /*0670*/  BSYNC B0 ;  /* 0x0000000000007941 */ /* 0x000fea0003800000 */
.L_x_759:
[----:B------:R-:W-:-:S05]  /*0680*/  IMAD R4, R0, c[0x0][0x0], RZ ;  /* 0x0000000000047a24 */ /* 0x000fca00078e02ff */
[----:B------:R-:W-:-:S05]  /*0690*/  IADD3 R3, P0, R4, R3, RZ ;  /* 0x0000000304037210 */ /* 0x000fca0007f1e0ff */
[----:B------:R-:W-:Y:S01]  /*06a0*/  IMAD.X R2, RZ, RZ, R2, P0 ;  /* 0x000000ffff027224 */ /* 0x000fe200000e0602 */
[----:B------:R-:W-:-:S04]  /*06b0*/  ISETP.GE.U32.AND P0, PT, R3, c[0x0][0x658], PT ;  /* 0x0001960003007a0c */ /* 0x000fc80003f06070 */
[----:B------:R-:W-:-:S13]  /*06c0*/  ISETP.GE.AND.EX P0, PT, R2, c[0x0][0x65c], PT, P0 ;  /* 0x0001970002007a0c */ /* 0x000fda0003f06300 */
[----:B------:R-:W-:Y:S05]  /*06d0*/  @!P0 BRA `(.L_x_765) ;  /* 0xfffffa4000008947 */ /* 0x000fea000383ffff */
[----:B------:R-:W-:Y:S05]  /*06e0*/  EXIT ;  /* 0x000000000000794d */ /* 0x000fea0003800000 */
.L_x_758:
        /* <DEDUP_REMOVED lines=8> */
.L_x_798:
        /* <DEDUP_REMOVED lines=12> */
[----:B------:R-:W-:Y:S01]  /*0830*/  MOV R7, UR4 ;  /* 0x0000000400077c02 */ /* 0x000fe20008000f00 */
[----:B------:R-:W-:-:S03]  /*0840*/  IMAD.MOV.U32 R8, RZ, RZ, R5 ;  /* 0x000000ffff087224 */ /* 0x000fc600078e0005 */
.L_x_780:
        /* <DEDUP_REMOVED lines=8> */
[----:B------:R-:W-:Y:S05]  /*08d0*/  CALL.REL.NOINC `($__internal_22_$__cuda_sm20_div_s64) ;  /* 0x00001c6000007944 */ /* 0x000fea0003c00000 */
        /* <DEDUP_REMOVED lines=10> */
.L_x_768:
        /* <DEDUP_REMOVED lines=22> */
.L_x_769:
[----:B------:R-:W-:Y:S05]  /*0ae0*/  BSYNC B1 ;  /* 0x0000000000017941 */ /* 0x000fea0003800000 */
.L_x_767:
        /* <DEDUP_REMOVED lines=16> */
[----:B------:R-:W-:Y:S05]  /*0bf0*/  CALL.REL.NOINC `($__internal_22_$__cuda_sm20_div_s64) ;  /* 0x0000194000007944 */ /* 0x000fea0003c00000 */
        /* <DEDUP_REMOVED lines=12> */
.L_x_771:
        /* <DEDUP_REMOVED lines=23> */
.L_x_772:
[----:B------:R-:W-:Y:S05]  /*0e30*/  BSYNC B1 ;  /* 0x0000000000017941 */ /* 0x000fea0003800000 */
.L_x_770:
        /* <DEDUP_REMOVED lines=29> */
.L_x_774:
[----:B------:R-:W0:Y:S01]  /*1010*/  I2F.U32.RP R13, R12 ;  /* 0x0000000c000d7306 */ /* 0x000e220000209000 */
[----:B------:R-:W-:Y:S01]  /*1020*/  IMAD.MOV R15, RZ, RZ, -R12 ;  /* 0x000000ffff0f7224 */ /* 0x000fe200078e0a0c */
[----:B------:R-:W-:Y:S01]  /*1030*/  ISETP.NE.U32.AND P2, PT, R12, RZ, PT ;  /* 0x000000ff0c00720c */ /* 0x000fe20003f45070 */
[----:B------:R-:W-:-:S05]  /*1040*/  IMAD.MOV.U32 R19, RZ, RZ, RZ ;  /* 0x000000ffff137224 */ /* 0x000fca00078e00ff */
[----:B0-----:R-:W0:Y:S02]  /*1050*/  MUFU.RCP R13, R13 ;  /* 0x0000000d000d7308 */ /* 0x001e240000001000 */
[----:B0-----:R-:W-:Y:S02]  /*1060*/  IADD3 R10, R13, 0xffffffe, RZ ;  /* 0x0ffffffe0d0a7810 */ /* 0x001fe40007ffe0ff */
[----:B------:R-:W-:-:S04]  /*1070*/  MOV R13, RZ ;  /* 0x000000ff000d7202 */ /* 0x000fc80000000f00 */
        /* <DEDUP_REMOVED lines=16> */
.L_x_775:
[----:B------:R-:W-:Y:S05]  /*1180*/  BSYNC B1 ;  /* 0x0000000000017941 */ /* 0x000fea0003800000 */
.L_x_773:
        /* <DEDUP_REMOVED lines=30> */
.L_x_777:
        /* <DEDUP_REMOVED lines=22> */
.L_x_778:
[----:B------:R-:W-:Y:S05]  /*14d0*/  BSYNC B1 ;  /* 0x0000000000017941 */ /* 0x000fea0003800000 */
.L_x_776:
        /* <DEDUP_REMOVED lines=11> */
.L_x_779:
[----:B------:R-:W-:Y:S05]  /*1590*/  BSYNC B0 ;  /* 0x0000000000007941 */ /* 0x000fea0003800000 */
.L_x_766:
        /* <DEDUP_REMOVED lines=12> */
[----:B------:R-:W-:Y:S05]  /*1660*/  CALL.REL.NOINC `($__internal_22_$__cuda_sm20_div_s64) ;  /* 0x00000ed000007944 */ /* 0x000fea0003c00000 */
        /* <DEDUP_REMOVED lines=10> */
.L_x_783:
        /* <DEDUP_REMOVED lines=23> */
.L_x_784:
[----:B------:R-:W-:Y:S05]  /*1880*/  BSYNC B0 ;  /* 0x0000000000007941 */ /* 0x000fea0003800000 */
.L_x_782:
        /* <DEDUP_REMOVED lines=27> */
.L_x_786:
        /* <DEDUP_REMOVED lines=23> */
.L_x_787:
[----:B------:R-:W-:Y:S05]  /*1bb0*/  BSYNC B0 ;  /* 0x0000000000007941 */ /* 0x000fea0003800000 */
.L_x_785:
        /* <DEDUP_REMOVED lines=16> */
[----:B------:R-:W-:Y:S05]  /*1cc0*/  CALL.REL.NOINC `($__internal_22_$__cuda_sm20_div_s64) ;  /* 0x0000087000007944 */ /* 0x000fea0003c00000 */
        /* <DEDUP_REMOVED lines=9> */
.L_x_789:
        /* <DEDUP_REMOVED lines=23> */
.L_x_790:
[----:B------:R-:W-:Y:S05]  /*1ed0*/  BSYNC B0 ;  /* 0x0000000000007941 */ /* 0x000fea0003800000 */
.L_x_788:
[----:B------:R-:W0:Y:S01]  /*1ee0*/  LDC.64 R6, c[0x0][R6+0x218] ;  /* 0x0000860006067b82 */ /* 0x000e220000000a00 */
[----:B------:R-:W-:Y:S01]  /*1ef0*/  MOV R13, R9 ;  /* 0x00000009000d7202 */ /* 0x000fe20000000f00 */
[----:B0-----:R-:W-:-:S04]  /*1f00*/  IMAD R7, R7, R10, RZ ;  /* 0x0000000a07077224 */ /* 0x001fc800078e02ff */
[----:B------:R-:W-:-:S04]  /*1f10*/  IMAD.WIDE.U32 R12, R6, R10, R12 ;  /* 0x0000000a060c7225 */ /* 0x000fc800078e000c */
[----:B------:R-:W-:-:S04]  /*1f20*/  IMAD R7, R6, R15, R7 ;  /* 0x0000000f06077224 */ /* 0x000fc800078e0207 */
[----:B------:R-:W-:-:S04]  /*1f30*/  IMAD.IADD R9, R13, 0x1, R7 ;  /* 0x000000010d097824 */ /* 0x000fc800078e0207 */
.L_x_781:
[----:B------:R-:W-:Y:S02]  /*1f40*/  IMAD.MOV.U32 R13, RZ, RZ, R9 ;  /* 0x000000ffff0d7224 */ /* 0x000fe400078e0009 */
        /* <DEDUP_REMOVED lines=27> */
[----:B------:R-:W-:Y:S05]  /*2100*/  CALL.REL.NOINC `($__internal_22_$__cuda_sm20_div_s64) ;  /* 0x0000043000007944 */ /* 0x000fea0003c00000 */
[----:B------:R-:W-:Y:S05]  /*2110*/  BRA `(.L_x_795) ;  /* 0x0000012000007947 */ /* 0x000fea0003800000 */
.L_x_794:
        /* <DEDUP_REMOVED lines=18> */
.L_x_795:
[----:B------:R-:W-:Y:S05]  /*2240*/  BSYNC B1 ;  /* 0x0000000000017941 */ /* 0x000fea0003800000 */
.L_x_793:
[----:B------:R-:W-:Y:S01]  /*2250*/  ISETP.NE.U32.AND P0, PT, R22, c[0x0][0x640], PT ;  /* 0x0001900016007a0c */ /* 0x000fe20003f05070 */
[----:B------:R-:W-:Y:S01]  /*2260*/  IMAD.MOV.U32 R12, RZ, RZ, c[0x0][0x230] ;  /* 0x00008c00ff0c7624 */ /* 0x000fe200078e00ff */
[----:B------:R-:W-:Y:S01]  /*2270*/  SHF.R.S32.HI R7, RZ, 0x1f, R22 ;  /* 0x0000001fff077819 */ /* 0x000fe20000011416 */
[----:B------:R-:W-:Y:S02]  /*2280*/  IMAD R9, R3, c[0x0][0x730], RZ ;  /* 0x0001cc0003097a24 */ /* 0x000fe400078e02ff */
[----:B------:R-:W-:Y:S01]  /*2290*/  IMAD.MOV.U32 R15, RZ, RZ, c[0x0][0x730] ;  /* 0x0001cc00ff0f7624 */ /* 0x000fe200078e00ff */
[----:B------:R-:W-:Y:S01]  /*22a0*/  ISETP.NE.AND.EX P0, PT, R7, c[0x0][0x644], PT, P0 ;  /* 0x0001910007007a0c */ /* 0x000fe20003f05300 */
[----:B------:R-:W-:-:S03]  /*22b0*/  IMAD R13, R2, c[0x0][0x734], R9 ;  /* 0x0001cd00020d7a24 */ /* 0x000fc600078e0209 */
        /* <DEDUP_REMOVED lines=8> */
[----:B------:R-:W-:Y:S01]  /*2340*/  IMAD R15, R11, c[0x0][0x234], R10 ;  /* 0x00008d000b0f7a24 */ /* 0x000fe200078e020a */
[----:B------:R-:W-:Y:S02]  /*2350*/  IADD3.X R7, RZ, -0x1, RZ, P1, !PT ;  /* 0xffffffffff077810 */ /* 0x000fe40000ffe4ff */
[----:B------:R-:W-:-:S03]  /*2360*/  MOV R10, R8 ;  /* 0x00000008000a7202 */ /* 0x000fc60000000f00 */
[----:B------:R-:W-:-:S04]  /*2370*/  IMAD.WIDE.U32 R6, R11, c[0x0][0x230], R6 ;  /* 0x00008c000b067a25 */ /* 0x000fc800078e0006 */
[----:B------:R-:W-:Y:S01]  /*2380*/  IMAD.IADD R11, R9, 0x1, R13 ;  /* 0x00000001090b7824 */ /* 0x000fe200078e020d */
[----:B------:R-:W-:-:S04]  /*2390*/  IADD3 R6, P0, R6, c[0x0][0x160], RZ ;  /* 0x0000580006067a10 */ /* 0x000fc80007f1e0ff */
[----:B------:R-:W-:Y:S01]  /*23a0*/  IADD3.X R7, R7, c[0x0][0x164], R15, P0, !PT ;  /* 0x0000590007077a10 */ /* 0x000fe200007fe40f */
[----:B------:R0:W5:Y:S04]  /*23b0*/  LDG.E.U8 R10, [R10.64] ;  /* 0x0000000a0a0a7981 */ /* 0x000168000c1e1100 */
[----:B------:R0:W5:Y:S01]  /*23c0*/  LDG.E R8, [R6.64] ;  /* 0x0000000a06087981 */ /* 0x000162000c1e1900 */
[----:B------:R-:W-:Y:S02]  /*23d0*/  IMAD.MOV.U32 R13, RZ, RZ, 0xff ;  /* 0x000000ffff0d7424 */ /* 0x000fe400078e00ff */
[----:B------:R-:W-:-:S05]  /*23e0*/  IMAD.SHL.U32 R12, R12, 0x8, RZ ;  /* 0x000000080c0c7824 */ /* 0x000fca00078e00ff */
[----:B------:R-:W-:Y:S02]  /*23f0*/  SHF.L.U32 R13, R13, R12, RZ ;  /* 0x0000000c0d0d7219 */ /* 0x000fe400000006ff */
.L_x_796:
[----:B-----5:R-:W-:Y:S01]  /*2400*/  SHF.R.U32.HI R9, RZ, R12, R8 ;  /* 0x0000000cff097219 */ /* 0x020fe20000011608 */
[----:B------:R-:W-:Y:S03]  /*2410*/  YIELD ;  /* 0x0000000000007946 */ /* 0x000fe60003800000 */
[----:B------:R-:W-:-:S04]  /*2420*/  IADD3 R9, R10, R9, RZ ;  /* 0x000000090a097210 */ /* 0x000fc80007ffe0ff */
[----:B------:R-:W-:-:S04]  /*2430*/  LOP3.LUT R9, R9, 0xff, RZ, 0xc0, !PT ;  /* 0x000000ff09097812 */ /* 0x000fc800078ec0ff */
[----:B------:R-:W-:-:S04]  /*2440*/  SHF.L.U32 R9, R9, R12, RZ ;  /* 0x0000000c09097219 */ /* 0x000fc800000006ff */
[----:B------:R-:W-:-:S06]  /*2450*/  LOP3.LUT R9, R9, R8, R13, 0xf4, !PT ;  /* 0x0000000809097212 */ /* 0x000fcc00078ef40d */
[----:B------:R-:W2:Y:S02]  /*2460*/  ATOMG.E.CAS.STRONG.GPU PT, R9, [R6], R8, R9 ;  /* 0x00000008060973a9 */ /* 0x000ea400001ee109 */
[----:B--2---:R-:W-:Y:S01]  /*2470*/  ISETP.NE.AND P0, PT, R8, R9, PT ;  /* 0x000000090800720c */ /* 0x004fe20003f05270 */
[----:B------:R-:W-:-:S12]  /*2480*/  IMAD.MOV.U32 R8, RZ, RZ, R9 ;  /* 0x000000ffff087224 */ /* 0x000fd800078e0009 */
[----:B------:R-:W-:Y:S05]  /*2490*/  @P0 BRA `(.L_x_796) ;  /* 0xffffff6000000947 */ /* 0x000fea000383ffff */
.L_x_792:
[----:B------:R-:W-:Y:S05]  /*24a0*/  BSYNC B0 ;  /* 0x0000000000007941 */ /* 0x000fea0003800000 */
.L_x_791:
        /* <DEDUP_REMOVED lines=8> */
.L_x_797:
[----:B------:R-:W-:Y:S05]  /*2530*/  EXIT ;  /* 0x000000000000794d */ /* 0x000fea0003800000 */
        .weak           $__internal_22_$__cuda_sm20_div_s64
        .type           $__internal_22_$__cuda_sm20_div_s64,@function
        .size           $__internal_22_$__cuda_sm20_div_s64,(.L_x_3570 - $__internal_22_$__cuda_sm20_div_s64)
$__internal_22_$__cuda_sm20_div_s64:
        /* <DEDUP_REMOVED lines=72> */
[-C--:B------:R-:W-:Y:S02]  /*29c0*/  IADD3 R22, P2, RZ, -R21.reuse, RZ ;  /* 0x80000015ff167210 */ /* 0x080fe40007f5e0ff */
[----:B------:R-:W-:Y:S02]  /*29d0*/  ISETP.NE.U32.AND P0, PT, R20, RZ, PT ;  /* 0x000000ff1400720c */ /* 0x000fe40003f05070 */
[----:B------:R-:W-:Y:S01]  /*29e0*/  ISETP.GE.AND P1, PT, R18, RZ, PT ;  /* 0x000000ff1200720c */ /* 0x000fe20003f26270 */
[----:B------:R-:W-:Y:S01]  /*29f0*/  IMAD.X R18, RZ, RZ, ~R19, P2 ;  /* 0x000000ffff127224 */ /* 0x000fe200010e0e13 */
[----:B------:R-:W-:Y:S01]  /*2a00*/  ISETP.NE.AND.EX P0, PT, R11, RZ, PT, P0 ;  /* 0x000000ff0b00720c */ /* 0x000fe20003f05300 */
[----:B------:R-:W-:Y:S01]  /*2a10*/  HFMA2.MMA R11, -RZ, RZ, 0, 0 ;  /* 0x00000000ff0b7435 */ /* 0x000fe200000001ff */
[----:B------:R-:W-:-:S02]  /*2a20*/  SEL R22, R22, R21, !P1 ;  /* 0x0000001516167207 */ /* 0x000fc40004800000 */
[----:B------:R-:W-:Y:S02]  /*2a30*/  SEL R18, R18, R19, !P1 ;  /* 0x0000001312127207 */ /* 0x000fe40004800000 */
[----:B------:R-:W-:Y:S02]  /*2a40*/  SEL R22, R22, 0xffffffff, P0 ;  /* 0xffffffff16167807 */ /* 0x000fe40000000000 */
[----:B------:R-:W-:Y:S01]  /*2a50*/  SEL R23, R18, 0xffffffff, P0 ;  /* 0xffffffff12177807 */ /* 0x000fe20000000000 */
[----:B------:R-:W-:Y:S06]  /*2a60*/  RET.REL.NODEC R10 `(_ZN2at4cuda17kernelHistogram1DIaalLi1ELi2ELin1ELNS0_23CUDAHistogramMemoryTypeE1EZNS0_21CUDA_tensor_histogramIaaLb0EEEbNS_6TensorES4_S4_lNS_14AccumulateTypeIT0_Lb1EE4typeES8_NS0_13TensorArgTypeES9_S9_EUllE_EEvNS0_6detail10TensorInfoIT_T1_EESF_NSC_IKS6_SE_EElS8_S8_SE_T6_) ;  /* 0xffffd5900a007950 */ /* 0x000fec0003c3ffff */
.L_x_799:
        /* <DEDUP_REMOVED lines=9> */
.L_x_3570:


//--------------------- .text._ZN2at4cuda17kernelHistogram1DIaalLi1ELi2ELin1ELNS0_23CUDAHistogramMemoryTypeE0EZNS0_21CUDA_tensor_histogramIaaLb0EEEbNS_6TensorES4_S4_lNS_14AccumulateTypeIT0_Lb1EE4typeES8_NS0_13TensorArgTypeES9_S9_EUllE_EEvNS0_6detail10TensorInfoIT_T1_EESF_NSC_IKS6_SE_EElS8_S8_SE_T6_ --------------------------
	.section	.text._ZN2at4cuda17kernelHistogram1DIaalLi1ELi2ELin1ELNS0_23CUDAHistogramMemoryTypeE0EZNS0_21CUDA_tensor_histogramIaaLb0EEEbNS_6TensorES4_S4_lNS_14AccumulateTypeIT0_Lb1EE4typeES8_NS0_13TensorArgTypeES9_S9_EUllE_EEvNS0_6detail10TensorInfoIT_T1_EESF_NSC_IKS6_SE_EElS8_S8_SE_T6_,"ax",@progbits
	.sectioninfo	@"SHI_REGISTERS=40"
	.align	128
        .global         _ZN2at4cuda17kernelHistogram1DIaalLi1ELi2ELin1ELNS0_23CUDAHistogramMemoryTypeE0EZNS0_21CUDA_tensor_histogramIaaLb0EEEbNS_6TensorES4_S4_lNS_14AccumulateTypeIT0_Lb1EE4typeES8_NS0_13TensorArgTypeES9_S9_EUllE_EEvNS0_6detail10TensorInfoIT_T1_EESF_NSC_IKS6_SE_EElS8_S8_SE_T6_
        .type           _ZN2at4cuda17kernelHistogram1DIaalLi1ELi2ELin1ELNS0_23CUDAHistogramMemoryTypeE0EZNS0_21CUDA_tensor_histogramIaaLb0EEEbNS_6TensorES4_S4_lNS_14AccumulateTypeIT0_Lb1EE4typeES8_NS0_13TensorArgTypeES9_S9_EUllE_EEvNS0_6detail10TensorInfoIT_T1_EESF_NSC_IKS6_SE_EElS8_S8_SE_T6_,@function
        .size           _ZN2at4cuda17kernelHistogram1DIaalLi1ELi2ELin1ELNS0_23CUDAHistogramMemoryTypeE0EZNS0_21CUDA_tensor_histogramIaaLb0EEEbNS_6TensorES4_S4_lNS_14AccumulateTypeIT0_Lb1EE4typeES8_NS0_13TensorArgTypeES9_S9_EUllE_EEvNS0_6detail10TensorInfoIT_T1_EESF_NSC_IKS6_SE_EElS8_S8_SE_T6_,(.L_x_3571 - _ZN2at4cuda17kernelHistogram1DIaalLi1ELi2ELin1ELNS0_23CUDAHistogramMemoryTypeE0EZNS0_21CUDA_tensor_histogramIaaLb0EEEbNS_6TensorES4_S4_lNS_14AccumulateTypeIT0_Lb1EE4typeES8_NS0_13TensorArgTypeES9_S9_EUllE_EEvNS0_6detail10TensorInfoIT_T1_EESF_NSC_IKS6_SE_EElS8_S8_SE_T6_)
        .other          _ZN2at4cuda17kernelHistogram1DIaalLi1ELi2ELin1ELNS0_23CUDAHistogramMemoryTypeE0EZNS0_21CUDA_tensor_histogramIaaLb0EEEbNS_6TensorES4_S4_lNS_14AccumulateTypeIT0_Lb1EE4typeES8_NS0_13TensorArgTypeES9_S9_EUllE_EEvNS0_6detail10TensorInfoIT_T1_EESF_NSC_IKS6_SE_EElS8_S8_SE_T6_,@"STO_CUDA_ENTRY STV_DEFAULT"
_ZN2at4cuda17kernelHistogram1DIaalLi1ELi2ELin1ELNS0_23CUDAHistogramMemoryTypeE0EZNS0_21CUDA_tensor_histogramIaaLb0EEEbNS_6TensorES4_S4_lNS_14AccumulateTypeIT0_Lb1EE4typeES8_NS0_13TensorArgTypeES9_S9_EUllE_EEvNS0_6detail10TensorInfoIT_T1_EESF_NSC_IKS6_SE_EElS8_S8_SE_T6_:
.text._ZN2at4cuda17kernelHistogram1DIaalLi1ELi2ELin1ELNS0_23CUDAHistogramMemoryTypeE0EZNS0_21CUDA_tensor_histogramIaaLb0EEEbNS_6TensorES4_S4_lNS_14AccumulateTypeIT0_Lb1EE4typeES8_NS0_13TensorArgTypeES9_S9_EUllE_EEvNS0_6detail10TensorInfoIT_T1_EESF_NSC_IKS6_SE_EElS8_S8_SE_T6_:
        /* <DEDUP_REMOVED lines=9> */
.L_x_802:
[----:B------:R0:W-:Y:S02]  /*0090*/  STS.U8 [R2], RZ ;  /* 0x000000ff02007388 */ /* 0x0001e40000000000 */
[----:B0-----:R-:W-:-:S04]  /*00a0*/  IADD3 R2, P0, R2, c[0x0][0x0], RZ ;  /* 0x0000000002027a10 */ /* 0x001fc80007f1e0ff */
[----:B------:R-:W-:Y:S02]  /*00b0*/  IADD3.X R4, RZ, R4, RZ, P0, !PT ;  /* 0x00000004ff047210 */ /* 0x000fe400007fe4ff */
[----:B------:R-:W-:-:S04]  /*00c0*/  ISETP.GE.U32.AND P0, PT, R2, c[0x0][0x168], PT ;  /* 0x00005a0002007a0c */ /* 0x000fc80003f06070 */
[----:B------:R-:W-:-:S13]  /*00d0*/  ISETP.GE.AND.EX P0, PT, R4, c[0x0][0x16c], PT, P0 ;  /* 0x00005b0004007a0c */ /* 0x000fda0003f06300 */
[----:B------:R-:W-:Y:S05]  /*00e0*/  @!P0 BRA `(.L_x_802) ;  /* 0xffffffa000008947 */ /* 0x000fea000383ffff */
.L_x_801:
[----:B-1----:R-:W-:Y:S05]  /*00f0*/  BSYNC B0 ;  /* 0x0000000000007941 */ /* 0x002fea0003800000 */
.L_x_800:
        /* <DEDUP_REMOVED lines=16> */
.L_x_811:
[----:B------:R-:W-:Y:S02]  /*0200*/  IMAD R7, R5, c[0x0][0x570], RZ ;  /* 0x00015c0005077a24 */ /* 0x000fe400078e02ff */
[----:B------:R-:W-:Y:S02]  /*0210*/  IMAD.MOV.U32 R9, RZ, RZ, c[0x0][0x570] ;  /* 0x00015c00ff097624 */ /* 0x000fe400078e00ff */
[C---:B------:R-:W-:Y:S02]  /*0220*/  IMAD R7, R6.reuse, c[0x0][0x574], R7 ;  /* 0x00015d0006077a24 */ /* 0x040fe400078e0207 */
[----:B------:R-:W-:-:S05]  /*0230*/  IMAD.WIDE.U32 R8, R6, R9, c[0x0][0x4a0] ;  /* 0x0001280006087625 */ /* 0x000fca00078e0009 */
[----:B------:R-:W-:-:S05]  /*0240*/  IADD3 R9, R9, R7, RZ ;  /* 0x0000000709097210 */ /* 0x000fca0007ffe0ff */
[----:B------:R-:W2:Y:S01]  /*0250*/  LDG.E.S8 R7, [R8.64] ;  /* 0x0000000408077981 */ /* 0x000ea2000c1e1300 */
[----:B------:R-:W-:Y:S01]  /*0260*/  BSSY B0, `(.L_x_805) ;  /* 0x0000047000007945 */ /* 0x000fe20003800000 */
[C---:B--2---:R-:W-:Y:S02]  /*0270*/  ISETP.GE.U32.AND P0, PT, R7.reuse, c[0x0][0x648], PT ;  /* 0x0001920007007a0c */ /* 0x044fe40003f06070 */
[----:B------:R-:W-:Y:S02]  /*0280*/  SHF.R.S32.HI R10, RZ, 0x1f, R7 ;  /* 0x0000001fff0a7819 */ /* 0x000fe40000011407 */
[----:B------:R-:W-:Y:S02]  /*0290*/  ISETP.GT.U32.AND P1, PT, R7, c[0x0][0x650], PT ;  /* 0x0001940007007a0c */ /* 0x000fe40003f24070 */
[----:B------:R-:W-:-:S04]  /*02a0*/  ISETP.GE.AND.EX P0, PT, R10, c[0x0][0x64c], PT, P0 ;  /* 0x000193000a007a0c */ /* 0x000fc80003f06300 */
[----:B------:R-:W-:-:S13]  /*02b0*/  ISETP.GT.OR.EX P0, PT, R10, c[0x0][0x654], !P0, P1 ;  /* 0x000195000a007a0c */ /* 0x000fda0004704710 */
[----:B-1----:R-:W-:Y:S05]  /*02c0*/  @P0 BRA `(.L_x_806) ;  /* 0x0000040000000947 */ /* 0x002fea0003800000 */
        /* <DEDUP_REMOVED lines=13> */
[----:B------:R-:W-:Y:S05]  /*03a0*/  CALL.REL.NOINC `($__internal_23_$__cuda_sm20_div_s64) ;  /* 0x0000238000007944 */ /* 0x000fea0003c00000 */
[----:B------:R-:W-:Y:S05]  /*03b0*/  BRA `(.L_x_809) ;  /* 0x0000012000007947 */ /* 0x000fea0003800000 */
.L_x_808:
        /* <DEDUP_REMOVED lines=18> */
.L_x_809:
[----:B------:R-:W-:Y:S05]  /*04e0*/  BSYNC B1 ;  /* 0x0000000000017941 */ /* 0x000fea0003800000 */
.L_x_807:
[----:B------:R-:W-:Y:S01]  /*04f0*/  MOV R9, c[0x0][0x730] ;  /* 0x0001cc0000097a02 */ /* 0x000fe20000000f00 */
[----:B------:R-:W-:-:S04]  /*0500*/  IMAD R7, R5, c[0x0][0x730], RZ ;  /* 0x0001cc0005077a24 */ /* 0x000fc800078e02ff */
[C---:B------:R-:W-:Y:S02]  /*0510*/  IMAD R7, R6.reuse, c[0x0][0x734], R7 ;  /* 0x0001cd0006077a24 */ /* 0x040fe400078e0207 */
[----:B------:R-:W-:Y:S01]  /*0520*/  IMAD.WIDE.U32 R8, R6, R9, c[0x0][0x660] ;  /* 0x0001980006087625 */ /* 0x000fe200078e0009 */
[----:B------:R-:W-:-:S03]  /*0530*/  ISETP.NE.U32.AND P0, PT, R24, c[0x0][0x640], PT ;  /* 0x0001900018007a0c */ /* 0x000fc60003f05070 */
[----:B------:R-:W-:Y:S01]  /*0540*/  IMAD.IADD R11, R9, 0x1, R7 ;  /* 0x00000001090b7824 */ /* 0x000fe200078e0207 */
[----:B------:R-:W-:Y:S01]  /*0550*/  SHF.R.S32.HI R7, RZ, 0x1f, R24 ;  /* 0x0000001fff077819 */ /* 0x000fe20000011418 */
[----:B------:R-:W-:-:S03]  /*0560*/  IMAD.MOV.U32 R10, RZ, RZ, R8 ;  /* 0x000000ffff0a7224 */ /* 0x000fc600078e0008 */
[----:B------:R-:W-:Y:S02]  /*0570*/  ISETP.NE.AND.EX P0, PT, R7, c[0x0][0x644], PT, P0 ;  /* 0x0001910007007a0c */ /* 0x000fe40003f05300 */
[----:B------:R0:W5:Y:S02]  /*0580*/  LDG.E.U8 R12, [R10.64] ;  /* 0x000000040a0c7981 */ /* 0x000164000c1e1100 */
[----:B------:R-:W-:-:S05]  /*0590*/  SEL R7, RZ, 0xffffffff, P0 ;  /* 0xffffffffff077807 */ /* 0x000fca0000000000 */
[----:B------:R-:W-:-:S05]  /*05a0*/  IMAD.IADD R24, R24, 0x1, R7 ;  /* 0x0000000118187824 */ /* 0x000fca00078e0207 */
[----:B------:R-:W-:-:S04]  /*05b0*/  IADD3 R9, R24, c[0x0][0x18], RZ ;  /* 0x0000060018097a10 */ /* 0x000fc80007ffe0ff */
[----:B------:R-:W-:-:S04]  /*05c0*/  LOP3.LUT R7, R9, 0x3, RZ, 0xc0, !PT ;  /* 0x0000000309077812 */ /* 0x000fc800078ec0ff */
[----:B------:R-:W-:Y:S01]  /*05d0*/  IADD3 R24, -R7, R24, RZ ;  /* 0x0000001807187210 */ /* 0x000fe20007ffe1ff */
[----:B------:R-:W-:Y:S02]  /*05e0*/  IMAD.SHL.U32 R7, R9, 0x8, RZ ;  /* 0x0000000809077824 */ /* 0x000fe400078e00ff */
[----:B------:R-:W-:Y:S02]  /*05f0*/  IMAD.MOV.U32 R9, RZ, RZ, 0xff ;  /* 0x000000ffff097424 */ /* 0x000fe400078e00ff */
[----:B------:R1:W2:Y:S01]  /*0600*/  LDS R8, [R24] ;  /* 0x0000000018087984 */ /* 0x0002a20000000800 */
[----:B0-----:R-:W-:-:S04]  /*0610*/  LOP3.LUT R10, R7, 0x18, RZ, 0xc0, !PT ;  /* 0x00000018070a7812 */ /* 0x001fc800078ec0ff */
[----:B------:R-:W-:Y:S02]  /*0620*/  SHF.L.U32 R11, R9, R10, RZ ;  /* 0x0000000a090b7219 */ /* 0x000fe400000006ff */
.L_x_810:
[----:B--2---:R-:W-:Y:S01]  /*0630*/  SHF.R.U32.HI R7, RZ, R10, R8 ;  /* 0x0000000aff077219 */ /* 0x004fe20000011608 */
[----:B------:R-:W-:Y:S04]  /*0640*/  YIELD ;  /* 0x0000000000007946 */ /* 0x000fe80003800000 */
[----:B-----5:R-:W-:-:S05]  /*0650*/  IMAD.IADD R7, R12, 0x1, R7 ;  /* 0x000000010c077824 */ /* 0x020fca00078e0207 */
[----:B------:R-:W-:-:S04]  /*0660*/  LOP3.LUT R7, R7, 0xff, RZ, 0xc0, !PT ;  /* 0x000000ff07077812 */ /* 0x000fc800078ec0ff */
[----:B------:R-:W-:-:S04]  /*0670*/  SHF.L.U32 R7, R7, R10, RZ ;  /* 0x0000000a07077219 */ /* 0x000fc800000006ff */
[----:B------:R-:W-:-:S06]  /*0680*/  LOP3.LUT R9, R7, R8, R11, 0xf4, !PT ;  /* 0x0000000807097212 */ /* 0x000fcc00078ef40b */
[----:B------:R-:W0:Y:S02]  /*0690*/  ATOMS.CAS R9, [R24], R8, R9 ;  /* 0x000000081809738d */ /* 0x000e240000000009 */
[-C--:B0-----:R-:W-:Y:S02]  /*06a0*/  ISETP.NE.AND P0, PT, R8, R9.reuse, PT ;  /* 0x000000090800720c */ /* 0x081fe40003f05270 */
[----:B------:R-:W-:-:S11]  /*06b0*/  MOV R8, R9 ;  /* 0x0000000900087202 */ /* 0x000fd60000000f00 */
[----:B------:R-:W-:Y:S05]  /*06c0*/  @P0 BRA `(.L_x_810) ;  /* 0xffffff6000000947 */ /* 0x000fea000383ffff */
.L_x_806:
[----:B------:R-:W-:Y:S05]  /*06d0*/  BSYNC B0 ;  /* 0x0000000000007941 */ /* 0x000fea0003800000 */
.L_x_805:
[----:B------:R-:W-:-:S05]  /*06e0*/  IMAD R7, R4, c[0x0][0x0], RZ ;  /* 0x0000000004077a24 */ /* 0x000fca00078e02ff */
[----:B------:R-:W-:-:S05]  /*06f0*/  IADD3 R6, P0, R7, R6, RZ ;  /* 0x0000000607067210 */ /* 0x000fca0007f1e0ff */
[----:B------:R-:W-:Y:S01]  /*0700*/  IMAD.X R5, RZ, RZ, R5, P0 ;  /* 0x000000ffff057224 */ /* 0x000fe200000e0605 */
[----:B------:R-:W-:-:S04]  /*0710*/  ISETP.GE.U32.AND P0, PT, R6, c[0x0][0x658], PT ;  /* 0x0001960006007a0c */ /* 0x000fc80003f06070 */
[----:B------:R-:W-:-:S13]  /*0720*/  ISETP.GE.AND.EX P0, PT, R5, c[0x0][0x65c], PT, P0 ;  /* 0x0001970005007a0c */ /* 0x000fda0003f06300 */
[----:B------:R-:W-:Y:S05]  /*0730*/  @!P0 BRA `(.L_x_811) ;  /* 0xfffffac000008947 */ /* 0x000fea000383ffff */
[----:B------:R-:W-:Y:S05]  /*0740*/  BRA `(.L_x_803) ;  /* 0x00001d6000007947 */ /* 0x000fea0003800000 */
.L_x_804:
[----:B------:R-:W-:-:S04]  /*0750*/  LOP3.LUT R5, RZ, c[0x0][0x638], RZ, 0x33, !PT ;  /* 0x00018e00ff057a12 */ /* 0x000fc800078e33ff */
[----:B------:R-:W-:-:S04]  /*0760*/  IMNMX R5, R5, -0x3, !PT ;  /* 0xfffffffd05057817 */ /* 0x000fc80007800200 */
[----:B------:R-:W-:Y:S01]  /*0770*/  IADD3 R7, R5, c[0x0][0x638], RZ ;  /* 0x00018e0005077a10 */ /* 0x000fe20007ffe0ff */
[----:B------:R-:W-:-:S03]  /*0780*/  IMAD.MOV.U32 R5, RZ, RZ, RZ ;  /* 0x000000ffff057224 */ /* 0x000fc600078e00ff */
[C---:B------:R-:W-:Y:S02]  /*0790*/  IADD3 R6, R7.reuse, 0x1, RZ ;  /* 0x0000000107067810 */ /* 0x040fe40007ffe0ff */
[----:B------:R-:W-:Y:S02]  /*07a0*/  IADD3 R7, R7, 0x2, RZ ;  /* 0x0000000207077810 */ /* 0x000fe40007ffe0ff */
.L_x_843:
[----:B------:R-:W-:Y:S01]  /*07b0*/  ISETP.GE.U32.AND P0, PT, R6, 0x3, PT ;  /* 0x000000030600780c */ /* 0x000fe20003f06070 */
[----:B------:R-:W-:Y:S01]  /*07c0*/  CS2R R18, SRZ ;  /* 0x0000000000127805 */ /* 0x000fe2000001ff00 */
[----:B------:R-:W-:Y:S01]  /*07d0*/  LOP3.LUT R8, R7, 0x3, RZ, 0xc0, !PT ;  /* 0x0000000307087812 */ /* 0x000fe200078ec0ff */
[----:B------:R-:W-:Y:S01]  /*07e0*/  IMAD.MOV.U32 R9, RZ, RZ, c[0x0][0x638] ;  /* 0x00018e00ff097624 */ /* 0x000fe200078e00ff */
[----:B------:R-:W-:Y:S01]  /*07f0*/  MOV R16, R4 ;  /* 0x0000000400107202 */ /* 0x000fe20000000f00 */
[----:B------:R-:W-:-:S08]  /*0800*/  IMAD.MOV.U32 R27, RZ, RZ, R5 ;  /* 0x000000ffff1b7224 */ /* 0x000fd000078e0005 */
[----:B0-----:R-:W-:Y:S05]  /*0810*/  @!P0 BRA `(.L_x_812) ;  /* 0x00000d8000008947 */ /* 0x001fea0003800000 */
[----:B------:R-:W-:Y:S01]  /*0820*/  BSSY B0, `(.L_x_812) ;  /* 0x00000d7000007945 */ /* 0x000fe20003800000 */
[----:B------:R-:W-:-:S04]  /*0830*/  IMAD.IADD R10, R7, 0x1, -R8 ;  /* 0x00000001070a7824 */ /* 0x000fc800078e0a08 */
.L_x_826:
        /* <DEDUP_REMOVED lines=13> */
[----:B------:R-:W-:Y:S05]  /*0910*/  CALL.REL.NOINC `($__internal_23_$__cuda_sm20_div_s64) ;  /* 0x00001e1000007944 */ /* 0x000fea0003c00000 */
[----:B------:R-:W-:Y:S01]  /*0920*/  IADD3 R21, P0, RZ, -R24, RZ ;  /* 0x80000018ff157210 */ /* 0x000fe20007f1e0ff */
[----:B------:R-:W-:Y:S01]  /*0930*/  IMAD.MOV.U32 R32, RZ, RZ, R24 ;  /* 0x000000ffff207224 */ /* 0x000fe200078e0018 */
        /* <DEDUP_REMOVED lines=9> */
.L_x_814:
        /* <DEDUP_REMOVED lines=22> */
.L_x_815:
[----:B------:R-:W-:Y:S05]  /*0b30*/  BSYNC B1 ;  /* 0x0000000000017941 */ /* 0x000fea0003800000 */
.L_x_813:
        /* <DEDUP_REMOVED lines=15> */
[----:B------:R-:W-:Y:S05]  /*0c30*/  CALL.REL.NOINC `($__internal_23_$__cuda_sm20_div_s64) ;  /* 0x00001af000007944 */ /* 0x000fea0003c00000 */
        /* <DEDUP_REMOVED lines=12> */
.L_x_817:
        /* <DEDUP_REMOVED lines=22> */
.L_x_818:
[----:B------:R-:W-:Y:S05]  /*0e60*/  BSYNC B1 ;  /* 0x0000000000017941 */ /* 0x000fea0003800000 */
.L_x_816:
        /* <DEDUP_REMOVED lines=29> */
.L_x_820:
        /* <DEDUP_REMOVED lines=22> */
.L_x_821:
[----:B------:R-:W-:Y:S05]  /*11a0*/  BSYNC B1 ;  /* 0x0000000000017941 */ /* 0x000fea0003800000 */
.L_x_819:
        /* <DEDUP_REMOVED lines=17> */
[----:B------:R-:W-:Y:S05]  /*12c0*/  CALL.REL.NOINC `($__internal_23_$__cuda_sm20_div_s64) ;  /* 0x0000146000007944 */ /* 0x000fea0003c00000 */
        /* <DEDUP_REMOVED lines=12> */
.L_x_823:
        /* <DEDUP_REMOVED lines=23> */
.L_x_824:
[----:B------:R-:W-:Y:S05]  /*1500*/  BSYNC B1 ;  /* 0x0000000000017941 */ /* 0x000fea0003800000 */
.L_x_822:
        /* <DEDUP_REMOVED lines=8> */
.L_x_825:
[----:B------:R-:W-:Y:S05]  /*1590*/  BSYNC B0 ;  /* 0x0000000000007941 */ /* 0x000fea0003800000 */
.L_x_812:
        /* <DEDUP_REMOVED lines=13> */
[----:B------:R-:W-:Y:S05]  /*1670*/  CALL.REL.NOINC `($__internal_23_$__cuda_sm20_div_s64) ;  /* 0x000010b000007944 */ /* 0x000fea0003c00000 */
        /* <DEDUP_REMOVED lines=10> */
.L_x_829:
        /* <DEDUP_REMOVED lines=23> */
.L_x_830:
[----:B------:R-:W-:Y:S05]  /*1890*/  BSYNC B0 ;  /* 0x0000000000007941 */ /* 0x000fea0003800000 */
.L_x_828:
        /* <DEDUP_REMOVED lines=27> */
.L_x_832:
        /* <DEDUP_REMOVED lines=23> */
.L_x_833:
[----:B------:R-:W-:Y:S05]  /*1bc0*/  BSYNC B0 ;  /* 0x0000000000007941 */ /* 0x000fea0003800000 */
.L_x_831:
        /* <DEDUP_REMOVED lines=27> */
.L_x_835:
        /* <DEDUP_REMOVED lines=23> */
.L_x_836:
[----:B------:R-:W-:Y:S05]  /*1ef0*/  BSYNC B0 ;  /* 0x0000000000007941 */ /* 0x000fea0003800000 */
.L_x_834:
[----:B------:R-:W0:Y:S02]  /*1f00*/  LDC.64 R8, c[0x0][R9+0x218] ;  /* 0x0000860009087b82 */ /* 0x000e240000000a00 */
[-C--:B0-----:R-:W-:Y:S02]  /*1f10*/  IMAD R10, R9, R12.reuse, RZ ;  /* 0x0000000c090a7224 */ /* 0x081fe400078e02ff */
[----:B------:R-:W-:-:S04]  /*1f20*/  IMAD.WIDE.U32 R18, R8, R12, R18 ;  /* 0x0000000c08127225 */ /* 0x000fc800078e0012 */
[----:B------:R-:W-:-:S05]  /*1f30*/  IMAD R11, R8, R11, R10 ;  /* 0x0000000b080b7224 */ /* 0x000fca00078e020a */
[----:B------:R-:W-:-:S03]  /*1f40*/  IADD3 R19, R19, R11, RZ ;  /* 0x0000000b13137210 */ /* 0x000fc60007ffe0ff */
.L_x_827:
        /* <DEDUP_REMOVED lines=26> */
[----:B------:R-:W-:Y:S05]  /*20f0*/  CALL.REL.NOINC `($__internal_23_$__cuda_sm20_div_s64) ;  /* 0x0000063000007944 */ /* 0x000fea0003c00000 */
[----:B------:R-:W-:Y:S05]  /*2100*/  BRA `(.L_x_841) ;  /* 0x0000012000007947 */ /* 0x000fea0003800000 */
.L_x_840:
        /* <DEDUP_REMOVED lines=18> */
.L_x_841:
[----:B------:R-:W-:Y:S05]  /*2230*/  BSYNC B1 ;  /* 0x0000000000017941 */ /* 0x000fea0003800000 */
.L_x_839:
[----:B------:R-:W-:Y:S02]  /*2240*/  IMAD R9, R5, c[0x0][0x730], RZ ;  /* 0x0001cc0005097a24 */ /* 0x000fe400078e02ff */
[----:B------:R-:W-:Y:S02]  /*2250*/  IMAD.MOV.U32 R13, RZ, RZ, c[0x0][0x730] ;  /* 0x0001cc00ff0d7624 */ /* 0x000fe400078e00ff */
[C---:B------:R-:W-:Y:S02]  /*2260*/  IMAD R11, R4.reuse, c[0x0][0x734], R9 ;  /* 0x0001cd00040b7a24 */ /* 0x040fe400078e0209 */
[----:B------:R-:W-:Y:S01]  /*2270*/  IMAD.WIDE.U32 R8, R4, R13, c[0x0][0x660] ;  /* 0x0001980004087625 */ /* 0x000fe200078e000d */
[----:B------:R-:W-:-:S03]  /*2280*/  ISETP.NE.U32.AND P0, PT, R24, c[0x0][0x640], PT ;  /* 0x0001900018007a0c */ /* 0x000fc60003f05070 */
[----:B------:R-:W-:Y:S01]  /*2290*/  IMAD.MOV.U32 R10, RZ, RZ, R8 ;  /* 0x000000ffff0a7224 */ /* 0x000fe200078e0008 */
[----:B------:R-:W-:Y:S02]  /*22a0*/  SHF.R.S32.HI R8, RZ, 0x1f, R24 ;  /* 0x0000001fff087819 */ /* 0x000fe40000011418 */
[----:B------:R-:W-:Y:S02]  /*22b0*/  IADD3 R11, R9, R11, RZ ;  /* 0x0000000b090b7210 */ /* 0x000fe40007ffe0ff */
[----:B------:R-:W-:-:S03]  /*22c0*/  ISETP.NE.AND.EX P0, PT, R8, c[0x0][0x644], PT, P0 ;  /* 0x0001910008007a0c */ /* 0x000fc60003f05300 */
[----:B------:R0:W5:Y:S01]  /*22d0*/  LDG.E.U8 R12, [R10.64] ;  /* 0x000000040a0c7981 */ /* 0x000162000c1e1100 */
[----:B------:R-:W-:-:S05]  /*22e0*/  SEL R13, RZ, 0xffffffff, P0 ;  /* 0xffffffffff0d7807 */ /* 0x000fca0000000000 */
[----:B------:R-:W-:Y:S02]  /*22f0*/  IMAD.IADD R13, R24, 0x1, R13 ;  /* 0x00000001180d7824 */ /* 0x000fe400078e020d */
[----:B0-----:R-:W-:-:S03]  /*2300*/  IMAD.MOV.U32 R11, RZ, RZ, 0xff ;  /* 0x000000ffff0b7424 */ /* 0x001fc600078e00ff */
[----:B------:R-:W-:-:S04]  /*2310*/  IADD3 R9, R13, c[0x0][0x18], RZ ;  /* 0x000006000d097a10 */ /* 0x000fc80007ffe0ff */
[C---:B------:R-:W-:Y:S01]  /*2320*/  LOP3.LUT R8, R9.reuse, 0x3, RZ, 0xc0, !PT ;  /* 0x0000000309087812 */ /* 0x040fe200078ec0ff */
[----:B------:R-:W-:-:S03]  /*2330*/  IMAD.SHL.U32 R9, R9, 0x8, RZ ;  /* 0x0000000809097824 */ /* 0x000fc600078e00ff */
[----:B------:R-:W-:Y:S02]  /*2340*/  IADD3 R13, -R8, R13, RZ ;  /* 0x0000000d080d7210 */ /* 0x000fe40007ffe1ff */
[----:B------:R-:W-:-:S03]  /*2350*/  LOP3.LUT R10, R9, 0x18, RZ, 0xc0, !PT ;  /* 0x00000018090a7812 */ /* 0x000fc600078ec0ff */
[----:B------:R0:W1:Y:S01]  /*2360*/  LDS R8, [R13] ;  /* 0x000000000d087984 */ /* 0x0000620000000800 */
[----:B------:R-:W-:-:S03]  /*2370*/  SHF.L.U32 R11, R11, R10, RZ ;  /* 0x0000000a0b0b7219 */ /* 0x000fc600000006ff */
.L_x_842:
[----:B-1----:R-:W-:Y:S01]  /*2380*/  SHF.R.U32.HI R9, RZ, R10, R8 ;  /* 0x0000000aff097219 */ /* 0x002fe20000011608 */
[----:B------:R-:W-:Y:S03]  /*2390*/  YIELD ;  /* 0x0000000000007946 */ /* 0x000fe60003800000 */
[----:B-----5:R-:W-:-:S04]  /*23a0*/  IADD3 R9, R12, R9, RZ ;  /* 0x000000090c097210 */ /* 0x020fc80007ffe0ff */
[----:B------:R-:W-:-:S04]  /*23b0*/  LOP3.LUT R9, R9, 0xff, RZ, 0xc0, !PT ;  /* 0x000000ff09097812 */ /* 0x000fc800078ec0ff */
[----:B------:R-:W-:-:S04]  /*23c0*/  SHF.L.U32 R9, R9, R10, RZ ;  /* 0x0000000a09097219 */ /* 0x000fc800000006ff */
[----:B------:R-:W-:-:S06]  /*23d0*/  LOP3.LUT R9, R9, R8, R11, 0xf4, !PT ;  /* 0x0000000809097212 */ /* 0x000fcc00078ef40b */
[----:B------:R-:W1:Y:S02]  /*23e0*/  ATOMS.CAS R9, [R13], R8, R9 ;  /* 0x000000080d09738d */ /* 0x000e640000000009 */
[----:B-1----:R-:W-:Y:S01]  /*23f0*/  ISETP.NE.AND P0, PT, R8, R9, PT ;  /* 0x000000090800720c */ /* 0x002fe20003f05270 */
[----:B------:R-:W-:-:S12]  /*2400*/  IMAD.MOV.U32 R8, RZ, RZ, R9 ;  /* 0x000000ffff087224 */ /* 0x000fd800078e0009 */
[----:B------:R-:W-:Y:S05]  /*2410*/  @P0 BRA `(.L_x_842) ;  /* 0xffffff6000000947 */ /* 0x000fea000383ffff */
.L_x_838:
[----:B------:R-:W-:Y:S05]  /*2420*/  BSYNC B0 ;  /* 0x0000000000007941 */ /* 0x000fea0003800000 */
.L_x_837:
        /* <DEDUP_REMOVED lines=8> */
.L_x_803:
[----:B------:R-:W-:Y:S01]  /*24b0*/  WARPSYNC 0xffffffff ;  /* 0xffffffff00007948 */ /* 0x000fe20003800000 */
[----:B------:R-:W-:Y:S01]  /*24c0*/  BAR.SYNC.DEFER_BLOCKING 0x0 ;  /* 0x0000000000007b1d */ /* 0x000fe20000010000 */
[----:B------:R-:W-:-:S04]  /*24d0*/  ISETP.GE.U32.AND P0, PT, R0, c[0x0][0x168], PT ;  /* 0x00005a0000007a0c */ /* 0x000fc80003f06070 */
[----:B------:R-:W-:-:S13]  /*24e0*/  ISETP.GE.AND.EX P0, PT, RZ, c[0x0][0x16c], PT, P0 ;  /* 0x00005b00ff007a0c */ /* 0x000fda0003f06300 */
[----:B------:R-:W-:Y:S05]  /*24f0*/  @P0 EXIT ;  /* 0x000000000000094d */ /* 0x000fea0003800000 */
[----:B------:R-:W-:Y:S02]  /*2500*/  IMAD.MOV.U32 R7, RZ, RZ, R0 ;  /* 0x000000ffff077224 */ /* 0x000fe400078e0000 */
[----:B------:R-:W-:-:S03]  /*2510*/  IMAD.MOV.U32 R6, RZ, RZ, RZ ;  /* 0x000000ffff067224 */ /* 0x000fc600078e00ff */
.L_x_846:
[----:B------:R-:W-:Y:S01]  /*2520*/  MOV R0, c[0x0][0x230] ;  /* 0x00008c0000007a02 */ /* 0x000fe20000000f00 */
[----:B------:R-:W-:Y:S01]  /*2530*/  IMAD R4, R6, c[0x0][0x230], RZ ;  /* 0x00008c0006047a24 */ /* 0x000fe200078e02ff */
[----:B------:R2:W3:Y:S03]  /*2540*/  LDS.U8 R11, [R7] ;  /* 0x00000000070b7984 */ /* 0x0004e60000000000 */
        /* <DEDUP_REMOVED lines=9> */
[----:B--2---:R-:W-:Y:S01]  /*25e0*/  IADD3 R7, P0, R7, c[0x0][0x0], RZ ;  /* 0x0000000007077a10 */ /* 0x004fe20007f1e0ff */
[----:B------:R-:W-:Y:S01]  /*25f0*/  HFMA2.MMA R8, -RZ, RZ, 0, 1.5199184417724609375e-05 ;  /* 0x000000ffff087435 */ /* 0x000fe200000001ff */
[----:B------:R-:W-:Y:S01]  /*2600*/  IMAD.SHL.U32 R9, R0, 0x8, RZ ;  /* 0x0000000800097824 */ /* 0x000fe200078e00ff */
[----:B------:R-:W-:Y:S02]  /*2610*/  BSSY B0, `(.L_x_844) ;  /* 0x000000f000007945 */ /* 0x000fe40003800000 */
[----:B------:R-:W-:Y:S01]  /*2620*/  IMAD.X R6, RZ, RZ, R6, P0 ;  /* 0x000000ffff067224 */ /* 0x000fe200000e0606 */
[----:B------:R-:W-:-:S04]  /*2630*/  ISETP.GE.U32.AND P0, PT, R7, c[0x0][0x168], PT ;  /* 0x00005a0007007a0c */ /* 0x000fc80003f06070 */
[----:B------:R-:W-:Y:S02]  /*2640*/  ISETP.GE.AND.EX P0, PT, R6, c[0x0][0x16c], PT, P0 ;  /* 0x00005b0006007a0c */ /* 0x000fe40003f06300 */
[----:B---34-:R-:W-:Y:S02]  /*2650*/  SHF.L.U32 R8, R8, R9, RZ ;  /* 0x0000000908087219 */ /* 0x018fe400000006ff */
.L_x_845:
        /* <DEDUP_REMOVED lines=11> */
.L_x_844:
[----:B------:R-:W-:Y:S05]  /*2710*/  @!P0 BRA `(.L_x_846) ;  /* 0xfffffe0000008947 */ /* 0x000fea000383ffff */
[----:B------:R-:W-:Y:S05]  /*2720*/  EXIT ;  /* 0x000000000000794d */ /* 0x000fea0003800000 */
        .weak           $__internal_23_$__cuda_sm20_div_s64
        .type           $__internal_23_$__cuda_sm20_div_s64,@function
        .size           $__internal_23_$__cuda_sm20_div_s64,(.L_x_3571 - $__internal_23_$__cuda_sm20_div_s64)
$__internal_23_$__cuda_sm20_div_s64:
        /* <DEDUP_REMOVED lines=82> */
[----:B------:R-:W-:Y:S06]  /*2c50*/  RET.REL.NODEC R12 `(_ZN2at4cuda17kernelHistogram1DIaalLi1ELi2ELin1ELNS0_23CUDAHistogramMemoryTypeE0EZNS0_21CUDA_tensor_histogramIaaLb0EEEbNS_6TensorES4_S4_lNS_14AccumulateTypeIT0_Lb1EE4typeES8_NS0_13TensorArgTypeES9_S9_EUllE_EEvNS0_6detail10TensorInfoIT_T1_EESF_NSC_IKS6_SE_EElS8_S8_SE_T6_) ;  /* 0xffffd3a00c007950 */ /* 0x000fec0003c3ffff */
.L_x_847:
        /* <DEDUP_REMOVED lines=10> */
.L_x_3571:


//--------------------- .text._ZN2at4cuda17kernelHistogram1DIhhlLi1ELi2ELin1ELNS0_23CUDAHistogramMemoryTypeE1EZNS0_21CUDA_tensor_histogramIhhLb0EEEbNS_6TensorES4_S4_lNS_14AccumulateTypeIT0_Lb1EE4typeES8_NS0_13TensorArgTypeES9_S9_EUllE0_EEvNS0_6detail10TensorInfoIT_T1_EESF_NSC_IKS6_SE_EElS8_S8_SE_T6_ --------------------------
	.section	.text._ZN2at4cuda17kernelHistogram1DIhhlLi1ELi2ELin1ELNS0_23CUDAHistogramMemoryTypeE1EZNS0_21CUDA_tensor_histogramIhhLb0EEEbNS_6TensorES4_S4_lNS_14AccumulateTypeIT0_Lb1EE4typeES8_NS0_13TensorArgTypeES9_S9_EUllE0_EEvNS0_6detail10TensorInfoIT_T1_EESF_NSC_IKS6_SE_EElS8_S8_SE_T6_,"ax",@progbits
	.sectioninfo	@"SHI_REGISTERS=36"
	.align	128
        .global         _ZN2at4cuda17kernelHistogram1DIhhlLi1ELi2ELin1ELNS0_23CUDAHistogramMemoryTypeE1EZNS0_21CUDA_tensor_histogramIhhLb0EEEbNS_6TensorES4_S4_lNS_14AccumulateTypeIT0_Lb1EE4typeES8_NS0_13TensorArgTypeES9_S9_EUllE0_EEvNS0_6detail10TensorInfoIT_T1_EESF_NSC_IKS6_SE_EElS8_S8_SE_T6_
        .type           _ZN2at4cuda17kernelHistogram1DIhhlLi1ELi2ELin1ELNS0_23CUDAHistogramMemoryTypeE1EZNS0_21CUDA_tensor_histogramIhhLb0EEEbNS_6TensorES4_S4_lNS_14AccumulateTypeIT0_Lb1EE4typeES8_NS0_13TensorArgTypeES9_S9_EUllE0_EEvNS0_6detail10TensorInfoIT_T1_EESF_NSC_IKS6_SE_EElS8_S8_SE_T6_,@function
        .size           _ZN2at4cuda17kernelHistogram1DIhhlLi1ELi2ELin1ELNS0_23CUDAHistogramMemoryTypeE1EZNS0_21CUDA_tensor_histogramIhhLb0EEEbNS_6TensorES4_S4_lNS_14AccumulateTypeIT0_Lb1EE4typeES8_NS0_13TensorArgTypeES9_S9_EUllE0_EEvNS0_6detail10TensorInfoIT_T1_EESF_NSC_IKS6_SE_EElS8_S8_SE_T6_,(.L_x_3572 - _ZN2at4cuda17kernelHistogram1DIhhlLi1ELi2ELin1ELNS0_23CUDAHistogramMemoryTypeE1EZNS0_21CUDA_tensor_histogramIhhLb0EEEbNS_6TensorES4_S4_lNS_14AccumulateTypeIT0_Lb1EE4typeES8_NS0_13TensorArgTypeES9_S9_EUllE0_EEvNS0_6detail10TensorInfoIT_T1_EESF_NSC_IKS6_SE_EElS8_S8_SE_T6_)
        .other          _ZN2at4cuda17kernelHistogram1DIhhlLi1ELi2ELin1ELNS0_23CUDAHistogramMemoryTypeE1EZNS0_21CUDA_tensor_histogramIhhLb0EEEbNS_6TensorES4_S4_lNS_14AccumulateTypeIT0_Lb1EE4typeES8_NS0_13TensorArgTypeES9_S9_EUllE0_EEvNS0_6detail10TensorInfoIT_T1_EESF_NSC_IKS6_SE_EElS8_S8_SE_T6_,@"STO_CUDA_ENTRY STV_DEFAULT"
_ZN2at4cuda17kernelHistogram1DIhhlLi1ELi2ELin1ELNS0_23CUDAHistogramMemoryTypeE1EZNS0_21CUDA_tensor_histogramIhhLb0EEEbNS_6TensorES4_S4_lNS_14AccumulateTypeIT0_Lb1EE4typeES8_NS0_13TensorArgTypeES9_S9_EUllE0_EEvNS0_6detail10TensorInfoIT_T1_EESF_NSC_IKS6_SE_EElS8_S8_SE_T6_:
.text._ZN2at4cuda17kernelHistogram1DIhhlLi1ELi2ELin1ELNS0_23CUDAHistogramMemoryTypeE1EZNS0_21CUDA_tensor_histogramIhhLb0EEEbNS_6TensorES4_S4_lNS_14AccumulateTypeIT0_Lb1EE4typeES8_NS0_13TensorArgTypeES9_S9_EUllE0_EEvNS0_6detail10TensorInfoIT_T1_EESF_NSC_IKS6_SE_EElS8_S8_SE_T6_:
        /* <DEDUP_REMOVED lines=17> */
.L_x_855:
[----:B0-----:R-:W-:Y:S02]  /*0110*/  IMAD R5, R2, c[0x0][0x570], RZ ;  /* 0x00015c0002057a24 */ /* 0x001fe400078e02ff */
[----:B------:R-:W-:Y:S02]  /*0120*/  IMAD.MOV.U32 R9, RZ, RZ, c[0x0][0x570] ;  /* 0x00015c00ff097624 */ /* 0x000fe400078e00ff */
[C---:B------:R-:W-:Y:S02]  /*0130*/  IMAD R7, R0.reuse, c[0x0][0x574], R5 ;  /* 0x00015d0000077a24 */ /* 0x040fe400078e0205 */
[----:B------:R-:W-:-:S04]  /*0140*/  IMAD.WIDE.U32 R4, R0, R9, c[0x0][0x4a0] ;  /* 0x0001280000047625 */ /* 0x000fc800078e0009 */
[----:B------:R-:W-:-:S05]  /*0150*/  IMAD.IADD R5, R5, 0x1, R7 ;  /* 0x0000000105057824 */ /* 0x000fca00078e0207 */
[----:B------:R-:W2:Y:S01]  /*0160*/  LDG.E.U8 R4, [R4.64] ;  /* 0x0000000a04047981 */ /* 0x000ea2000c1e1100 */
[----:B------:R-:W-:Y:S01]  /*0170*/  IMAD R7, R3, c[0x0][0x0], RZ ;  /* 0x0000000003077a24 */ /* 0x000fe200078e02ff */
[----:B------:R-:W-:Y:S04]  /*0180*/  BSSY B0, `(.L_x_849) ;  /* 0x000004b000007945 */ /* 0x000fe80003800000 */
[----:B------:R-:W-:-:S05]  /*0190*/  IADD3 R0, P0, R7, R0, RZ ;  /* 0x0000000007007210 */ /* 0x000fca0007f1e0ff */
[----:B------:R-:W-:Y:S01]  /*01a0*/  IMAD.X R2, RZ, RZ, R2, P0 ;  /* 0x000000ffff027224 */ /* 0x000fe200000e0602 */
[----:B------:R-:W-:-:S04]  /*01b0*/  ISETP.GE.U32.AND P0, PT, R0, c[0x0][0x658], PT ;  /* 0x0001960000007a0c */ /* 0x000fc80003f06070 */
[----:B------:R-:W-:Y:S02]  /*01c0*/  ISETP.GE.AND.EX P0, PT, R2, c[0x0][0x65c], PT, P0 ;  /* 0x0001970002007a0c */ /* 0x000fe40003f06300 */
[C---:B--2---:R-:W-:Y:S02]  /*01d0*/  ISETP.GE.U32.AND P1, PT, R4.reuse, c[0x0][0x648], PT ;  /* 0x0001920004007a0c */ /* 0x044fe40003f26070 */
[----:B------:R-:W-:Y:S02]  /*01e0*/  ISETP.GT.U32.AND P2, PT, R4, c[0x0][0x650], PT ;  /* 0x0001940004007a0c */ /* 0x000fe40003f44070 */
[----:B------:R-:W-:-:S04]  /*01f0*/  ISETP.GE.AND.EX P1, PT, RZ, c[0x0][0x64c], PT, P1 ;  /* 0x00019300ff007a0c */ /* 0x000fc80003f26310 */
[----:B------:R-:W-:-:S13]  /*0200*/  ISETP.GT.OR.EX P1, PT, RZ, c[0x0][0x654], !P1, P2 ;  /* 0x00019500ff007a0c */ /* 0x000fda0004f24720 */
[----:B------:R-:W-:Y:S05]  /*0210*/  @P1 BRA `(.L_x_850) ;  /* 0x0000041000001947 */ /* 0x000fea0003800000 */
[----:B------:R-:W-:Y:S01]  /*0220*/  IADD3 R4, P1, R4, -c[0x0][0x648], RZ ;  /* 0x8001920004047a10 */ /* 0x000fe20007f3e0ff */
[----:B------:R-:W-:Y:S03]  /*0230*/  BSSY B1, `(.L_x_851) ;  /* 0x0000021000017945 */ /* 0x000fe60003800000 */
[----:B------:R-:W-:Y:S01]  /*0240*/  IADD3.X R5, RZ, ~c[0x0][0x64c], RZ, P1, !PT ;  /* 0x80019300ff057a10 */ /* 0x000fe20000ffe4ff */
        /* <DEDUP_REMOVED lines=11> */
[----:B------:R-:W-:Y:S05]  /*0300*/  CALL.REL.NOINC `($__internal_24_$__cuda_sm20_div_s64) ;  /* 0x0000211000007944 */ /* 0x000fea0003c00000 */
[----:B------:R-:W-:Y:S05]  /*0310*/  BRA `(.L_x_853) ;  /* 0x0000012000007947 */ /* 0x000fea0003800000 */
.L_x_852:
        /* <DEDUP_REMOVED lines=18> */
.L_x_853:
[----:B------:R-:W-:Y:S05]  /*0440*/  BSYNC B1 ;  /* 0x0000000000017941 */ /* 0x000fea0003800000 */
.L_x_851:
[----:B------:R-:W-:Y:S02]  /*0450*/  ISETP.NE.U32.AND P1, PT, R22, c[0x0][0x640], PT ;  /* 0x0001900016007a0c */ /* 0x000fe40003f25070 */
[----:B------:R-:W-:Y:S02]  /*0460*/  SHF.R.S32.HI R5, RZ, 0x1f, R22 ;  /* 0x0000001fff057819 */ /* 0x000fe40000011416 */
[----:B------:R-:W-:Y:S02]  /*0470*/  MOV R4, c[0x0][0x230] ;  /* 0x00008c0000047a02 */ /* 0x000fe40000000f00 */
[----:B------:R-:W-:-:S04]  /*0480*/  ISETP.NE.AND.EX P1, PT, R5, c[0x0][0x644], PT, P1 ;  /* 0x0001910005007a0c */ /* 0x000fc80003f25310 */
[----:B------:R-:W-:-:S04]  /*0490*/  SEL R6, RZ, 0xffffffff, P1 ;  /* 0xffffffffff067807 */ /* 0x000fc80000800000 */
[----:B------:R-:W-:-:S05]  /*04a0*/  IADD3 R9, P1, R22, R6, RZ ;  /* 0x0000000616097210 */ /* 0x000fca0007f3e0ff */
[----:B------:R-:W-:Y:S02]  /*04b0*/  IMAD R7, R9, R4, c[0x0][0x160] ;  /* 0x0000580009077624 */ /* 0x000fe400078e0204 */
[----:B------:R-:W-:-:S03]  /*04c0*/  IMAD.X R6, R5, 0x1, R6, P1 ;  /* 0x0000000105067824 */ /* 0x000fc600008e0606 */
[----:B------:R-:W-:Y:S01]  /*04d0*/  LOP3.LUT R7, R7, 0x3, RZ, 0xc0, !PT ;  /* 0x0000000307077812 */ /* 0x000fe200078ec0ff */
[----:B------:R-:W-:-:S03]  /*04e0*/  IMAD R6, R6, c[0x0][0x230], RZ ;  /* 0x00008c0006067a24 */ /* 0x000fc600078e02ff */
        /* <DEDUP_REMOVED lines=10> */
.L_x_854:
        /* <DEDUP_REMOVED lines=10> */
.L_x_850:
[----:B------:R-:W-:Y:S05]  /*0630*/  BSYNC B0 ;  /* 0x0000000000007941 */ /* 0x000fea0003800000 */
.L_x_849:
[----:B------:R-:W-:Y:S05]  /*0640*/  @!P0 BRA `(.L_x_855) ;  /* 0xfffffac000008947 */ /* 0x000fea000383ffff */
[----:B------:R-:W-:Y:S05]  /*0650*/  EXIT ;  /* 0x000000000000794d */ /* 0x000fea0003800000 */
.L_x_848:
[----:B------:R-:W-:-:S04]  /*0660*/  LOP3.LUT R3, RZ, c[0x0][0x638], RZ, 0x33, !PT ;  /* 0x00018e00ff037a12 */ /* 0x000fc800078e33ff */
[----:B------:R-:W-:-:S04]  /*0670*/  IMNMX R3, R3, -0x3, !PT ;  /* 0xfffffffd03037817 */ /* 0x000fc80007800200 */
[----:B------:R-:W-:-:S04]  /*0680*/  IADD3 R6, R3, c[0x0][0x638], RZ ;  /* 0x00018e0003067a10 */ /* 0x000fc80007ffe0ff */
[C---:B------:R-:W-:Y:S02]  /*0690*/  IADD3 R3, R6.reuse, 0x2, RZ ;  /* 0x0000000206037810 */ /* 0x040fe40007ffe0ff */
[----:B------:R-:W-:Y:S02]  /*06a0*/  IADD3 R4, R6, 0x1, RZ ;  /* 0x0000000106047810 */ /* 0x000fe40007ffe0ff */
[----:B------:R-:W-:-:S05]  /*06b0*/  LOP3.LUT R3, R3, 0x3, RZ, 0xc0, !PT ;  /* 0x0000000303037812 */ /* 0x000fca00078ec0ff */
[----:B------:R-:W-:Y:S02]  /*06c0*/  IMAD.IADD R5, R6, 0x1, -R3 ;  /* 0x0000000106057824 */ /* 0x000fe400078e0a03 */
.L_x_888:
        /* <DEDUP_REMOVED lines=8> */
[----:B------:R-:W-:Y:S02]  /*0750*/  IMAD.MOV.U32 R24, RZ, RZ, R0 ;  /* 0x000000ffff187224 */ /* 0x000fe400078e0000 */
[----:B------:R-:W-:-:S03]  /*0760*/  IMAD.MOV.U32 R25, RZ, RZ, R2 ;  /* 0x000000ffff197224 */ /* 0x000fc600078e0002 */
[----:B------:R-:W-:Y:S05]  /*0770*/  @!P0 BRA `(.L_x_856) ;  /* 0x00000d8000008947 */ /* 0x000fea0003800000 */
[----:B------:R-:W-:Y:S01]  /*0780*/  BSSY B0, `(.L_x_856) ;  /* 0x00000d7000007945 */ /* 0x000fe20003800000 */
[----:B------:R-:W-:Y:S01]  /*0790*/  MOV R7, UR4 ;  /* 0x0000000400077c02 */ /* 0x000fe20008000f00 */
[----:B------:R-:W-:-:S03]  /*07a0*/  IMAD.MOV.U32 R8, RZ, RZ, R5 ;  /* 0x000000ffff087224 */ /* 0x000fc600078e0005 */
.L_x_870:
        /* <DEDUP_REMOVED lines=8> */
[----:B------:R-:W-:Y:S05]  /*0830*/  CALL.REL.NOINC `($__internal_24_$__cuda_sm20_div_s64) ;  /* 0x00001be000007944 */ /* 0x000fea0003c00000 */
        /* <DEDUP_REMOVED lines=10> */
.L_x_858:
        /* <DEDUP_REMOVED lines=22> */
.L_x_859:
[----:B------:R-:W-:Y:S05]  /*0a40*/  BSYNC B1 ;  /* 0x0000000000017941 */ /* 0x000fea0003800000 */
.L_x_857:
        /* <DEDUP_REMOVED lines=16> */
[----:B------:R-:W-:Y:S05]  /*0b50*/  CALL.REL.NOINC `($__internal_24_$__cuda_sm20_div_s64) ;  /* 0x000018c000007944 */ /* 0x000fea0003c00000 */
        /* <DEDUP_REMOVED lines=12> */
.L_x_861:
        /* <DEDUP_REMOVED lines=23> */
.L_x_862:
[----:B------:R-:W-:Y:S05]  /*0d90*/  BSYNC B1 ;  /* 0x0000000000017941 */ /* 0x000fea0003800000 */
.L_x_860:
        /* <DEDUP_REMOVED lines=29> */
.L_x_864:
        /* <DEDUP_REMOVED lines=23> */
.L_x_865:
[----:B------:R-:W-:Y:S05]  /*10e0*/  BSYNC B1 ;  /* 0x0000000000017941 */ /* 0x000fea0003800000 */
.L_x_863:
        /* <DEDUP_REMOVED lines=30> */
.L_x_867:
        /* <DEDUP_REMOVED lines=22> */
.L_x_868:
[----:B------:R-:W-:Y:S05]  /*1430*/  BSYNC B1 ;  /* 0x0000000000017941 */ /* 0x000fea0003800000 */
.L_x_866:
        /* <DEDUP_REMOVED lines=11> */
.L_x_869:
[----:B------:R-:W-:Y:S05]  /*14f0*/  BSYNC B0 ;  /* 0x0000000000007941 */ /* 0x000fea0003800000 */
.L_x_856:
        /* <DEDUP_REMOVED lines=12> */
[----:B------:R-:W-:Y:S05]  /*15c0*/  CALL.REL.NOINC `($__internal_24_$__cuda_sm20_div_s64) ;  /* 0x00000e5000007944 */ /* 0x000fea0003c00000 */
        /* <DEDUP_REMOVED lines=10> */
.L_x_873:
        /* <DEDUP_REMOVED lines=23> */
.L_x_874:
[----:B------:R-:W-:Y:S05]  /*17e0*/  BSYNC B0 ;  /* 0x0000000000007941 */ /* 0x000fea0003800000 */
.L_x_872:
        /* <DEDUP_REMOVED lines=27> */
.L_x_876:
        /* <DEDUP_REMOVED lines=23> */
.L_x_877:
[----:B------:R-:W-:Y:S05]  /*1b10*/  BSYNC B0 ;  /* 0x0000000000007941 */ /* 0x000fea0003800000 */
.L_x_875:
        /* <DEDUP_REMOVED lines=16> */
[----:B------:R-:W-:Y:S05]  /*1c20*/  CALL.REL.NOINC `($__internal_24_$__cuda_sm20_div_s64) ;  /* 0x000007f000007944 */ /* 0x000fea0003c00000 */
        /* <DEDUP_REMOVED lines=9> */
.L_x_879:
        /* <DEDUP_REMOVED lines=23> */
.L_x_880:
[----:B------:R-:W-:Y:S05]  /*1e30*/  BSYNC B0 ;  /* 0x0000000000007941 */ /* 0x000fea0003800000 */
.L_x_878:
[----:B------:R-:W0:Y:S01]  /*1e40*/  LDC.64 R6, c[0x0][R6+0x218] ;  /* 0x0000860006067b82 */ /* 0x000e220000000a00 */
[----:B------:R-:W-:Y:S01]  /*1e50*/  MOV R13, R9 ;  /* 0x00000009000d7202 */ /* 0x000fe20000000f00 */
[----:B0-----:R-:W-:-:S04]  /*1e60*/  IMAD R7, R7, R10, RZ ;  /* 0x0000000a07077224 */ /* 0x001fc800078e02ff */
[----:B------:R-:W-:-:S04]  /*1e70*/  IMAD.WIDE.U32 R12, R6, R10, R12 ;  /* 0x0000000a060c7225 */ /* 0x000fc800078e000c */
[----:B------:R-:W-:-:S04]  /*1e80*/  IMAD R7, R6, R15, R7 ;  /* 0x0000000f06077224 */ /* 0x000fc800078e0207 */
[----:B------:R-:W-:-:S04]  /*1e90*/  IMAD.IADD R9, R13, 0x1, R7 ;  /* 0x000000010d097824 */ /* 0x000fc800078e0207 */
.L_x_871:
[----:B------:R-:W-:Y:S02]  /*1ea0*/  IMAD.MOV.U32 R13, RZ, RZ, R9 ;  /* 0x000000ffff0d7224 */ /* 0x000fe400078e0009 */
[----:B------:R-:W-:Y:S02]  /*1eb0*/  IMAD R9, R25, c[0x0][0x570], RZ ;  /* 0x00015c0019097a24 */ /* 0x000fe400078e02ff */
[----:B------:R-:W-:-:S04]  /*1ec0*/  IMAD.WIDE.U32 R6, R24, c[0x0][0x570], R12 ;  /* 0x00015c0018067a25 */ /* 0x000fc800078e000c */
[----:B------:R-:W-:Y:S01]  /*1ed0*/  IMAD R9, R24, c[0x0][0x574], R9 ;  /* 0x00015d0018097a24 */ /* 0x000fe200078e0209 */
[----:B------:R-:W-:-:S04]  /*1ee0*/  IADD3 R6, P0, R6, c[0x0][0x4a0], RZ ;  /* 0x0001280006067a10 */ /* 0x000fc80007f1e0ff */
[----:B------:R-:W-:-:S05]  /*1ef0*/  IADD3.X R7, R7, c[0x0][0x4a4], R9, P0, !PT ;  /* 0x0001290007077a10 */ /* 0x000fca00007fe409 */
[----:B------:R-:W2:Y:S01]  /*1f00*/  LDG.E.U8 R6, [R6.64] ;  /* 0x0000000a06067981 */ /* 0x000ea2000c1e1100 */
[----:B------:R-:W-:Y:S01]  /*1f10*/  BSSY B0, `(.L_x_881) ;  /* 0x0000047000007945 */ /* 0x000fe20003800000 */
        /* <DEDUP_REMOVED lines=21> */
.L_x_884:
        /* <DEDUP_REMOVED lines=18> */
.L_x_885:
[----:B------:R-:W-:Y:S05]  /*2190*/  BSYNC B1 ;  /* 0x0000000000017941 */ /* 0x000fea0003800000 */
.L_x_883:
        /* <DEDUP_REMOVED lines=20> */
.L_x_886:
        /* <DEDUP_REMOVED lines=10> */
.L_x_882:
[----:B------:R-:W-:Y:S05]  /*2380*/  BSYNC B0 ;  /* 0x0000000000007941 */ /* 0x000fea0003800000 */
.L_x_881:
        /* <DEDUP_REMOVED lines=8> */
.L_x_887:
[----:B------:R-:W-:Y:S05]  /*2410*/  EXIT ;  /* 0x000000000000794d */ /* 0x000fea0003800000 */
        .weak           $__internal_24_$__cuda_sm20_div_s64
        .type           $__internal_24_$__cuda_sm20_div_s64,@function
        .size           $__internal_24_$__cuda_sm20_div_s64,(.L_x_3572 - $__internal_24_$__cuda_sm20_div_s64)
$__internal_24_$__cuda_sm20_div_s64:
        /* <DEDUP_REMOVED lines=82> */
[----:B------:R-:W-:Y:S06]  /*2940*/  RET.REL.NODEC R10 `(_ZN2at4cuda17kernelHistogram1DIhhlLi1ELi2ELin1ELNS0_23CUDAHistogramMemoryTypeE1EZNS0_21CUDA_tensor_histogramIhhLb0EEEbNS_6TensorES4_S4_lNS_14AccumulateTypeIT0_Lb1EE4typeES8_NS0_13TensorArgTypeES9_S9_EUllE0_EEvNS0_6detail10TensorInfoIT_T1_EESF_NSC_IKS6_SE_EElS8_S8_SE_T6_) ;  /* 0xffffd6b00a007950 */ /* 0x000fec0003c3ffff */
.L_x_889:
        /* <DEDUP_REMOVED lines=11> */
.L_x_3572:


//--------------------- .text._ZN2at4cuda17kernelHistogram1DIhhlLi1ELi2ELin1ELNS0_23CUDAHistogramMemoryTypeE0EZNS0_21CUDA_tensor_histogramIhhLb0EEEbNS_6TensorES4_S4_lNS_14AccumulateTypeIT0_Lb1EE4typeES8_NS0_13TensorArgTypeES9_S9_EUllE0_EEvNS0_6detail10TensorInfoIT_T1_EESF_NSC_IKS6_SE_EElS8_S8_SE_T6_ --------------------------
	.section	.text._ZN2at4cuda17kernelHistogram1DIhhlLi1ELi2ELin1ELNS0_23CUDAHistogramMemoryTypeE0EZNS0_21CUDA_tensor_histogramIhhLb0EEEbNS_6TensorES4_S4_lNS_14AccumulateTypeIT0_Lb1EE4typeES8_NS0_13TensorArgTypeES9_S9_EUllE0_EEvNS0_6detail10TensorInfoIT_T1_EESF_NSC_IKS6_SE_EElS8_S8_SE_T6_,"ax",@progbits
	.sectioninfo	@"SHI_REGISTERS=40"
	.align	128
        .global         _ZN2at4cuda17kernelHistogram1DIhhlLi1ELi2ELin1ELNS0_23CUDAHistogramMemoryTypeE0EZNS0_21CUDA_tensor_histogramIhhLb0EEEbNS_6TensorES4_S4_lNS_14AccumulateTypeIT0_Lb1EE4typeES8_NS0_13TensorArgTypeES9_S9_EUllE0_EEvNS0_6detail10TensorInfoIT_T1_EESF_NSC_IKS6_SE_EElS8_S8_SE_T6_
        .type           _ZN2at4cuda17kernelHistogram1DIhhlLi1ELi2ELin1ELNS0_23CUDAHistogramMemoryTypeE0EZNS0_21CUDA_tensor_histogramIhhLb0EEEbNS_6TensorES4_S4_lNS_14AccumulateTypeIT0_Lb1EE4typeES8_NS0_13TensorArgTypeES9_S9_EUllE0_EEvNS0_6detail10TensorInfoIT_T1_EESF_NSC_IKS6_SE_EElS8_S8_SE_T6_,@function
        .size           _ZN2at4cuda17kernelHistogram1DIhhlLi1ELi2ELin1ELNS0_23CUDAHistogramMemoryTypeE0EZNS0_21CUDA_tensor_histogramIhhLb0EEEbNS_6TensorES4_S4_lNS_14AccumulateTypeIT0_Lb1EE4typeES8_NS0_13TensorArgTypeES9_S9_EUllE0_EEvNS0_6detail10TensorInfoIT_T1_EESF_NSC_IKS6_SE_EElS8_S8_SE_T6_,(.L_x_3573 - _ZN2at4cuda17kernelHistogram1DIhhlLi1ELi2ELin1ELNS0_23CUDAHistogramMemoryTypeE0EZNS0_21CUDA_tensor_histogramIhhLb0EEEbNS_6TensorES4_S4_lNS_14AccumulateTypeIT0_Lb1EE4typeES8_NS0_13TensorArgTypeES9_S9_EUllE0_EEvNS0_6detail10TensorInfoIT_T1_EESF_NSC_IKS6_SE_EElS8_S8_SE_T6_)
        .other          _ZN2at4cuda17kernelHistogram1DIhhlLi1ELi2ELin1ELNS0_23CUDAHistogramMemoryTypeE0EZNS0_21CUDA_tensor_histogramIhhLb0EEEbNS_6TensorES4_S4_lNS_14AccumulateTypeIT0_Lb1EE4typeES8_NS0_13TensorArgTypeES9_S9_EUllE0_EEvNS0_6detail10TensorInfoIT_T1_EESF_NSC_IKS6_SE_EElS8_S8_SE_T6_,@"STO_CUDA_ENTRY STV_DEFAULT"
_ZN2at4cuda17kernelHistogram1DIhhlLi1ELi2ELin1ELNS0_23CUDAHistogramMemoryTypeE0EZNS0_21CUDA_tensor_histogramIhhLb0EEEbNS_6TensorES4_S4_lNS_14AccumulateTypeIT0_Lb1EE4typeES8_NS0_13TensorArgTypeES9_S9_EUllE0_EEvNS0_6detail10TensorInfoIT_T1_EESF_NSC_IKS6_SE_EElS8_S8_SE_T6_:
.text._ZN2at4cuda17kernelHistogram1DIhhlLi1ELi2ELin1ELNS0_23CUDAHistogramMemoryTypeE0EZNS0_21CUDA_tensor_histogramIhhLb0EEEbNS_6TensorES4_S4_lNS_14AccumulateTypeIT0_Lb1EE4typeES8_NS0_13TensorArgTypeES9_S9_EUllE0_EEvNS0_6detail10TensorInfoIT_T1_EESF_NSC_IKS6_SE_EElS8_S8_SE_T6_:
        /* <DEDUP_REMOVED lines=9> */
.L_x_892:
[----:B------:R0:W-:Y:S02]  /*0090*/  STS.U8 [R2], RZ ;  /* 0x000000ff02007388 */ /* 0x0001e40000000000 */
[----:B0-----:R-:W-:-:S04]  /*00a0*/  IADD3 R2, P0, R2, c[0x0][0x0], RZ ;  /* 0x0000000002027a10 */ /* 0x001fc80007f1e0ff */
[----:B------:R-:W-:Y:S02]  /*00b0*/  IADD3.X R3, RZ, R3, RZ, P0, !PT ;  /* 0x00000003ff037210 */ /* 0x000fe400007fe4ff */
[----:B------:R-:W-:-:S04]  /*00c0*/  ISETP.GE.U32.AND P0, PT, R2, c[0x0][0x168], PT ;  /* 0x00005a0002007a0c */ /* 0x000fc80003f06070 */
[----:B------:R-:W-:-:S13]  /*00d0*/  ISETP.GE.AND.EX P0, PT, R3, c[0x0][0x16c], PT, P0 ;  /* 0x00005b0003007a0c */ /* 0x000fda0003f06300 */
[----:B------:R-:W-:Y:S05]  /*00e0*/  @!P0 BRA `(.L_x_892) ;  /* 0xffffffa000008947 */ /* 0x000fea000383ffff */
.L_x_891:
[----:B-1----:R-:W-:Y:S05]  /*00f0*/  BSYNC B0 ;  /* 0x0000000000007941 */ /* 0x002fea0003800000 */
.L_x_890:
        /* <DEDUP_REMOVED lines=16> */
.L_x_901:
[----:B------:R-:W-:Y:S02]  /*0200*/  IMAD R7, R5, c[0x0][0x570], RZ ;  /* 0x00015c0005077a24 */ /* 0x000fe400078e02ff */
[----:B------:R-:W-:Y:S02]  /*0210*/  IMAD.MOV.U32 R9, RZ, RZ, c[0x0][0x570] ;  /* 0x00015c00ff097624 */ /* 0x000fe400078e00ff */
[C---:B------:R-:W-:Y:S02]  /*0220*/  IMAD R7, R6.reuse, c[0x0][0x574], R7 ;  /* 0x00015d0006077a24 */ /* 0x040fe400078e0207 */
[----:B------:R-:W-:-:S05]  /*0230*/  IMAD.WIDE.U32 R8, R6, R9, c[0x0][0x4a0] ;  /* 0x0001280006087625 */ /* 0x000fca00078e0009 */
[----:B------:R-:W-:-:S05]  /*0240*/  IADD3 R9, R9, R7, RZ ;  /* 0x0000000709097210 */ /* 0x000fca0007ffe0ff */
        /* <DEDUP_REMOVED lines=11> */
[----:B0-----:R-:W-:Y:S05]  /*0300*/  @P1 BRA `(.L_x_896) ;  /* 0x0000039000001947 */ /* 0x001fea0003800000 */
[----:B------:R-:W-:Y:S01]  /*0310*/  IADD3 R7, P1, R7, -c[0x0][0x648], RZ ;  /* 0x8001920007077a10 */ /* 0x000fe20007f3e0ff */
[----:B------:R-:W-:Y:S04]  /*0320*/  BSSY B1, `(.L_x_897) ;  /* 0x0000020000017945 */ /* 0x000fe80003800000 */
[----:B------:R-:W-:Y:S02]  /*0330*/  IMAD.X R8, RZ, RZ, ~c[0x0][0x64c], P1 ;  /* 0x80019300ff087624 */ /* 0x000fe400008e06ff */
        /* <DEDUP_REMOVED lines=10> */
[----:B------:R-:W-:Y:S05]  /*03e0*/  CALL.REL.NOINC `($__internal_25_$__cuda_sm20_div_s64) ;  /* 0x0000229000007944 */ /* 0x000fea0003c00000 */
[----:B------:R-:W-:Y:S05]  /*03f0*/  BRA `(.L_x_899) ;  /* 0x0000012000007947 */ /* 0x000fea0003800000 */
.L_x_898:
        /* <DEDUP_REMOVED lines=18> */
.L_x_899:
[----:B------:R-:W-:Y:S05]  /*0520*/  BSYNC B1 ;  /* 0x0000000000017941 */ /* 0x000fea0003800000 */
.L_x_897:
[----:B------:R-:W-:Y:S02]  /*0530*/  ISETP.NE.U32.AND P1, PT, R24, c[0x0][0x640], PT ;  /* 0x0001900018007a0c */ /* 0x000fe40003f25070 */
[----:B------:R-:W-:-:S04]  /*0540*/  SHF.R.S32.HI R7, RZ, 0x1f, R24 ;  /* 0x0000001fff077819 */ /* 0x000fc80000011418 */
[----:B------:R-:W-:-:S04]  /*0550*/  ISETP.NE.AND.EX P1, PT, R7, c[0x0][0x644], PT, P1 ;  /* 0x0001910007007a0c */ /* 0x000fc80003f25310 */
[----:B------:R-:W-:-:S05]  /*0560*/  SEL R7, RZ, 0xffffffff, P1 ;  /* 0xffffffffff077807 */ /* 0x000fca0000800000 */
[----:B------:R-:W-:-:S05]  /*0570*/  IMAD.IADD R24, R24, 0x1, R7 ;  /* 0x0000000118187824 */ /* 0x000fca00078e0207 */
[----:B------:R-:W-:-:S04]  /*0580*/  IADD3 R9, R24, c[0x0][0x18], RZ ;  /* 0x0000060018097a10 */ /* 0x000fc80007ffe0ff */
[----:B------:R-:W-:-:S05]  /*0590*/  LOP3.LUT R7, R9, 0x3, RZ, 0xc0, !PT ;  /* 0x0000000309077812 */ /* 0x000fca00078ec0ff */
[----:B------:R-:W-:Y:S01]  /*05a0*/  IMAD.IADD R24, R24, 0x1, -R7 ;  /* 0x0000000118187824 */ /* 0x000fe200078e0a07 */
[----:B------:R-:W-:Y:S01]  /*05b0*/  SHF.L.U32 R7, R9, 0x3, RZ ;  /* 0x0000000309077819 */ /* 0x000fe200000006ff */
[----:B------:R-:W-:-:S03]  /*05c0*/  IMAD.MOV.U32 R9, RZ, RZ, 0xff ;  /* 0x000000ffff097424 */ /* 0x000fc600078e00ff */
[----:B------:R0:W1:Y:S01]  /*05d0*/  LDS R8, [R24] ;  /* 0x0000000018087984 */ /* 0x0000620000000800 */
[----:B------:R-:W-:-:S04]  /*05e0*/  LOP3.LUT R10, R7, 0x18, RZ, 0xc0, !PT ;  /* 0x00000018070a7812 */ /* 0x000fc800078ec0ff */
[----:B------:R-:W-:Y:S02]  /*05f0*/  SHF.L.U32 R11, R9, R10, RZ ;  /* 0x0000000a090b7219 */ /* 0x000fe400000006ff */
.L_x_900:
        /* <DEDUP_REMOVED lines=10> */
.L_x_896:
[----:B------:R-:W-:Y:S05]  /*06a0*/  BSYNC B0 ;  /* 0x0000000000007941 */ /* 0x000fea0003800000 */
.L_x_895:
[----:B------:R-:W-:Y:S05]  /*06b0*/  @!P0 BRA `(.L_x_901) ;  /* 0xfffffb4000008947 */ /* 0x000fea000383ffff */
[----:B------:R-:W-:Y:S05]  /*06c0*/  BRA `(.L_x_893) ;  /* 0x00001d3000007947 */ /* 0x000fea0003800000 */
.L_x_894:
        /* <DEDUP_REMOVED lines=8> */
.L_x_933:
[----:B------:R-:W-:Y:S01]  /*0750*/  ISETP.GE.U32.AND P0, PT, R7, 0x3, PT ;  /* 0x000000030700780c */ /* 0x000fe20003f06070 */
[----:B------:R-:W-:Y:S01]  /*0760*/  ULDC UR5, c[0x0][0x638] ;  /* 0x00018e0000057ab9 */ /* 0x000fe20000000800 */
[----:B------:R-:W-:Y:S01]  /*0770*/  CS2R R18, SRZ ;  /* 0x0000000000127805 */ /* 0x000fe2000001ff00 */
[----:B------:R-:W-:Y:S01]  /*0780*/  UMOV UR4, 0x8 ;  /* 0x0000000800047882 */ /* 0x000fe20000000000 */
[----:B------:R-:W-:Y:S01]  /*0790*/  IMAD.MOV.U32 R9, RZ, RZ, c[0x0][0x638] ;  /* 0x00018e00ff097624 */ /* 0x000fe200078e00ff */
[----:B------:R-:W-:Y:S01]  /*07a0*/  ULDC UR6, c[0x2][0x0] ;  /* 0x0080000000067ab9 */ /* 0x000fe20000000800 */
[----:B------:R-:W-:Y:S01]  /*07b0*/  IMAD.MOV.U32 R16, RZ, RZ, R5 ;  /* 0x000000ffff107224 */ /* 0x000fe200078e0005 */
[----:B------:R-:W-:Y:S01]  /*07c0*/  UIMAD UR4, UR5, UR4, UR6 ;  /* 0x00000004050472a4 */ /* 0x000fe2000f8e0206 */
[----:B------:R-:W-:-:S05]  /*07d0*/  IMAD.MOV.U32 R27, RZ, RZ, R6 ;  /* 0x000000ffff1b7224 */ /* 0x000fca00078e0006 */
[----:B0-----:R-:W-:Y:S05]  /*07e0*/  @!P0 BRA `(.L_x_902) ;  /* 0x00000d8000008947 */ /* 0x001fea0003800000 */
[----:B------:R-:W-:Y:S01]  /*07f0*/  BSSY B0, `(.L_x_902) ;  /* 0x00000d7000007945 */ /* 0x000fe20003800000 */
[----:B------:R-:W-:Y:S01]  /*0800*/  MOV R10, UR4 ;  /* 0x00000004000a7c02 */ /* 0x000fe20008000f00 */
[----:B------:R-:W-:-:S03]  /*0810*/  IMAD.MOV.U32 R11, RZ, RZ, R8 ;  /* 0x000000ffff0b7224 */ /* 0x000fc600078e0008 */
.L_x_916:
        /* <DEDUP_REMOVED lines=9> */
[----:B------:R-:W-:Y:S05]  /*08b0*/  CALL.REL.NOINC `($__internal_25_$__cuda_sm20_div_s64) ;  /* 0x00001dc000007944 */ /* 0x000fea0003c00000 */
[----:B------:R-:W-:Y:S01]  /*08c0*/  IADD3 R21, P0, RZ, -R24, RZ ;  /* 0x80000018ff157210 */ /* 0x000fe20007f1e0ff */
[----:B------:R-:W-:Y:S02]  /*08d0*/  IMAD.MOV.U32 R17, RZ, RZ, R27 ;  /* 0x000000ffff117224 */ /* 0x000fe400078e001b */
[----:B------:R-:W-:Y:S02]  /*08e0*/  IMAD.MOV.U32 R32, RZ, RZ, R24 ;  /* 0x000000ffff207224 */ /* 0x000fe400078e0018 */
        /* <DEDUP_REMOVED lines=8> */
.L_x_904:
        /* <DEDUP_REMOVED lines=9> */
[----:B------:R-:W-:Y:S01]  /*0a00*/  IMAD.HI.U32 R13, R13, R15, R12 ;  /* 0x0000000f0d0d7227 */ /* 0x000fe200078e000c */
[----:B------:R-:W-:-:S05]  /*0a10*/  MOV R15, RZ ;  /* 0x000000ff000f7202 */ /* 0x000fca0000000f00 */
        /* <DEDUP_REMOVED lines=11> */
.L_x_905:
[----:B------:R-:W-:Y:S05]  /*0ad0*/  BSYNC B1 ;  /* 0x0000000000017941 */ /* 0x000fea0003800000 */
.L_x_903:
        /* <DEDUP_REMOVED lines=15> */
[----:B------:R-:W-:Y:S05]  /*0bd0*/  CALL.REL.NOINC `($__internal_25_$__cuda_sm20_div_s64) ;  /* 0x00001aa000007944 */ /* 0x000fea0003c00000 */
[----:B------:R-:W-:Y:S01]  /*0be0*/  IADD3 R21, P0, RZ, -R24, RZ ;  /* 0x80000018ff157210 */ /* 0x000fe20007f1e0ff */
        /* <DEDUP_REMOVED lines=11> */
.L_x_907:
        /* <DEDUP_REMOVED lines=22> */
.L_x_908:
[----:B------:R-:W-:Y:S05]  /*0e00*/  BSYNC B1 ;  /* 0x0000000000017941 */ /* 0x000fea0003800000 */
.L_x_906:
        /* <DEDUP_REMOVED lines=29> */
.L_x_910:
        /* <DEDUP_REMOVED lines=22> */
.L_x_911:
[----:B------:R-:W-:Y:S05]  /*1140*/  BSYNC B1 ;  /* 0x0000000000017941 */ /* 0x000fea0003800000 */
.L_x_909:
        /* <DEDUP_REMOVED lines=30> */
.L_x_913:
        /* <DEDUP_REMOVED lines=23> */
.L_x_914:
[----:B------:R-:W-:Y:S05]  /*14a0*/  BSYNC B1 ;  /* 0x0000000000017941 */ /* 0x000fea0003800000 */
.L_x_912:
        /* <DEDUP_REMOVED lines=11> */
.L_x_915:
[----:B------:R-:W-:Y:S05]  /*1560*/  BSYNC B0 ;  /* 0x0000000000007941 */ /* 0x000fea0003800000 */
.L_x_902:
        /* <DEDUP_REMOVED lines=12> */
[----:B------:R-:W-:Y:S02]  /*1630*/  IMAD.MOV.U32 R13, RZ, RZ, R11 ;  /* 0x000000ffff0d7224 */ /* 0x000fe400078e000b */
[----:B------:R-:W-:Y:S05]  /*1640*/  CALL.REL.NOINC `($__internal_25_$__cuda_sm20_div_s64) ;  /* 0x0000103000007944 */ /* 0x000fea0003c00000 */
        /* <DEDUP_REMOVED lines=10> */
.L_x_919:
        /* <DEDUP_REMOVED lines=23> */
.L_x_920:
[----:B------:R-:W-:Y:S05]  /*1860*/  BSYNC B0 ;  /* 0x0000000000007941 */ /* 0x000fea0003800000 */
.L_x_918:
        /* <DEDUP_REMOVED lines=16> */
[----:B------:R-:W-:Y:S05]  /*1970*/  CALL.REL.NOINC `($__internal_25_$__cuda_sm20_div_s64) ;  /* 0x00000d0000007944 */ /* 0x000fea0003c00000 */
        /* <DEDUP_REMOVED lines=10> */
.L_x_922:
        /* <DEDUP_REMOVED lines=23> */
.L_x_923:
[----:B------:R-:W-:Y:S05]  /*1b90*/  BSYNC B0 ;  /* 0x0000000000007941 */ /* 0x000fea0003800000 */
.L_x_921:
        /* <DEDUP_REMOVED lines=27> */
.L_x_925:
        /* <DEDUP_REMOVED lines=23> */
.L_x_926:
[----:B------:R-:W-:Y:S05]  /*1ec0*/  BSYNC B0 ;  /* 0x0000000000007941 */ /* 0x000fea0003800000 */
.L_x_924:
[----:B------:R-:W0:Y:S02]  /*1ed0*/  LDC.64 R10, c[0x0][R9+0x218] ;  /* 0x00008600090a7b82 */ /* 0x000e240000000a00 */
[-C--:B0-----:R-:W-:Y:S02]  /*1ee0*/  IMAD R11, R11, R12.reuse, RZ ;  /* 0x0000000c0b0b7224 */ /* 0x081fe400078e02ff */
[----:B------:R-:W-:-:S04]  /*1ef0*/  IMAD.WIDE.U32 R18, R10, R12, R18 ;  /* 0x0000000c0a127225 */ /* 0x000fc800078e0012 */
[----:B------:R-:W-:-:S05]  /*1f00*/  IMAD R11, R10, R15, R11 ;  /* 0x0000000f0a0b7224 */ /* 0x000fca00078e020b */
[----:B------:R-:W-:-:S03]  /*1f10*/  IADD3 R19, R19, R11, RZ ;  /* 0x0000000b13137210 */ /* 0x000fc60007ffe0ff */
.L_x_917:
        /* <DEDUP_REMOVED lines=27> */
.L_x_930:
        /* <DEDUP_REMOVED lines=18> */
.L_x_931:
[----:B------:R-:W-:Y:S05]  /*21f0*/  BSYNC B1 ;  /* 0x0000000000017941 */ /* 0x000fea0003800000 */
.L_x_929:
        /* <DEDUP_REMOVED lines=13> */
.L_x_932:
        /* <DEDUP_REMOVED lines=10> */
.L_x_928:
[----:B------:R-:W-:Y:S05]  /*2370*/  BSYNC B0 ;  /* 0x0000000000007941 */ /* 0x000fea0003800000 */
.L_x_927:
        /* <DEDUP_REMOVED lines=8> */
.L_x_893:
[----:B------:R-:W-:Y:S01]  /*2400*/  WARPSYNC 0xffffffff ;  /* 0xffffffff00007948 */ /* 0x000fe20003800000 */
[----:B------:R-:W-:Y:S01]  /*2410*/  BAR.SYNC.DEFER_BLOCKING 0x0 ;  /* 0x0000000000007b1d */ /* 0x000fe20000010000 */
[----:B------:R-:W-:-:S04]  /*2420*/  ISETP.GE.U32.AND P0, PT, R0, c[0x0][0x168], PT ;  /* 0x00005a0000007a0c */ /* 0x000fc80003f06070 */
[----:B------:R-:W-:-:S13]  /*2430*/  ISETP.GE.AND.EX P0, PT, RZ, c[0x0][0x16c], PT, P0 ;  /* 0x00005b00ff007a0c */ /* 0x000fda0003f06300 */
[----:B------:R-:W-:Y:S05]  /*2440*/  @P0 EXIT ;  /* 0x000000000000094d */ /* 0x000fea0003800000 */
[----:B------:R-:W-:Y:S02]  /*2450*/  IMAD.MOV.U32 R7, RZ, RZ, R0 ;  /* 0x000000ffff077224 */ /* 0x000fe400078e0000 */
[----:B------:R-:W-:-:S03]  /*2460*/  IMAD.MOV.U32 R6, RZ, RZ, RZ ;  /* 0x000000ffff067224 */ /* 0x000fc600078e00ff */
.L_x_936:
        /* <DEDUP_REMOVED lines=20> */
.L_x_935:
        /* <DEDUP_REMOVED lines=11> */
.L_x_934:
[----:B------:R-:W-:Y:S05]  /*2660*/  @!P0 BRA `(.L_x_936) ;  /* 0xfffffe0000008947 */ /* 0x000fea000383ffff */
[----:B------:R-:W-:Y:S05]  /*2670*/  EXIT ;  /* 0x000000000000794d */ /* 0x000fea0003800000 */
        .weak           $__internal_25_$__cuda_sm20_div_s64
        .type           $__internal_25_$__cuda_sm20_div_s64,@function
        .size           $__internal_25_$__cuda_sm20_div_s64,(.L_x_3573 - $__internal_25_$__cuda_sm20_div_s64)
$__internal_25_$__cuda_sm20_div_s64:
        /* <DEDUP_REMOVED lines=82> */
[----:B------:R-:W-:Y:S06]  /*2ba0*/  RET.REL.NODEC R12 `(_ZN2at4cuda17kernelHistogram1DIhhlLi1ELi2ELin1ELNS0_23CUDAHistogramMemoryTypeE0EZNS0_21CUDA_tensor_histogramIhhLb0EEEbNS_6TensorES4_S4_lNS_14AccumulateTypeIT0_Lb1EE4typeES8_NS0_13TensorArgTypeES9_S9_EUllE0_EEvNS0_6detail10TensorInfoIT_T1_EESF_NSC_IKS6_SE_EElS8_S8_SE_T6_) ;  /* 0xffffd4500c007950 */ /* 0x000fec0003c3ffff */
.L_x_937:
        /* <DEDUP_REMOVED lines=13> */
.L_x_3573:


//--------------------- .text._ZN2at4cuda17kernelHistogram1DIhhlLi1ELi2ELin1ELNS0_23CUDAHistogramMemoryTypeE1EZNS0_21CUDA_tensor_histogramIhhLb0EEEbNS_6TensorES4_S4_lNS_14AccumulateTypeIT0_Lb1EE4typeES8_NS0_13TensorArgTypeES9_S9_EUllE_EEvNS0_6detail10TensorInfoIT_T1_EESF_NSC_IKS6_SE_EElS8_S8_SE_T6_ --------------------------
	.section	.text._ZN2at4cuda17kernelHistogram1DIhhlLi1ELi2ELin1ELNS0_23CUDAHistogramMemoryTypeE1EZNS0_21CUDA_tensor_histogramIhhLb0EEEbNS_6TensorES4_S4_lNS_14AccumulateTypeIT0_Lb1EE4typeES8_NS0_13TensorArgTypeES9_S9_EUllE_EEvNS0_6detail10TensorInfoIT_T1_EESF_NSC_IKS6_SE_EElS8_S8_SE_T6_,"ax",@progbits
	.sectioninfo	@"SHI_REGISTERS=36"
	.align	128
        .global         _ZN2at4cuda17kernelHistogram1DIhhlLi1ELi2ELin1ELNS0_23CUDAHistogramMemoryTypeE1EZNS0_21CUDA_tensor_histogramIhhLb0EEEbNS_6TensorES4_S4_lNS_14AccumulateTypeIT0_Lb1EE4typeES8_NS0_13TensorArgTypeES9_S9_EUllE_EEvNS0_6detail10TensorInfoIT_T1_EESF_NSC_IKS6_SE_EElS8_S8_SE_T6_
        .type           _ZN2at4cuda17kernelHistogram1DIhhlLi1ELi2ELin1ELNS0_23CUDAHistogramMemoryTypeE1EZNS0_21CUDA_tensor_histogramIhhLb0EEEbNS_6TensorES4_S4_lNS_14AccumulateTypeIT0_Lb1EE4typeES8_NS0_13TensorArgTypeES9_S9_EUllE_EEvNS0_6detail10TensorInfoIT_T1_EESF_NSC_IKS6_SE_EElS8_S8_SE_T6_,@function
        .size           _ZN2at4cuda17kernelHistogram1DIhhlLi1ELi2ELin1ELNS0_23CUDAHistogramMemoryTypeE1EZNS0_21CUDA_tensor_histogramIhhLb0EEEbNS_6TensorES4_S4_lNS_14AccumulateTypeIT0_Lb1EE4typeES8_NS0_13TensorArgTypeES9_S9_EUllE_EEvNS0_6detail10TensorInfoIT_T1_EESF_NSC_IKS6_SE_EElS8_S8_SE_T6_,(.L_x_3574 - _ZN2at4cuda17kernelHistogram1DIhhlLi1ELi2ELin1ELNS0_23CUDAHistogramMemoryTypeE1EZNS0_21CUDA_tensor_histogramIhhLb0EEEbNS_6TensorES4_S4_lNS_14AccumulateTypeIT0_Lb1EE4typeES8_NS0_13TensorArgTypeES9_S9_EUllE_EEvNS0_6detail10TensorInfoIT_T1_EESF_NSC_IKS6_SE_EElS8_S8_SE_T6_)
        .other          _ZN2at4cuda17kernelHistogram1DIhhlLi1ELi2ELin1ELNS0_23CUDAHistogramMemoryTypeE1EZNS0_21CUDA_tensor_histogramIhhLb0EEEbNS_6TensorES4_S4_lNS_14AccumulateTypeIT0_Lb1EE4typeES8_NS0_13TensorArgTypeES9_S9_EUllE_EEvNS0_6detail10TensorInfoIT_T1_EESF_NSC_IKS6_SE_EElS8_S8_SE_T6_,@"STO_CUDA_ENTRY STV_DEFAULT"
_ZN2at4cuda17kernelHistogram1DIhhlLi1ELi2ELin1ELNS0_23CUDAHistogramMemoryTypeE1EZNS0_21CUDA_tensor_histogramIhhLb0EEEbNS_6TensorES4_S4_lNS_14AccumulateTypeIT0_Lb1EE4typeES8_NS0_13TensorArgTypeES9_S9_EUllE_EEvNS0_6detail10TensorInfoIT_T1_EESF_NSC_IKS6_SE_EElS8_S8_SE_T6_:
.text._ZN2at4cuda17kernelHistogram1DIhhlLi1ELi2ELin1ELNS0_23CUDAHistogramMemoryTypeE1EZNS0_21CUDA_tensor_histogramIhhLb0EEEbNS_6TensorES4_S4_lNS_14AccumulateTypeIT0_Lb1EE4typeES8_NS0_13TensorArgTypeES9_S9_EUllE_EEvNS0_6detail10TensorInfoIT_T1_EESF_NSC_IKS6_SE_EElS8_S8_SE_T6_:
        /* <DEDUP_REMOVED lines=18> */
.L_x_945:
[----:B------:R-:W-:Y:S01]  /*0120*/  IMAD R4, R2, c[0x0][0x570], RZ ;  /* 0x00015c0002047a24 */ /* 0x000fe200078e02ff */
[----:B------:R-:W-:-:S03]  /*0130*/  MOV R6, c[0x0][0x570] ;  /* 0x00015c0000067a02 */ /* 0x000fc60000000f00 */
[C---:B------:R-:W-:Y:S02]  /*0140*/  IMAD R7, R3.reuse, c[0x0][0x574], R4 ;  /* 0x00015d0003077a24 */ /* 0x040fe400078e0204 */
[----:B------:R-:W-:-:S04]  /*0150*/  IMAD.WIDE.U32 R4, R3, R6, c[0x0][0x4a0] ;  /* 0x0001280003047625 */ /* 0x000fc800078e0006 */
[----:B------:R-:W-:-:S05]  /*0160*/  IMAD.IADD R5, R5, 0x1, R7 ;  /* 0x0000000105057824 */ /* 0x000fca00078e0207 */
        /* <DEDUP_REMOVED lines=21> */
[----:B------:R-:W-:Y:S05]  /*02c0*/  CALL.REL.NOINC `($__internal_26_$__cuda_sm20_div_s64) ;  /* 0x0000225000007944 */ /* 0x000fea0003c00000 */
[----:B------:R-:W-:Y:S05]  /*02d0*/  BRA `(.L_x_943) ;  /* 0x0000012000007947 */ /* 0x000fea0003800000 */
.L_x_942:
        /* <DEDUP_REMOVED lines=18> */
.L_x_943:
[----:B------:R-:W-:Y:S05]  /*0400*/  BSYNC B1 ;  /* 0x0000000000017941 */ /* 0x000fea0003800000 */
.L_x_941:
[----:B------:R-:W-:Y:S01]  /*0410*/  ISETP.NE.U32.AND P0, PT, R22, c[0x0][0x640], PT ;  /* 0x0001900016007a0c */ /* 0x000fe20003f05070 */
[----:B------:R-:W-:Y:S01]  /*0420*/  IMAD.MOV.U32 R10, RZ, RZ, c[0x0][0x230] ;  /* 0x00008c00ff0a7624 */ /* 0x000fe200078e00ff */
[----:B------:R-:W-:Y:S01]  /*0430*/  SHF.R.S32.HI R5, RZ, 0x1f, R22 ;  /* 0x0000001fff057819 */ /* 0x000fe20000011416 */
[----:B------:R-:W-:Y:S02]  /*0440*/  IMAD.MOV.U32 R14, RZ, RZ, c[0x0][0x730] ;  /* 0x0001cc00ff0e7624 */ /* 0x000fe400078e00ff */
[----:B------:R-:W-:Y:S01]  /*0450*/  IMAD R8, R2, c[0x0][0x730], RZ ;  /* 0x0001cc0002087a24 */ /* 0x000fe200078e02ff */
[----:B------:R-:W-:-:S03]  /*0460*/  ISETP.NE.AND.EX P0, PT, R5, c[0x0][0x644], PT, P0 ;  /* 0x0001910005007a0c */ /* 0x000fc60003f05300 */
[----:B------:R-:W-:Y:S01]  /*0470*/  IMAD R11, R3, c[0x0][0x734], R8 ;  /* 0x0001cd00030b7a24 */ /* 0x000fe200078e0208 */
        /* <DEDUP_REMOVED lines=20> */
.L_x_944:
        /* <DEDUP_REMOVED lines=10> */
.L_x_940:
[----:B------:R-:W-:Y:S05]  /*0660*/  BSYNC B0 ;  /* 0x0000000000007941 */ /* 0x000fea0003800000 */
.L_x_939:
[----:B0-----:R-:W-:-:S05]  /*0670*/  IMAD R4, R0, c[0x0][0x0], RZ ;  /* 0x0000000000047a24 */ /* 0x001fca00078e02ff */
[----:B------:R-:W-:-:S05]  /*0680*/  IADD3 R3, P0, R4, R3, RZ ;  /* 0x0000000304037210 */ /* 0x000fca0007f1e0ff */
[----:B------:R-:W-:Y:S01]  /*0690*/  IMAD.X R2, RZ, RZ, R2, P0 ;  /* 0x000000ffff027224 */ /* 0x000fe200000e0602 */
[----:B------:R-:W-:-:S04]  /*06a0*/  ISETP.GE.U32.AND P0, PT, R3, c[0x0][0x658], PT ;  /* 0x0001960003007a0c */ /* 0x000fc80003f06070 */
[----:B------:R-:W-:-:S13]  /*06b0*/  ISETP.GE.AND.EX P0, PT, R2, c[0x0][0x65c], PT, P0 ;  /* 0x0001970002007a0c */ /* 0x000fda0003f06300 */
[----:B------:R-:W-:Y:S05]  /*06c0*/  @!P0 BRA `(.L_x_945) ;  /* 0xfffffa5000008947 */ /* 0x000fea000383ffff */
[----:B------:R-:W-:Y:S05]  /*06d0*/  EXIT ;  /* 0x000000000000794d */ /* 0x000fea0003800000 */
.L_x_938:
[----:B------:R-:W-:Y:S01]  /*06e0*/  LOP3.LUT R0, RZ, c[0x0][0x638], RZ, 0x33, !PT ;  /* 0x00018e00ff007a12 */ /* 0x000fe200078e33ff */
[----:B------:R-:W-:-:S03]  /*06f0*/  HFMA2.MMA R3, -RZ, RZ, 0, 0 ;  /* 0x00000000ff037435 */ /* 0x000fc600000001ff */
[----:B------:R-:W-:-:S04]  /*0700*/  IMNMX R0, R0, -0x3, !PT ;  /* 0xfffffffd00007817 */ /* 0x000fc80007800200 */
[----:B------:R-:W-:-:S04]  /*0710*/  IADD3 R5, R0, c[0x0][0x638], RZ ;  /* 0x00018e0000057a10 */ /* 0x000fc80007ffe0ff */
[C---:B------:R-:W-:Y:S02]  /*0720*/  IADD3 R0, R5.reuse, 0x2, RZ ;  /* 0x0000000205007810 */ /* 0x040fe40007ffe0ff */
[----:B------:R-:W-:Y:S02]  /*0730*/  IADD3 R4, R5, 0x1, RZ ;  /* 0x0000000105047810 */ /* 0x000fe40007ffe0ff */
[----:B------:R-:W-:-:S05]  /*0740*/  LOP3.LUT R0, R0, 0x3, RZ, 0xc0, !PT ;  /* 0x0000000300007812 */ /* 0x000fca00078ec0ff */
[----:B------:R-:W-:Y:S02]  /*0750*/  IMAD.IADD R5, R5, 0x1, -R0 ;  /* 0x0000000105057824 */ /* 0x000fe400078e0a00 */
.L_x_978:
[----:B------:R-:W-:Y:S01]  /*0760*/  ISETP.GE.U32.AND P0, PT, R4, 0x3, PT ;  /* 0x000000030400780c */ /* 0x000fe20003f06070 */
[----:B------:R-:W-:Y:S01]  /*0770*/  ULDC UR7, c[0x0][0x638] ;  /* 0x00018e0000077ab9 */ /* 0x000fe20000000800 */
[----:B------:R-:W-:Y:S01]  /*0780*/  IMAD.MOV.U32 R12, RZ, RZ, RZ ;  /* 0x000000ffff0c7224 */ /* 0x000fe200078e00ff */
[----:B------:R-:W-:Y:S01]  /*0790*/  UMOV UR4, 0x8 ;  /* 0x0000000800047882 */ /* 0x000fe20000000000 */
[----:B------:R-:W-:Y:S01]  /*07a0*/  MOV R9, RZ ;  /* 0x000000ff00097202 */ /* 0x000fe20000000f00 */
        /* <DEDUP_REMOVED lines=9> */
.L_x_960:
        /* <DEDUP_REMOVED lines=8> */
[----:B------:R-:W-:Y:S05]  /*08c0*/  CALL.REL.NOINC `($__internal_26_$__cuda_sm20_div_s64) ;  /* 0x00001c5000007944 */ /* 0x000fea0003c00000 */
[----:B------:R-:W-:Y:S01]  /*08d0*/  IADD3 R17, P0, RZ, -R22, RZ ;  /* 0x80000016ff117210 */ /* 0x000fe20007f1e0ff */
[----:B------:R-:W-:Y:S01]  /*08e0*/  IMAD.MOV.U32 R30, RZ, RZ, R22 ;  /* 0x000000ffff1e7224 */ /* 0x000fe200078e0016 */
[----:B------:R-:W-:-:S03]  /*08f0*/  MOV R31, R23 ;  /* 0x00000017001f7202 */ /* 0x000fc60000000f00 */
[----:B------:R-:W-:Y:S02]  /*0900*/  IMAD.X R13, RZ, RZ, ~R23, P0 ;  /* 0x000000ffff0d7224 */ /* 0x000fe400000e0e17 */
[----:B------:R-:W-:-:S04]  /*0910*/  IMAD.WIDE.U32 R10, R14, R17, R24 ;  /* 0x000000110e0a7225 */ /* 0x000fc800078e0018 */
[----:B------:R-:W-:-:S04]  /*0920*/  IMAD R13, R13, R14, RZ ;  /* 0x0000000e0d0d7224 */ /* 0x000fc800078e02ff */
[----:B------:R-:W-:Y:S01]  /*0930*/  IMAD R13, R15, R17, R13 ;  /* 0x000000110f0d7224 */ /* 0x000fe200078e020d */
[----:B------:R-:W-:-:S03]  /*0940*/  MOV R17, R10 ;  /* 0x0000000a00117202 */ /* 0x000fc60000000f00 */
[----:B------:R-:W-:Y:S01]  /*0950*/  IMAD.IADD R19, R11, 0x1, R13 ;  /* 0x000000010b137824 */ /* 0x000fe200078e020d */
[----:B------:R-:W-:Y:S05]  /*0960*/  BRA `(.L_x_949) ;  /* 0x0000016000007947 */ /* 0x000fea0003800000 */
.L_x_948:
        /* <DEDUP_REMOVED lines=22> */
.L_x_949:
[----:B------:R-:W-:Y:S05]  /*0ad0*/  BSYNC B1 ;  /* 0x0000000000017941 */ /* 0x000fea0003800000 */
.L_x_947:
        /* <DEDUP_REMOVED lines=16> */
[----:B------:R-:W-:Y:S05]  /*0be0*/  CALL.REL.NOINC `($__internal_26_$__cuda_sm20_div_s64) ;  /* 0x0000193000007944 */ /* 0x000fea0003c00000 */
        /* <DEDUP_REMOVED lines=12> */
.L_x_951:
        /* <DEDUP_REMOVED lines=23> */
.L_x_952:
[----:B------:R-:W-:Y:S05]  /*0e20*/  BSYNC B1 ;  /* 0x0000000000017941 */ /* 0x000fea0003800000 */
.L_x_950:
        /* <DEDUP_REMOVED lines=29> */
.L_x_954:
        /* <DEDUP_REMOVED lines=23> */
.L_x_955:
[----:B------:R-:W-:Y:S05]  /*1170*/  BSYNC B1 ;  /* 0x0000000000017941 */ /* 0x000fea0003800000 */
.L_x_953:
        /* <DEDUP_REMOVED lines=30> */
.L_x_957:
        /* <DEDUP_REMOVED lines=22> */
.L_x_958:
[----:B------:R-:W-:Y:S05]  /*14c0*/  BSYNC B1 ;  /* 0x0000000000017941 */ /* 0x000fea0003800000 */
.L_x_956:
        /* <DEDUP_REMOVED lines=11> */
.L_x_959:
[----:B------:R-:W-:Y:S05]  /*1580*/  BSYNC B0 ;  /* 0x0000000000007941 */ /* 0x000fea0003800000 */
.L_x_946:
        /* <DEDUP_REMOVED lines=12> */
[----:B------:R-:W-:Y:S05]  /*1650*/  CALL.REL.NOINC `($__internal_26_$__cuda_sm20_div_s64) ;  /* 0x00000ec000007944 */ /* 0x000fea0003c00000 */
        /* <DEDUP_REMOVED lines=10> */
.L_x_963:
        /* <DEDUP_REMOVED lines=23> */
.L_x_964:
[----:B------:R-:W-:Y:S05]  /*1870*/  BSYNC B0 ;  /* 0x0000000000007941 */ /* 0x000fea0003800000 */
.L_x_962:
        /* <DEDUP_REMOVED lines=27> */
.L_x_966:
        /* <DEDUP_REMOVED lines=23> */
.L_x_967:
[----:B------:R-:W-:Y:S05]  /*1ba0*/  BSYNC B0 ;  /* 0x0000000000007941 */ /* 0x000fea0003800000 */
.L_x_965:
        /* <DEDUP_REMOVED lines=16> */
[----:B------:R-:W-:Y:S05]  /*1cb0*/  CALL.REL.NOINC `($__internal_26_$__cuda_sm20_div_s64) ;  /* 0x0000086000007944 */ /* 0x000fea0003c00000 */
        /* <DEDUP_REMOVED lines=9> */
.L_x_969:
        /* <DEDUP_REMOVED lines=23> */
.L_x_970:
[----:B------:R-:W-:Y:S05]  /*1ec0*/  BSYNC B0 ;  /* 0x0000000000007941 */ /* 0x000fea0003800000 */
.L_x_968:
[----:B------:R-:W0:Y:S01]  /*1ed0*/  LDC.64 R6, c[0x0][R6+0x218] ;  /* 0x0000860006067b82 */ /* 0x000e220000000a00 */
[----:B------:R-:W-:Y:S02]  /*1ee0*/  IMAD.MOV.U32 R13, RZ, RZ, R9 ;  /* 0x000000ffff0d7224 */ /* 0x000fe400078e0009 */
[-C--:B0-----:R-:W-:Y:S02]  /*1ef0*/  IMAD R7, R7, R10.reuse, RZ ;  /* 0x0000000a07077224 */ /* 0x081fe400078e02ff */
[----:B------:R-:W-:-:S04]  /*1f00*/  IMAD.WIDE.U32 R12, R6, R10, R12 ;  /* 0x0000000a060c7225 */ /* 0x000fc800078e000c */
[----:B------:R-:W-:-:S04]  /*1f10*/  IMAD R7, R6, R15, R7 ;  /* 0x0000000f06077224 */ /* 0x000fc800078e0207 */
[----:B------:R-:W-:-:S05]  /*1f20*/  IMAD.IADD R9, R13, 0x1, R7 ;  /* 0x000000010d097824 */ /* 0x000fca00078e0207 */
.L_x_961:
[----:B------:R-:W-:Y:S01]  /*1f30*/  MOV R13, R9 ;  /* 0x00000009000d7202 */ /* 0x000fe20000000f00 */
[----:B------:R-:W-:-:S04]  /*1f40*/  IMAD R9, R25, c[0x0][0x570], RZ ;  /* 0x00015c0019097a24 */ /* 0x000fc800078e02ff */
        /* <DEDUP_REMOVED lines=25> */
[----:B------:R-:W-:Y:S05]  /*20e0*/  CALL.REL.NOINC `($__internal_26_$__cuda_sm20_div_s64) ;  /* 0x0000043000007944 */ /* 0x000fea0003c00000 */
[----:B------:R-:W-:Y:S05]  /*20f0*/  BRA `(.L_x_975) ;  /* 0x0000012000007947 */ /* 0x000fea0003800000 */
.L_x_974:
        /* <DEDUP_REMOVED lines=18> */
.L_x_975:
[----:B------:R-:W-:Y:S05]  /*2220*/  BSYNC B1 ;  /* 0x0000000000017941 */ /* 0x000fea0003800000 */
.L_x_973:
        /* <DEDUP_REMOVED lines=27> */
.L_x_976:
        /* <DEDUP_REMOVED lines=10> */
.L_x_972:
[----:B------:R-:W-:Y:S05]  /*2480*/  BSYNC B0 ;  /* 0x0000000000007941 */ /* 0x000fea0003800000 */
.L_x_971:
        /* <DEDUP_REMOVED lines=8> */
.L_x_977:
[----:B------:R-:W-:Y:S05]  /*2510*/  EXIT ;  /* 0x000000000000794d */ /* 0x000fea0003800000 */
        .weak           $__internal_26_$__cuda_sm20_div_s64
        .type           $__internal_26_$__cuda_sm20_div_s64,@function
        .size           $__internal_26_$__cuda_sm20_div_s64,(.L_x_3574 - $__internal_26_$__cuda_sm20_div_s64)
$__internal_26_$__cuda_sm20_div_s64:
        /* <DEDUP_REMOVED lines=26> */
[----:B------:R-:W-:Y:S02]  /*26c0*/  IADD3 R22, P0, RZ, -R32, RZ ;  /* 0x80000020ff167210 */ /* 0x000fe40007f1e0ff */
[----:B------:R-:W-:Y:S01]  /*26d0*/  MOV R33, RZ ;  /* 0x000000ff00217202 */ /* 0x000fe20000000f00 */
        /* <DEDUP_REMOVED lines=54> */
[----:B------:R-:W-:Y:S06]  /*2a40*/  RET.REL.NODEC R10 `(_ZN2at4cuda17kernelHistogram1DIhhlLi1ELi2ELin1ELNS0_23CUDAHistogramMemoryTypeE1EZNS0_21CUDA_tensor_histogramIhhLb0EEEbNS_6TensorES4_S4_lNS_14AccumulateTypeIT0_Lb1EE4typeES8_NS0_13TensorArgTypeES9_S9_EUllE_EEvNS0_6detail10TensorInfoIT_T1_EESF_NSC_IKS6_SE_EElS8_S8_SE_T6_) ;  /* 0xffffd5b00a007950 */ /* 0x000fec0003c3ffff */
.L_x_979:
        /* <DEDUP_REMOVED lines=11> */
.L_x_3574:


//--------------------- .text._ZN2at4cuda17kernelHistogram1DIhhlLi1ELi2ELin1ELNS0_23CUDAHistogramMemoryTypeE0EZNS0_21CUDA_tensor_histogramIhhLb0EEEbNS_6TensorES4_S4_lNS_14AccumulateTypeIT0_Lb1EE4typeES8_NS0_13TensorArgTypeES9_S9_EUllE_EEvNS0_6detail10TensorInfoIT_T1_EESF_NSC_IKS6_SE_EElS8_S8_SE_T6_ --------------------------
	.section	.text._ZN2at4cuda17kernelHistogram1DIhhlLi1ELi2ELin1ELNS0_23CUDAHistogramMemoryTypeE0EZNS0_21CUDA_tensor_histogramIhhLb0EEEbNS_6TensorES4_S4_lNS_14AccumulateTypeIT0_Lb1EE4typeES8_NS0_13TensorArgTypeES9_S9_EUllE_EEvNS0_6detail10TensorInfoIT_T1_EESF_NSC_IKS6_SE_EElS8_S8_SE_T6_,"ax",@progbits
	.sectioninfo	@"SHI_REGISTERS=40"
	.align	128
        .global         _ZN2at4cuda17kernelHistogram1DIhhlLi1ELi2ELin1ELNS0_23CUDAHistogramMemoryTypeE0EZNS0_21CUDA_tensor_histogramIhhLb0EEEbNS_6TensorES4_S4_lNS_14AccumulateTypeIT0_Lb1EE4typeES8_NS0_13TensorArgTypeES9_S9_EUllE_EEvNS0_6detail10TensorInfoIT_T1_EESF_NSC_IKS6_SE_EElS8_S8_SE_T6_
        .type           _ZN2at4cuda17kernelHistogram1DIhhlLi1ELi2ELin1ELNS0_23CUDAHistogramMemoryTypeE0EZNS0_21CUDA_tensor_histogramIhhLb0EEEbNS_6TensorES4_S4_lNS_14AccumulateTypeIT0_Lb1EE4typeES8_NS0_13TensorArgTypeES9_S9_EUllE_EEvNS0_6detail10TensorInfoIT_T1_EESF_NSC_IKS6_SE_EElS8_S8_SE_T6_,@function
        .size           _ZN2at4cuda17kernelHistogram1DIhhlLi1ELi2ELin1ELNS0_23CUDAHistogramMemoryTypeE0EZNS0_21CUDA_tensor_histogramIhhLb0EEEbNS_6TensorES4_S4_lNS_14AccumulateTypeIT0_Lb1EE4typeES8_NS0_13TensorArgTypeES9_S9_EUllE_EEvNS0_6detail10TensorInfoIT_T1_EESF_NSC_IKS6_SE_EElS8_S8_SE_T6_,(.L_x_3575 - _ZN2at4cuda17kernelHistogram1DIhhlLi1ELi2ELin1ELNS0_23CUDAHistogramMemoryTypeE0EZNS0_21CUDA_tensor_histogramIhhLb0EEEbNS_6TensorES4_S4_lNS_14AccumulateTypeIT0_Lb1EE4typeES8_NS0_13TensorArgTypeES9_S9_EUllE_EEvNS0_6detail10TensorInfoIT_T1_EESF_NSC_IKS6_SE_EElS8_S8_SE_T6_)
        .other          _ZN2at4cuda17kernelHistogram1DIhhlLi1ELi2ELin1ELNS0_23CUDAHistogramMemoryTypeE0EZNS0_21CUDA_tensor_histogramIhhLb0EEEbNS_6TensorES4_S4_lNS_14AccumulateTypeIT0_Lb1EE4typeES8_NS0_13TensorArgTypeES9_S9_EUllE_EEvNS0_6detail10TensorInfoIT_T1_EESF_NSC_IKS6_SE_EElS8_S8_SE_T6_,@"STO_CUDA_ENTRY STV_DEFAULT"
_ZN2at4cuda17kernelHistogram1DIhhlLi1ELi2ELin1ELNS0_23CUDAHistogramMemoryTypeE0EZNS0_21CUDA_tensor_histogramIhhLb0EEEbNS_6TensorES4_S4_lNS_14AccumulateTypeIT0_Lb1EE4typeES8_NS0_13TensorArgTypeES9_S9_EUllE_EEvNS0_6detail10TensorInfoIT_T1_EESF_NSC_IKS6_SE_EElS8_S8_SE_T6_:
.text._ZN2at4cuda17kernelHistogram1DIhhlLi1ELi2ELin1ELNS0_23CUDAHistogramMemoryTypeE0EZNS0_21CUDA_tensor_histogramIhhLb0EEEbNS_6TensorES4_S4_lNS_14AccumulateTypeIT0_Lb1EE4typeES8_NS0_13TensorArgTypeES9_S9_EUllE_EEvNS0_6detail10TensorInfoIT_T1_EESF_NSC_IKS6_SE_EElS8_S8_SE_T6_:
        /* <DEDUP_REMOVED lines=9> */
.L_x_982:
[----:B------:R0:W-:Y:S02]  /*0090*/  STS.U8 [R2], RZ ;  /* 0x000000ff02007388 */ /* 0x0001e40000000000 */
[----:B0-----:R-:W-:-:S04]  /*00a0*/  IADD3 R2, P0, R2, c[0x0][0x0], RZ ;  /* 0x0000000002027a10 */ /* 0x001fc80007f1e0ff */
[----:B------:R-:W-:Y:S02]  /*00b0*/  IADD3.X R4, RZ, R4, RZ, P0, !PT ;  /* 0x00000004ff047210 */ /* 0x000fe400007fe4ff */
[----:B------:R-:W-:-:S04]  /*00c0*/  ISETP.GE.U32.AND P0, PT, R2, c[0x0][0x168], PT ;  /* 0x00005a0002007a0c */ /* 0x000fc80003f06070 */
[----:B------:R-:W-:-:S13]  /*00d0*/  ISETP.GE.AND.EX P0, PT, R4, c[0x0][0x16c], PT, P0 ;  /* 0x00005b0004007a0c */ /* 0x000fda0003f06300 */
[----:B------:R-:W-:Y:S05]  /*00e0*/  @!P0 BRA `(.L_x_982) ;  /* 0xffffffa000008947 */ /* 0x000fea000383ffff */
.L_x_981:
[----:B-1----:R-:W-:Y:S05]  /*00f0*/  BSYNC B0 ;  /* 0x0000000000007941 */ /* 0x002fea0003800000 */
.L_x_980:
        /* <DEDUP_REMOVED lines=16> */
.L_x_991:
[----:B------:R-:W-:Y:S02]  /*0200*/  IMAD R7, R5, c[0x0][0x570], RZ ;  /* 0x00015c0005077a24 */ /* 0x000fe400078e02ff */
[----:B------:R-:W-:Y:S02]  /*0210*/  IMAD.MOV.U32 R9, RZ, RZ, c[0x0][0x570] ;  /* 0x00015c00ff097624 */ /* 0x000fe400078e00ff */
[C---:B------:R-:W-:Y:S02]  /*0220*/  IMAD R7, R6.reuse, c[0x0][0x574], R7 ;  /* 0x00015d0006077a24 */ /* 0x040fe400078e0207 */
[----:B------:R-:W-:-:S05]  /*0230*/  IMAD.WIDE.U32 R8, R6, R9, c[0x0][0x4a0] ;  /* 0x0001280006087625 */ /* 0x000fca00078e0009 */
[----:B------:R-:W-:-:S05]  /*0240*/  IADD3 R9, R9, R7, RZ ;  /* 0x0000000709097210 */ /* 0x000fca0007ffe0ff */
[----:B------:R-:W2:Y:S01]  /*0250*/  LDG.E.U8 R7, [R8.64] ;  /* 0x0000000408077981 */ /* 0x000ea2000c1e1100 */
[----:B------:R-:W-:Y:S01]  /*0260*/  BSSY B0, `(.L_x_985) ;  /* 0x0000046000007945 */ /* 0x000fe20003800000 */
[C---:B--2---:R-:W-:Y:S02]  /*0270*/  ISETP.GE.U32.AND P0, PT, R7.reuse, c[0x0][0x648], PT ;  /* 0x0001920007007a0c */ /* 0x044fe40003f06070 */
[----:B------:R-:W-:Y:S02]  /*0280*/  ISETP.GT.U32.AND P1, PT, R7, c[0x0][0x650], PT ;  /* 0x0001940007007a0c */ /* 0x000fe40003f24070 */
[----:B------:R-:W-:-:S04]  /*0290*/  ISETP.GE.AND.EX P0, PT, RZ, c[0x0][0x64c], PT, P0 ;  /* 0x00019300ff007a0c */ /* 0x000fc80003f06300 */
[----:B------:R-:W-:-:S13]  /*02a0*/  ISETP.GT.OR.EX P0, PT, RZ, c[0x0][0x654], !P0, P1 ;  /* 0x00019500ff007a0c */ /* 0x000fda0004704710 */
[----:B-1----:R-:W-:Y:S05]  /*02b0*/  @P0 BRA `(.L_x_986) ;  /* 0x0000040000000947 */ /* 0x002fea0003800000 */
        /* <DEDUP_REMOVED lines=13> */
[----:B------:R-:W-:Y:S05]  /*0390*/  CALL.REL.NOINC `($__internal_27_$__cuda_sm20_div_s64) ;  /* 0x0000237000007944 */ /* 0x000fea0003c00000 */
[----:B------:R-:W-:Y:S05]  /*03a0*/  BRA `(.L_x_989) ;  /* 0x0000012000007947 */ /* 0x000fea0003800000 */
.L_x_988:
        /* <DEDUP_REMOVED lines=18> */
.L_x_989:
[----:B------:R-:W-:Y:S05]  /*04d0*/  BSYNC B1 ;  /* 0x0000000000017941 */ /* 0x000fea0003800000 */
.L_x_987:
[----:B------:R-:W-:Y:S02]  /*04e0*/  IMAD R7, R5, c[0x0][0x730], RZ ;  /* 0x0001cc0005077a24 */ /* 0x000fe400078e02ff */
[----:B------:R-:W-:Y:S02]  /*04f0*/  IMAD.MOV.U32 R9, RZ, RZ, c[0x0][0x730] ;  /* 0x0001cc00ff097624 */ /* 0x000fe400078e00ff */
        /* <DEDUP_REMOVED lines=8> */
[----:B------:R-:W-:-:S04]  /*0580*/  SEL R7, RZ, 0xffffffff, P0 ;  /* 0xffffffffff077807 */ /* 0x000fc80000000000 */
[----:B------:R-:W-:-:S04]  /*0590*/  IADD3 R24, R24, R7, RZ ;  /* 0x0000000718187210 */ /* 0x000fc80007ffe0ff */
[----:B------:R-:W-:-:S04]  /*05a0*/  IADD3 R9, R24, c[0x0][0x18], RZ ;  /* 0x0000060018097a10 */ /* 0x000fc80007ffe0ff */
[----:B------:R-:W-:-:S05]  /*05b0*/  LOP3.LUT R7, R9, 0x3, RZ, 0xc0, !PT ;  /* 0x0000000309077812 */ /* 0x000fca00078ec0ff */
[----:B------:R-:W-:Y:S02]  /*05c0*/  IMAD.IADD R24, R24, 0x1, -R7 ;  /* 0x0000000118187824 */ /* 0x000fe400078e0a07 */
[----:B------:R-:W-:Y:S02]  /*05d0*/  IMAD.SHL.U32 R7, R9, 0x8, RZ ;  /* 0x0000000809077824 */ /* 0x000fe400078e00ff */
[----:B------:R-:W-:Y:S01]  /*05e0*/  IMAD.MOV.U32 R9, RZ, RZ, 0xff ;  /* 0x000000ffff097424 */ /* 0x000fe200078e00ff */
[----:B------:R1:W2:Y:S02]  /*05f0*/  LDS R8, [R24] ;  /* 0x0000000018087984 */ /* 0x0002a40000000800 */
[----:B0-----:R-:W-:-:S04]  /*0600*/  LOP3.LUT R10, R7, 0x18, RZ, 0xc0, !PT ;  /* 0x00000018070a7812 */ /* 0x001fc800078ec0ff */
[----:B------:R-:W-:Y:S02]  /*0610*/  SHF.L.U32 R11, R9, R10, RZ ;  /* 0x0000000a090b7219 */ /* 0x000fe400000006ff */
.L_x_990:
[----:B--2---:R-:W-:Y:S01]  /*0620*/  SHF.R.U32.HI R7, RZ, R10, R8 ;  /* 0x0000000aff077219 */ /* 0x004fe20000011608 */
[----:B------:R-:W-:Y:S03]  /*0630*/  YIELD ;  /* 0x0000000000007946 */ /* 0x000fe60003800000 */
[----:B-----5:R-:W-:-:S04]  /*0640*/  IADD3 R7, R12, R7, RZ ;  /* 0x000000070c077210 */ /* 0x020fc80007ffe0ff */
[----:B------:R-:W-:-:S04]  /*0650*/  LOP3.LUT R7, R7, 0xff, RZ, 0xc0, !PT ;  /* 0x000000ff07077812 */ /* 0x000fc800078ec0ff */
[----:B------:R-:W-:-:S04]  /*0660*/  SHF.L.U32 R7, R7, R10, RZ ;  /* 0x0000000a07077219 */ /* 0x000fc800000006ff */
[----:B------:R-:W-:-:S06]  /*0670*/  LOP3.LUT R9, R7, R8, R11, 0xf4, !PT ;  /* 0x0000000807097212 */ /* 0x000fcc00078ef40b */
[----:B------:R-:W0:Y:S02]  /*0680*/  ATOMS.CAS R9, [R24], R8, R9 ;  /* 0x000000081809738d */ /* 0x000e240000000009 */
[----:B0-----:R-:W-:Y:S01]  /*0690*/  ISETP.NE.AND P0, PT, R8, R9, PT ;  /* 0x000000090800720c */ /* 0x001fe20003f05270 */
[----:B------:R-:W-:-:S12]  /*06a0*/  IMAD.MOV.U32 R8, RZ, RZ, R9 ;  /* 0x000000ffff087224 */ /* 0x000fd800078e0009 */
[----:B------:R-:W-:Y:S05]  /*06b0*/  @P0 BRA `(.L_x_990) ;  /* 0xffffff6000000947 */ /* 0x000fea000383ffff */
.L_x_986:
[----:B------:R-:W-:Y:S05]  /*06c0*/  BSYNC B0 ;  /* 0x0000000000007941 */ /* 0x000fea0003800000 */
.L_x_985:
[----:B------:R-:W-:-:S05]  /*06d0*/  IMAD R7, R4, c[0x0][0x0], RZ ;  /* 0x0000000004077a24 */ /* 0x000fca00078e02ff */
[----:B------:R-:W-:-:S05]  /*06e0*/  IADD3 R6, P0, R7, R6, RZ ;  /* 0x0000000607067210 */ /* 0x000fca0007f1e0ff */
[----:B------:R-:W-:Y:S01]  /*06f0*/  IMAD.X R5, RZ, RZ, R5, P0 ;  /* 0x000000ffff057224 */ /* 0x000fe200000e0605 */
[----:B------:R-:W-:-:S04]  /*0700*/  ISETP.GE.U32.AND P0, PT, R6, c[0x0][0x658], PT ;  /* 0x0001960006007a0c */ /* 0x000fc80003f06070 */
[----:B------:R-:W-:-:S13]  /*0710*/  ISETP.GE.AND.EX P0, PT, R5, c[0x0][0x65c], PT, P0 ;  /* 0x0001970005007a0c */ /* 0x000fda0003f06300 */
[----:B------:R-:W-:Y:S05]  /*0720*/  @!P0 BRA `(.L_x_991) ;  /* 0xfffffad000008947 */ /* 0x000fea000383ffff */
[----:B------:R-:W-:Y:S05]  /*0730*/  BRA `(.L_x_983) ;  /* 0x00001d5000007947 */ /* 0x000fea0003800000 */
.L_x_984:
[----:B------:R-:W-:-:S04]  /*0740*/  LOP3.LUT R5, RZ, c[0x0][0x638], RZ, 0x33, !PT ;  /* 0x00018e00ff057a12 */ /* 0x000fc800078e33ff */
[----:B------:R-:W-:-:S04]  /*0750*/  IMNMX R5, R5, -0x3, !PT ;  /* 0xfffffffd05057817 */ /* 0x000fc80007800200 */
[----:B------:R-:W-:Y:S01]  /*0760*/  IADD3 R7, R5, c[0x0][0x638], RZ ;  /* 0x00018e0005077a10 */ /* 0x000fe20007ffe0ff */
[----:B------:R-:W-:-:S03]  /*0770*/  IMAD.MOV.U32 R5, RZ, RZ, RZ ;  /* 0x000000ffff057224 */ /* 0x000fc600078e00ff */
[C---:B------:R-:W-:Y:S02]  /*0780*/  IADD3 R6, R7.reuse, 0x1, RZ ;  /* 0x0000000107067810 */ /* 0x040fe40007ffe0ff */
[----:B------:R-:W-:Y:S02]  /*0790*/  IADD3 R7, R7, 0x2, RZ ;  /* 0x0000000207077810 */ /* 0x000fe40007ffe0ff */
.L_x_1023:
[----:B------:R-:W-:Y:S01]  /*07a0*/  ISETP.GE.U32.AND P0, PT, R6, 0x3, PT ;  /* 0x000000030600780c */ /* 0x000fe20003f06070 */
[----:B------:R-:W-:Y:S01]  /*07b0*/  CS2R R18, SRZ ;  /* 0x0000000000127805 */ /* 0x000fe2000001ff00 */
[----:B------:R-:W-:Y:S01]  /*07c0*/  LOP3.LUT R8, R7, 0x3, RZ, 0xc0, !PT ;  /* 0x0000000307087812 */ /* 0x000fe200078ec0ff */
[----:B------:R-:W-:Y:S01]  /*07d0*/  IMAD.MOV.U32 R16, RZ, RZ, R4 ;  /* 0x000000ffff107224 */ /* 0x000fe200078e0004 */
[----:B------:R-:W-:Y:S01]  /*07e0*/  MOV R9, c[0x0][0x638] ;  /* 0x00018e0000097a02 */ /* 0x000fe20000000f00 */
[----:B------:R-:W-:-:S08]  /*07f0*/  IMAD.MOV.U32 R27, RZ, RZ, R5 ;  /* 0x000000ffff1b7224 */ /* 0x000fd000078e0005 */
[----:B0-----:R-:W-:Y:S05]  /*0800*/  @!P0 BRA `(.L_x_992) ;  /* 0x00000d8000008947 */ /* 0x001fea0003800000 */
[----:B------:R-:W-:Y:S01]  /*0810*/  BSSY B0, `(.L_x_992) ;  /* 0x00000d7000007945 */ /* 0x000fe20003800000 */
[----:B------:R-:W-:-:S04]  /*0820*/  IMAD.IADD R10, R7, 0x1, -R8 ;  /* 0x00000001070a7824 */ /* 0x000fc800078e0a08 */
.L_x_1006:
        /* <DEDUP_REMOVED lines=13> */
[----:B------:R-:W-:Y:S05]  /*0900*/  CALL.REL.NOINC `($__internal_27_$__cuda_sm20_div_s64) ;  /* 0x00001e0000007944 */ /* 0x000fea0003c00000 */
        /* <DEDUP_REMOVED lines=11> */
.L_x_994:
[----:B------:R-:W0:Y:S01]  /*09c0*/  I2F.U32.RP R14, R22 ;  /* 0x00000016000e7306 */ /* 0x000e220000209000 */
[----:B------:R-:W-:Y:S01]  /*09d0*/  IMAD.MOV R15, RZ, RZ, -R22 ;  /* 0x000000ffff0f7224 */ /* 0x000fe200078e0a16 */
[----:B------:R-:W-:Y:S02]  /*09e0*/  ISETP.NE.U32.AND P3, PT, R22, RZ, PT ;  /* 0x000000ff1600720c */ /* 0x000fe40003f65070 */
[----:B------:R-:W-:-:S04]  /*09f0*/  MOV R33, RZ ;  /* 0x000000ff00217202 */ /* 0x000fc80000000f00 */
        /* <DEDUP_REMOVED lines=18> */
.L_x_995:
[----:B------:R-:W-:Y:S05]  /*0b20*/  BSYNC B1 ;  /* 0x0000000000017941 */ /* 0x000fea0003800000 */
.L_x_993:
        /* <DEDUP_REMOVED lines=15> */
[----:B------:R-:W-:Y:S05]  /*0c20*/  CALL.REL.NOINC `($__internal_27_$__cuda_sm20_div_s64) ;  /* 0x00001ae000007944 */ /* 0x000fea0003c00000 */
        /* <DEDUP_REMOVED lines=12> */
.L_x_997:
        /* <DEDUP_REMOVED lines=22> */
.L_x_998:
[----:B------:R-:W-:Y:S05]  /*0e50*/  BSYNC B1 ;  /* 0x0000000000017941 */ /* 0x000fea0003800000 */
.L_x_996:
        /* <DEDUP_REMOVED lines=16> */
[----:B------:R-:W-:Y:S05]  /*0f60*/  CALL.REL.NOINC `($__internal_27_$__cuda_sm20_div_s64) ;  /* 0x000017a000007944 */ /* 0x000fea0003c00000 */
[-C--:B------:R-:W-:Y:S01]  /*0f70*/  IADD3 R19, P0, RZ, -R24.reuse, RZ ;  /* 0x80000018ff137210 */ /* 0x080fe20007f1e0ff */
        /* <DEDUP_REMOVED lines=11> */
.L_x_1000:
        /* <DEDUP_REMOVED lines=22> */
.L_x_1001:
[----:B------:R-:W-:Y:S05]  /*1190*/  BSYNC B1 ;  /* 0x0000000000017941 */ /* 0x000fea0003800000 */
.L_x_999:
        /* <DEDUP_REMOVED lines=20> */
[-C--:B------:R-:W-:Y:S01]  /*12e0*/  MOV R27, R25.reuse ;  /* 0x00000019001b7202 */ /* 0x080fe20000000f00 */
[----:B------:R-:W-:Y:S01]  /*12f0*/  IMAD.MOV.U32 R13, RZ, RZ, R19 ;  /* 0x000000ffff0d7224 */ /* 0x000fe200078e0013 */
[----:B------:R-:W-:-:S03]  /*1300*/  IADD3.X R15, RZ, ~R25, RZ, P0, !PT ;  /* 0x80000019ff0f7210 */ /* 0x000fc600007fe4ff */
[----:B------:R-:W-:-:S04]  /*1310*/  IMAD.WIDE.U32 R12, R16, R21, R12 ;  /* 0x00000015100c7225 */ /* 0x000fc800078e000c */
[----:B------:R-:W-:Y:S01]  /*1320*/  IMAD R15, R15, R16, RZ ;  /* 0x000000100f0f7224 */ /* 0x000fe200078e02ff */
[----:B------:R-:W-:Y:S01]  /*1330*/  MOV R16, R24 ;  /* 0x0000001800107202 */ /* 0x000fe20000000f00 */
[----:B------:R-:W-:Y:S02]  /*1340*/  IMAD.MOV.U32 R19, RZ, RZ, R12 ;  /* 0x000000ffff137224 */ /* 0x000fe400078e000c */
[----:B------:R-:W-:-:S04]  /*1350*/  IMAD R15, R17, R21, R15 ;  /* 0x00000015110f7224 */ /* 0x000fc800078e020f */
[----:B------:R-:W-:Y:S01]  /*1360*/  IMAD.IADD R15, R13, 0x1, R15 ;  /* 0x000000010d0f7824 */ /* 0x000fe200078e020f */
[----:B------:R-:W-:Y:S05]  /*1370*/  BRA `(.L_x_1004) ;  /* 0x0000017000007947 */ /* 0x000fea0003800000 */
.L_x_1003:
        /* <DEDUP_REMOVED lines=23> */
.L_x_1004:
[----:B------:R-:W-:Y:S05]  /*14f0*/  BSYNC B1 ;  /* 0x0000000000017941 */ /* 0x000fea0003800000 */
.L_x_1002:
[----:B------:R-:W0:Y:S01]  /*1500*/  LDC.64 R12, c[0x0][R11+0x210] ;  /* 0x000084000b0c7b82 */ /* 0x000e220000000a00 */
[----:B------:R-:W-:Y:S01]  /*1510*/  MOV R32, R22 ;  /* 0x0000001600207202 */ /* 0x000fe20000000f00 */
[----:B0-----:R-:W-:-:S04]  /*1520*/  IMAD R13, R13, R19, RZ ;  /* 0x000000130d0d7224 */ /* 0x001fc800078e02ff */
[----:B------:R-:W-:-:S04]  /*1530*/  IMAD.WIDE.U32 R18, R12, R19, R32 ;  /* 0x000000130c127225 */ /* 0x000fc800078e0020 */
[----:B------:R-:W-:-:S04]  /*1540*/  IMAD R13, R12, R15, R13 ;  /* 0x0000000f0c0d7224 */ /* 0x000fc800078e020d */
[----:B------:R-:W-:Y:S01]  /*1550*/  IMAD.IADD R19, R19, 0x1, R13 ;  /* 0x0000000113137824 */ /* 0x000fe200078e020d */
[----:B------:R-:W-:Y:S01]  /*1560*/  @!P2 CALL.REL.NOINC `(.L_x_1005) ;  /* 0x000000100000a944 */ /* 0x000fe20003c00000 */
[----:B------:R-:W-:Y:S05]  /*1570*/  BRA `(.L_x_1006) ;  /* 0xfffff2b000007947 */ /* 0x000fea000383ffff */
.L_x_1005:
[----:B------:R-:W-:Y:S05]  /*1580*/  BSYNC B0 ;  /* 0x0000000000007941 */ /* 0x000fea0003800000 */
.L_x_992:
        /* <DEDUP_REMOVED lines=13> */
[----:B------:R-:W-:Y:S05]  /*1660*/  CALL.REL.NOINC `($__internal_27_$__cuda_sm20_div_s64) ;  /* 0x000010a000007944 */ /* 0x000fea0003c00000 */
        /* <DEDUP_REMOVED lines=10> */
.L_x_1009:
        /* <DEDUP_REMOVED lines=23> */
.L_x_1010:
[----:B------:R-:W-:Y:S05]  /*1880*/  BSYNC B0 ;  /* 0x0000000000007941 */ /* 0x000fea0003800000 */
.L_x_1008:
        /* <DEDUP_REMOVED lines=16> */
[----:B------:R-:W-:Y:S05]  /*1990*/  CALL.REL.NOINC `($__internal_27_$__cuda_sm20_div_s64) ;  /* 0x00000d7000007944 */ /* 0x000fea0003c00000 */
        /* <DEDUP_REMOVED lines=10> */
.L_x_1012:
        /* <DEDUP_REMOVED lines=23> */
.L_x_1013:
[----:B------:R-:W-:Y:S05]  /*1bb0*/  BSYNC B0 ;  /* 0x0000000000007941 */ /* 0x000fea0003800000 */
.L_x_1011:
        /* <DEDUP_REMOVED lines=27> */
.L_x_1015:
        /* <DEDUP_REMOVED lines=23> */
.L_x_1016:
[----:B------:R-:W-:Y:S05]  /*1ee0*/  BSYNC B0 ;  /* 0x0000000000007941 */ /* 0x000fea0003800000 */
.L_x_1014:
[----:B------:R-:W0:Y:S02]  /*1ef0*/  LDC.64 R8, c[0x0][R9+0x218] ;  /* 0x0000860009087b82 */ /* 0x000e240000000a00 */
[-C--:B0-----:R-:W-:Y:S02]  /*1f00*/  IMAD R10, R9, R12.reuse, RZ ;  /* 0x0000000c090a7224 */ /* 0x081fe400078e02ff */
[----:B------:R-:W-:-:S04]  /*1f10*/  IMAD.WIDE.U32 R18, R8, R12, R18 ;  /* 0x0000000c08127225 */ /* 0x000fc800078e0012 */
[----:B------:R-:W-:-:S04]  /*1f20*/  IMAD R11, R8, R11, R10 ;  /* 0x0000000b080b7224 */ /* 0x000fc800078e020a */
[----:B------:R-:W-:Y:S02]  /*1f30*/  IMAD.IADD R19, R19, 0x1, R11 ;  /* 0x0000000113137824 */ /* 0x000fe400078e020b */
.L_x_1007:
        /* <DEDUP_REMOVED lines=27> */
.L_x_1020:
        /* <DEDUP_REMOVED lines=18> */
.L_x_1021:
[----:B------:R-:W-:Y:S05]  /*2210*/  BSYNC B1 ;  /* 0x0000000000017941 */ /* 0x000fea0003800000 */
.L_x_1019:
        /* <DEDUP_REMOVED lines=20> */
.L_x_1022:
        /* <DEDUP_REMOVED lines=10> */
.L_x_1018:
[----:B------:R-:W-:Y:S05]  /*2400*/  BSYNC B0 ;  /* 0x0000000000007941 */ /* 0x000fea0003800000 */
.L_x_1017:
        /* <DEDUP_REMOVED lines=8> */
.L_x_983:
[----:B------:R-:W-:Y:S01]  /*2490*/  WARPSYNC 0xffffffff ;  /* 0xffffffff00007948 */ /* 0x000fe20003800000 */
[----:B------:R-:W-:Y:S01]  /*24a0*/  BAR.SYNC.DEFER_BLOCKING 0x0 ;  /* 0x0000000000007b1d */ /* 0x000fe20000010000 */
[----:B------:R-:W-:-:S04]  /*24b0*/  ISETP.GE.U32.AND P0, PT, R0, c[0x0][0x168], PT ;  /* 0x00005a0000007a0c */ /* 0x000fc80003f06070 */
[----:B------:R-:W-:-:S13]  /*24c0*/  ISETP.GE.AND.EX P0, PT, RZ, c[0x0][0x16c], PT, P0 ;  /* 0x00005b00ff007a0c */ /* 0x000fda0003f06300 */
[----:B------:R-:W-:Y:S05]  /*24d0*/  @P0 EXIT ;  /* 0x000000000000094d */ /* 0x000fea0003800000 */
[----:B------:R-:W-:Y:S02]  /*24e0*/  IMAD.MOV.U32 R7, RZ, RZ, R0 ;  /* 0x000000ffff077224 */ /* 0x000fe400078e0000 */
[----:B------:R-:W-:-:S03]  /*24f0*/  IMAD.MOV.U32 R6, RZ, RZ, RZ ;  /* 0x000000ffff067224 */ /* 0x000fc600078e00ff */
.L_x_1026:
        /* <DEDUP_REMOVED lines=20> */
.L_x_1025:
        /* <DEDUP_REMOVED lines=11> */
.L_x_1024:
[----:B------:R-:W-:Y:S05]  /*26f0*/  @!P0 BRA `(.L_x_1026) ;  /* 0xfffffe0000008947 */ /* 0x000fea000383ffff */
[----:B------:R-:W-:Y:S05]  /*2700*/  EXIT ;  /* 0x000000000000794d */ /* 0x000fea0003800000 */
        .weak           $__internal_27_$__cuda_sm20_div_s64
        .type           $__internal_27_$__cuda_sm20_div_s64,@function
        .size           $__internal_27_$__cuda_sm20_div_s64,(.L_x_3575 - $__internal_27_$__cuda_sm20_div_s64)
$__internal_27_$__cuda_sm20_div_s64:
        /* <DEDUP_REMOVED lines=82> */
[----:B------:R-:W-:Y:S06]  /*2c30*/  RET.REL.NODEC R12 `(_ZN2at4cuda17kernelHistogram1DIhhlLi1ELi2ELin1ELNS0_23CUDAHistogramMemoryTypeE0EZNS0_21CUDA_tensor_histogramIhhLb0EEEbNS_6TensorES4_S4_lNS_14AccumulateTypeIT0_Lb1EE4typeES8_NS0_13TensorArgTypeES9_S9_EUllE_EEvNS0_6detail10TensorInfoIT_T1_EESF_NSC_IKS6_SE_EElS8_S8_SE_T6_) ;  /* 0xffffd3c00c007950 */ /* 0x000fec0003c3ffff */
.L_x_1027:
        /* <DEDUP_REMOVED lines=12> */
.L_x_3575:


//--------------------- .text._ZN2at4cuda17kernelHistogram1DIdslLi1ELi2ELin1ELNS0_23CUDAHistogramMemoryTypeE1EZNS0_21CUDA_tensor_histogramIdsLb1EEEbNS_6TensorES4_S4_lNS_14AccumulateTypeIT0_Lb1EE4typeES8_NS0_13TensorArgTypeES9_S9_EUllE0_EEvNS0_6detail10TensorInfoIT_T1_EESF_NSC_IKS6_SE_EElS8_S8_SE_T6_ --------------------------
	.section	.text._ZN2at4cuda17kernelHistogram1DIdslLi1ELi2ELin1ELNS0_23CUDAHistogramMemoryTypeE1EZNS0_21CUDA_tensor_histogramIdsLb1EEEbNS_6TensorES4_S4_lNS_14AccumulateTypeIT0_Lb1EE4typeES8_NS0_13TensorArgTypeES9_S9_EUllE0_EEvNS0_6detail10TensorInfoIT_T1_EESF_NSC_IKS6_SE_EElS8_S8_SE_T6_,"ax",@progbits
	.sectioninfo	@"SHI_REGISTERS=36"
	.align	128
        .global         _ZN2at4cuda17kernelHistogram1DIdslLi1ELi2ELin1ELNS0_23CUDAHistogramMemoryTypeE1EZNS0_21CUDA_tensor_histogramIdsLb1EEEbNS_6TensorES4_S4_lNS_14AccumulateTypeIT0_Lb1EE4typeES8_NS0_13TensorArgTypeES9_S9_EUllE0_EEvNS0_6detail10TensorInfoIT_T1_EESF_NSC_IKS6_SE_EElS8_S8_SE_T6_
        .type           _ZN2at4cuda17kernelHistogram1DIdslLi1ELi2ELin1ELNS0_23CUDAHistogramMemoryTypeE1EZNS0_21CUDA_tensor_histogramIdsLb1EEEbNS_6TensorES4_S4_lNS_14AccumulateTypeIT0_Lb1EE4typeES8_NS0_13TensorArgTypeES9_S9_EUllE0_EEvNS0_6detail10TensorInfoIT_T1_EESF_NSC_IKS6_SE_EElS8_S8_SE_T6_,@function
        .size           _ZN2at4cuda17kernelHistogram1DIdslLi1ELi2ELin1ELNS0_23CUDAHistogramMemoryTypeE1EZNS0_21CUDA_tensor_histogramIdsLb1EEEbNS_6TensorES4_S4_lNS_14AccumulateTypeIT0_Lb1EE4typeES8_NS0_13TensorArgTypeES9_S9_EUllE0_EEvNS0_6detail10TensorInfoIT_T1_EESF_NSC_IKS6_SE_EElS8_S8_SE_T6_,(.L_x_3576 - _ZN2at4cuda17kernelHistogram1DIdslLi1ELi2ELin1ELNS0_23CUDAHistogramMemoryTypeE1EZNS0_21CUDA_tensor_histogramIdsLb1EEEbNS_6TensorES4_S4_lNS_14AccumulateTypeIT0_Lb1EE4typeES8_NS0_13TensorArgTypeES9_S9_EUllE0_EEvNS0_6detail10TensorInfoIT_T1_EESF_NSC_IKS6_SE_EElS8_S8_SE_T6_)
        .other          _ZN2at4cuda17kernelHistogram1DIdslLi1ELi2ELin1ELNS0_23CUDAHistogramMemoryTypeE1EZNS0_21CUDA_tensor_histogramIdsLb1EEEbNS_6TensorES4_S4_lNS_14AccumulateTypeIT0_Lb1EE4typeES8_NS0_13TensorArgTypeES9_S9_EUllE0_EEvNS0_6detail10TensorInfoIT_T1_EESF_NSC_IKS6_SE_EElS8_S8_SE_T6_,@"STO_CUDA_ENTRY STV_DEFAULT"
_ZN2at4cuda17kernelHistogram1DIdslLi1ELi2ELin1ELNS0_23CUDAHistogramMemoryTypeE1EZNS0_21CUDA_tensor_histogramIdsLb1EEEbNS_6TensorES4_S4_lNS_14AccumulateTypeIT0_Lb1EE4typeES8_NS0_13TensorArgTypeES9_S9_EUllE0_EEvNS0_6detail10TensorInfoIT_T1_EESF_NSC_IKS6_SE_EElS8_S8_SE_T6_:
.text._ZN2at4cuda17kernelHistogram1DIdslLi1ELi2ELin1ELNS0_23CUDAHistogramMemoryTypeE1EZNS0_21CUDA_tensor_histogramIdsLb1EEEbNS_6TensorES4_S4_lNS_14AccumulateTypeIT0_Lb1EE4typeES8_NS0_13TensorArgTypeES9_S9_EUllE0_EEvNS0_6detail10TensorInfoIT_T1_EESF_NSC_IKS6_SE_EElS8_S8_SE_T6_:
        /* <DEDUP_REMOVED lines=17> */
.L_x_1034:
[----:B0-----:R-:W-:Y:S02]  /*0110*/  IMAD R7, R2, c[0x0][0x570], RZ ;  /* 0x00015c0002077a24 */ /* 0x001fe400078e02ff */
[----:B------:R-:W-:-:S04]  /*0120*/  IMAD.WIDE.U32 R4, R0, c[0x0][0x570], RZ ;  /* 0x00015c0000047a25 */ /* 0x000fc800078e00ff */
[----:B------:R-:W-:Y:S01]  /*0130*/  IMAD R7, R0, c[0x0][0x574], R7 ;  /* 0x00015d0000077a24 */ /* 0x000fe200078e0207 */
[----:B------:R-:W-:-:S03]  /*0140*/  LEA R6, P0, R4, c[0x0][0x4a0], 0x1 ;  /* 0x0001280004067a11 */ /* 0x000fc600078008ff */
[----:B------:R-:W-:-:S05]  /*0150*/  IMAD.IADD R5, R5, 0x1, R7 ;  /* 0x0000000105057824 */ /* 0x000fca00078e0207 */
[----:B------:R-:W-:-:S05]  /*0160*/  LEA.HI.X R7, R4, c[0x0][0x4a4], R5, 0x1, P0 ;  /* 0x0001290004077a11 */ /* 0x000fca00000f0c05 */
[----:B------:R-:W2:Y:S01]  /*0170*/  LDG.E.S16 R6, [R6.64] ;  /* 0x0000000606067981 */ /* 0x000ea2000c1e1700 */
        /* <DEDUP_REMOVED lines=27> */
[----:B------:R-:W-:Y:S05]  /*0330*/  CALL.REL.NOINC `($__internal_28_$__cuda_sm20_div_s64) ;  /* 0x00001f1000007944 */ /* 0x000fea0003c00000 */
[----:B------:R-:W-:Y:S05]  /*0340*/  BRA `(.L_x_1033) ;  /* 0x0000012000007947 */ /* 0x000fea0003800000 */
.L_x_1032:
        /* <DEDUP_REMOVED lines=18> */
.L_x_1033:
[----:B------:R-:W-:Y:S05]  /*0470*/  BSYNC B1 ;  /* 0x0000000000017941 */ /* 0x000fea0003800000 */
.L_x_1031:
        /* <DEDUP_REMOVED lines=12> */
[----:B------:R-:W-:Y:S02]  /*0540*/  IMAD.MOV.U32 R4, RZ, RZ, 0x0 ;  /* 0x00000000ff047424 */ /* 0x000fe400078e00ff */
[----:B------:R-:W-:-:S05]  /*0550*/  IMAD.MOV.U32 R5, RZ, RZ, 0x3ff00000 ;  /* 0x3ff00000ff057424 */ /* 0x000fca00078e00ff */
[----:B------:R0:W-:Y:S02]  /*0560*/  RED.E.ADD.F64.RN.STRONG.GPU [R6.64], R4 ;  /* 0x000000040600798e */ /* 0x0001e4000c10ed86 */
.L_x_1030:
[----:B------:R-:W-:Y:S05]  /*0570*/  BSYNC B0 ;  /* 0x0000000000007941 */ /* 0x000fea0003800000 */
.L_x_1029:
[----:B------:R-:W-:Y:S05]  /*0580*/  @!P0 BRA `(.L_x_1034) ;  /* 0xfffffb8000008947 */ /* 0x000fea000383ffff */
[----:B------:R-:W-:Y:S05]  /*0590*/  EXIT ;  /* 0x000000000000794d */ /* 0x000fea0003800000 */
.L_x_1028:
[----:B------:R-:W-:-:S04]  /*05a0*/  LOP3.LUT R3, RZ, c[0x0][0x638], RZ, 0x33, !PT ;  /* 0x00018e00ff037a12 */ /* 0x000fc800078e33ff */
[----:B------:R-:W-:-:S04]  /*05b0*/  IMNMX R3, R3, -0x3, !PT ;  /* 0xfffffffd03037817 */ /* 0x000fc80007800200 */
[----:B------:R-:W-:-:S04]  /*05c0*/  IADD3 R6, R3, c[0x0][0x638], RZ ;  /* 0x00018e0003067a10 */ /* 0x000fc80007ffe0ff */
[C---:B------:R-:W-:Y:S02]  /*05d0*/  IADD3 R3, R6.reuse, 0x2, RZ ;  /* 0x0000000206037810 */ /* 0x040fe40007ffe0ff */
[----:B------:R-:W-:Y:S02]  /*05e0*/  IADD3 R4, R6, 0x1, RZ ;  /* 0x0000000106047810 */ /* 0x000fe40007ffe0ff */
[----:B------:R-:W-:-:S04]  /*05f0*/  LOP3.LUT R3, R3, 0x3, RZ, 0xc0, !PT ;  /* 0x0000000303037812 */ /* 0x000fc800078ec0ff */
[----:B------:R-:W-:Y:S02]  /*0600*/  IADD3 R5, R6, -R3, RZ ;  /* 0x8000000306057210 */ /* 0x000fe40007ffe0ff */
.L_x_1065:
[----:B------:R-:W-:Y:S01]  /*0610*/  ISETP.GE.U32.AND P0, PT, R4, 0x3, PT ;  /* 0x000000030400780c */ /* 0x000fe20003f06070 */
[----:B------:R-:W-:Y:S01]  /*0620*/  IMAD.MOV.U32 R6, RZ, RZ, c[0x0][0x638] ;  /* 0x00018e00ff067624 */ /* 0x000fe200078e00ff */
[----:B------:R-:W-:Y:S01]  /*0630*/  YIELD ;  /* 0x0000000000007946 */ /* 0x000fe20003800000 */
[----:B------:R-:W-:Y:S01]  /*0640*/  IMAD.MOV.U32 R7, RZ, RZ, 0x8 ;  /* 0x00000008ff077424 */ /* 0x000fe200078e00ff */
[----:B------:R-:W-:Y:S01]  /*0650*/  MOV R12, RZ ;  /* 0x000000ff000c7202 */ /* 0x000fe20000000f00 */
[----:B------:R-:W-:Y:S01]  /*0660*/  IMAD.MOV.U32 R9, RZ, RZ, RZ ;  /* 0x000000ffff097224 */ /* 0x000fe200078e00ff */
[----:B------:R-:W-:Y:S01]  /*0670*/  MOV R25, R2 ;  /* 0x0000000200197202 */ /* 0x000fe20000000f00 */
[----:B------:R-:W-:Y:S02]  /*0680*/  IMAD R7, R6, R7, c[0x2][0x0] ;  /* 0x0080000006077624 */ /* 0x000fe400078e0207 */
[----:B------:R-:W-:-:S04]  /*0690*/  IMAD.MOV.U32 R24, RZ, RZ, R0 ;  /* 0x000000ffff187224 */ /* 0x000fc800078e0000 */
[----:B------:R-:W-:Y:S05]  /*06a0*/  @!P0 BRA `(.L_x_1035) ;  /* 0x00000d5000008947 */ /* 0x000fea0003800000 */
[----:B------:R-:W-:Y:S02]  /*06b0*/  IMAD.MOV.U32 R8, RZ, RZ, R5 ;  /* 0x000000ffff087224 */ /* 0x000fe400078e0005 */
.L_x_1048:
        /* <DEDUP_REMOVED lines=8> */
[----:B------:R-:W-:Y:S05]  /*0740*/  CALL.REL.NOINC `($__internal_28_$__cuda_sm20_div_s64) ;  /* 0x00001b0000007944 */ /* 0x000fea0003c00000 */
        /* <DEDUP_REMOVED lines=10> */
.L_x_1037:
        /* <DEDUP_REMOVED lines=22> */
.L_x_1038:
[----:B------:R-:W-:Y:S05]  /*0950*/  BSYNC B0 ;  /* 0x0000000000007941 */ /* 0x000fea0003800000 */
.L_x_1036:
        /* <DEDUP_REMOVED lines=16> */
[----:B------:R-:W-:Y:S05]  /*0a60*/  CALL.REL.NOINC `($__internal_28_$__cuda_sm20_div_s64) ;  /* 0x000017e000007944 */ /* 0x000fea0003c00000 */
        /* <DEDUP_REMOVED lines=12> */
.L_x_1040:
        /* <DEDUP_REMOVED lines=23> */
.L_x_1041:
[----:B------:R-:W-:Y:S05]  /*0ca0*/  BSYNC B0 ;  /* 0x0000000000007941 */ /* 0x000fea0003800000 */
.L_x_1039:
        /* <DEDUP_REMOVED lines=29> */
.L_x_1043:
        /* <DEDUP_REMOVED lines=23> */
.L_x_1044:
[----:B------:R-:W-:Y:S05]  /*0ff0*/  BSYNC B0 ;  /* 0x0000000000007941 */ /* 0x000fea0003800000 */
.L_x_1042:
        /* <DEDUP_REMOVED lines=30> */
.L_x_1046:
        /* <DEDUP_REMOVED lines=22> */
.L_x_1047:
[----:B------:R-:W-:Y:S05]  /*1340*/  BSYNC B0 ;  /* 0x0000000000007941 */ /* 0x000fea0003800000 */
.L_x_1045:
        /* <DEDUP_REMOVED lines=11> */
.L_x_1035:
        /* <DEDUP_REMOVED lines=12> */
[----:B------:R-:W-:Y:S05]  /*14c0*/  CALL.REL.NOINC `($__internal_28_$__cuda_sm20_div_s64) ;  /* 0x00000d8000007944 */ /* 0x000fea0003c00000 */
        /* <DEDUP_REMOVED lines=10> */
.L_x_1051:
        /* <DEDUP_REMOVED lines=23> */
.L_x_1052:
[----:B------:R-:W-:Y:S05]  /*16e0*/  BSYNC B0 ;  /* 0x0000000000007941 */ /* 0x000fea0003800000 */
.L_x_1050:
        /* <DEDUP_REMOVED lines=27> */
.L_x_1054:
        /* <DEDUP_REMOVED lines=23> */
.L_x_1055:
[----:B------:R-:W-:Y:S05]  /*1a10*/  BSYNC B0 ;  /* 0x0000000000007941 */ /* 0x000fea0003800000 */
.L_x_1053:
        /* <DEDUP_REMOVED lines=16> */
[----:B------:R-:W-:Y:S05]  /*1b20*/  CALL.REL.NOINC `($__internal_28_$__cuda_sm20_div_s64) ;  /* 0x0000072000007944 */ /* 0x000fea0003c00000 */
        /* <DEDUP_REMOVED lines=9> */
.L_x_1057:
        /* <DEDUP_REMOVED lines=23> */
.L_x_1058:
[----:B------:R-:W-:Y:S05]  /*1d30*/  BSYNC B0 ;  /* 0x0000000000007941 */ /* 0x000fea0003800000 */
.L_x_1056:
[----:B------:R-:W0:Y:S01]  /*1d40*/  LDC.64 R6, c[0x0][R6+0x218] ;  /* 0x0000860006067b82 */ /* 0x000e220000000a00 */
[----:B------:R-:W-:Y:S01]  /*1d50*/  MOV R13, R9 ;  /* 0x00000009000d7202 */ /* 0x000fe20000000f00 */
[----:B0-----:R-:W-:-:S04]  /*1d60*/  IMAD R7, R7, R10, RZ ;  /* 0x0000000a07077224 */ /* 0x001fc800078e02ff */
[----:B------:R-:W-:-:S04]  /*1d70*/  IMAD.WIDE.U32 R12, R6, R10, R12 ;  /* 0x0000000a060c7225 */ /* 0x000fc800078e000c */
[----:B------:R-:W-:-:S04]  /*1d80*/  IMAD R7, R6, R15, R7 ;  /* 0x0000000f06077224 */ /* 0x000fc800078e0207 */
[----:B------:R-:W-:Y:S02]  /*1d90*/  IMAD.IADD R9, R13, 0x1, R7 ;  /* 0x000000010d097824 */ /* 0x000fe400078e0207 */
.L_x_1049:
[----:B------:R-:W-:Y:S02]  /*1da0*/  IMAD R11, R25, c[0x0][0x570], RZ ;  /* 0x00015c00190b7a24 */ /* 0x000fe400078e02ff */
[----:B------:R-:W-:Y:S02]  /*1db0*/  IMAD.MOV.U32 R13, RZ, RZ, R9 ;  /* 0x000000ffff0d7224 */ /* 0x000fe400078e0009 */
[C---:B------:R-:W-:Y:S02]  /*1dc0*/  IMAD R11, R24.reuse, c[0x0][0x574], R11 ;  /* 0x00015d00180b7a24 */ /* 0x040fe400078e020b */
[----:B------:R-:W-:-:S05]  /*1dd0*/  IMAD.WIDE.U32 R6, R24, c[0x0][0x570], R12 ;  /* 0x00015c0018067a25 */ /* 0x000fca00078e000c */
[----:B------:R-:W-:Y:S02]  /*1de0*/  IADD3 R7, R7, R11, RZ ;  /* 0x0000000b07077210 */ /* 0x000fe40007ffe0ff */
        /* <DEDUP_REMOVED lines=26> */
.L_x_1062:
        /* <DEDUP_REMOVED lines=18> */
.L_x_1063:
[----:B------:R-:W-:Y:S05]  /*20b0*/  BSYNC B1 ;  /* 0x0000000000017941 */ /* 0x000fea0003800000 */
.L_x_1061:
        /* <DEDUP_REMOVED lines=15> */
.L_x_1060:
[----:B------:R-:W-:Y:S05]  /*21b0*/  BSYNC B0 ;  /* 0x0000000000007941 */ /* 0x000fea0003800000 */
.L_x_1059:
[----:B0-----:R-:W-:-:S05]  /*21c0*/  MOV R6, c[0x0][0xc] ;  /* 0x0000030000067a02 */ /* 0x001fca0000000f00 */
[----:B------:R-:W-:-:S05]  /*21d0*/  IMAD R7, R6, c[0x0][0x0], RZ ;  /* 0x0000000006077a24 */ /* 0x000fca00078e02ff */
[----:B------:R-:W-:-:S05]  /*21e0*/  IADD3 R0, P0, R7, R0, RZ ;  /* 0x0000000007007210 */ /* 0x000fca0007f1e0ff */
[----:B------:R-:W-:Y:S01]  /*21f0*/  IMAD.X R2, RZ, RZ, R2, P0 ;  /* 0x000000ffff027224 */ /* 0x000fe200000e0602 */
[----:B------:R-:W-:-:S04]  /*2200*/  ISETP.GE.U32.AND P0, PT, R0, c[0x0][0x658], PT ;  /* 0x0001960000007a0c */ /* 0x000fc80003f06070 */
[----:B------:R-:W-:-:S13]  /*2210*/  ISETP.GE.AND.EX P0, PT, R2, c[0x0][0x65c], PT, P0 ;  /* 0x0001970002007a0c */ /* 0x000fda0003f06300 */
[----:B------:R-:W-:Y:S01]  /*2220*/  @P0 CALL.REL.NOINC `(.L_x_1064) ;  /* 0x0000001000000944 */ /* 0x000fe20003c00000 */
[----:B------:R-:W-:Y:S05]  /*2230*/  BRA `(.L_x_1065) ;  /* 0xffffe3d000007947 */ /* 0x000fea000383ffff */
.L_x_1064:
[----:B------:R-:W-:Y:S05]  /*2240*/  EXIT ;  /* 0x000000000000794d */ /* 0x000fea0003800000 */
        .weak           $__internal_28_$__cuda_sm20_div_s64
        .type           $__internal_28_$__cuda_sm20_div_s64,@function
        .size           $__internal_28_$__cuda_sm20_div_s64,(.L_x_3576 - $__internal_28_$__cuda_sm20_div_s64)
$__internal_28_$__cuda_sm20_div_s64:
        /* <DEDUP_REMOVED lines=27> */
[----:B------:R-:W-:Y:S02]  /*2400*/  HFMA2.MMA R33, -RZ, RZ, 0, 0 ;  /* 0x00000000ff217435 */ /* 0x000fe400000001ff */
[----:B------:R-:W-:Y:S02]  /*2410*/  IMAD R26, R23, R18, R26 ;  /* 0x00000012171a7224 */ /* 0x000fe400078e021a */
[----:B------:R-:W-:-:S03]  /*2420*/  IMAD.HI.U32 R28, R29, R22, RZ ;  /* 0x000000161d1c7227 */ /* 0x000fc600078e00ff */
[----:B------:R-:W-:-:S05]  /*2430*/  IADD3.X R26, RZ, ~R26, RZ, P1, !PT ;  /* 0x8000001aff1a7210 */ /* 0x000fca0000ffe4ff */
[----:B------:R-:W-:-:S06]  /*2440*/  IMAD.WIDE.U32 R28, P1, R29, R26, R28 ;  /* 0x0000001a1d1c7225 */ /* 0x000fcc000782001c */
[----:B------:R-:W-:Y:S01]  /*2450*/  IMAD.HI.U32 R21, P2, R23, R22, R28 ;  /* 0x0000001617157227 */ /* 0x000fe2000784001c */
[----:B------:R-:W-:-:S03]  /*2460*/  IADD3 R29, P5, RZ, -R24, RZ ;  /* 0x80000018ff1d7210 */ /* 0x000fc60007fbe0ff */
[----:B------:R-:W-:Y:S01]  /*2470*/  IMAD R22, R23, R26, RZ ;  /* 0x0000001a17167224 */ /* 0x000fe200078e02ff */
[----:B------:R-:W-:-:S04]  /*2480*/  SEL R29, R29, R24, !P4 ;  /* 0x000000181d1d7207 */ /* 0x000fc80006000000 */
[----:B------:R-:W-:Y:S01]  /*2490*/  IADD3 R22, P3, R22, R21, RZ ;  /* 0x0000001516167210 */ /* 0x000fe20007f7e0ff */
[----:B------:R-:W-:-:S04]  /*24a0*/  IMAD.HI.U32 R21, R23, R26, RZ ;  /* 0x0000001a17157227 */ /* 0x000fc800078e00ff */
[----:B------:R-:W-:Y:S02]  /*24b0*/  IMAD.X R26, RZ, RZ, ~R25, P5 ;  /* 0x000000ffff1a7224 */ /* 0x000fe400028e0e19 */
[----:B------:R-:W-:-:S03]  /*24c0*/  IMAD.HI.U32 R32, R22, R29, RZ ;  /* 0x0000001d16207227 */ /* 0x000fc600078e00ff */
[----:B------:R-:W-:Y:S01]  /*24d0*/  SEL R27, R26, R25, !P4 ;  /* 0x000000191a1b7207 */ /* 0x000fe20006000000 */
[----:B------:R-:W-:-:S04]  /*24e0*/  IMAD.X R21, R21, 0x1, R23, P1 ;  /* 0x0000000115157824 */ /* 0x000fc800008e0617 */
        /* <DEDUP_REMOVED lines=40> */
[----:B------:R-:W-:Y:S06]  /*2770*/  RET.REL.NODEC R10 `(_ZN2at4cuda17kernelHistogram1DIdslLi1ELi2ELin1ELNS0_23CUDAHistogramMemoryTypeE1EZNS0_21CUDA_tensor_histogramIdsLb1EEEbNS_6TensorES4_S4_lNS_14AccumulateTypeIT0_Lb1EE4typeES8_NS0_13TensorArgTypeES9_S9_EUllE0_EEvNS0_6detail10TensorInfoIT_T1_EESF_NSC_IKS6_SE_EElS8_S8_SE_T6_) ;  /* 0xffffd8800a007950 */ /* 0x000fec0003c3ffff */
.L_x_1066:
        /* <DEDUP_REMOVED lines=16> */
.L_x_3576:


//--------------------- .text._ZN2at4cuda17kernelHistogram1DIdslLi1ELi2ELin1ELNS0_23CUDAHistogramMemoryTypeE0EZNS0_21CUDA_tensor_histogramIdsLb1EEEbNS_6TensorES4_S4_lNS_14AccumulateTypeIT0_Lb1EE4typeES8_NS0_13TensorArgTypeES9_S9_EUllE0_EEvNS0_6detail10TensorInfoIT_T1_EESF_NSC_IKS6_SE_EElS8_S8_SE_T6_ --------------------------
	.section	.text._ZN2at4cuda17kernelHistogram1DIdslLi1ELi2ELin1ELNS0_23CUDAHistogramMemoryTypeE0EZNS0_21CUDA_tensor_histogramIdsLb1EEEbNS_6TensorES4_S4_lNS_14AccumulateTypeIT0_Lb1EE4typeES8_NS0_13TensorArgTypeES9_S9_EUllE0_EEvNS0_6detail10TensorInfoIT_T1_EESF_NSC_IKS6_SE_EElS8_S8_SE_T6_,"ax",@progbits
	.sectioninfo	@"SHI_REGISTERS=40"
	.align	128
        .global         _ZN2at4cuda17kernelHistogram1DIdslLi1ELi2ELin1ELNS0_23CUDAHistogramMemoryTypeE0EZNS0_21CUDA_tensor_histogramIdsLb1EEEbNS_6TensorES4_S4_lNS_14AccumulateTypeIT0_Lb1EE4typeES8_NS0_13TensorArgTypeES9_S9_EUllE0_EEvNS0_6detail10TensorInfoIT_T1_EESF_NSC_IKS6_SE_EElS8_S8_SE_T6_
        .type           _ZN2at4cuda17kernelHistogram1DIdslLi1ELi2ELin1ELNS0_23CUDAHistogramMemoryTypeE0EZNS0_21CUDA_tensor_histogramIdsLb1EEEbNS_6TensorES4_S4_lNS_14AccumulateTypeIT0_Lb1EE4typeES8_NS0_13TensorArgTypeES9_S9_EUllE0_EEvNS0_6detail10TensorInfoIT_T1_EESF_NSC_IKS6_SE_EElS8_S8_SE_T6_,@function
        .size           _ZN2at4cuda17kernelHistogram1DIdslLi1ELi2ELin1ELNS0_23CUDAHistogramMemoryTypeE0EZNS0_21CUDA_tensor_histogramIdsLb1EEEbNS_6TensorES4_S4_lNS_14AccumulateTypeIT0_Lb1EE4typeES8_NS0_13TensorArgTypeES9_S9_EUllE0_EEvNS0_6detail10TensorInfoIT_T1_EESF_NSC_IKS6_SE_EElS8_S8_SE_T6_,(.L_x_3577 - _ZN2at4cuda17kernelHistogram1DIdslLi1ELi2ELin1ELNS0_23CUDAHistogramMemoryTypeE0EZNS0_21CUDA_tensor_histogramIdsLb1EEEbNS_6TensorES4_S4_lNS_14AccumulateTypeIT0_Lb1EE4typeES8_NS0_13TensorArgTypeES9_S9_EUllE0_EEvNS0_6detail10TensorInfoIT_T1_EESF_NSC_IKS6_SE_EElS8_S8_SE_T6_)
        .other          _ZN2at4cuda17kernelHistogram1DIdslLi1ELi2ELin1ELNS0_23CUDAHistogramMemoryTypeE0EZNS0_21CUDA_tensor_histogramIdsLb1EEEbNS_6TensorES4_S4_lNS_14AccumulateTypeIT0_Lb1EE4typeES8_NS0_13TensorArgTypeES9_S9_EUllE0_EEvNS0_6detail10TensorInfoIT_T1_EESF_NSC_IKS6_SE_EElS8_S8_SE_T6_,@"STO_CUDA_ENTRY STV_DEFAULT"
_ZN2at4cuda17kernelHistogram1DIdslLi1ELi2ELin1ELNS0_23CUDAHistogramMemoryTypeE0EZNS0_21CUDA_tensor_histogramIdsLb1EEEbNS_6TensorES4_S4_lNS_14AccumulateTypeIT0_Lb1EE4typeES8_NS0_13TensorArgTypeES9_S9_EUllE0_EEvNS0_6detail10TensorInfoIT_T1_EESF_NSC_IKS6_SE_EElS8_S8_SE_T6_:
.text._ZN2at4cuda17kernelHistogram1DIdslLi1ELi2ELin1ELNS0_23CUDAHistogramMemoryTypeE0EZNS0_21CUDA_tensor_histogramIdsLb1EEEbNS_6TensorES4_S4_lNS_14AccumulateTypeIT0_Lb1EE4typeES8_NS0_13TensorArgTypeES9_S9_EUllE0_EEvNS0_6detail10TensorInfoIT_T1_EESF_NSC_IKS6_SE_EElS8_S8_SE_T6_:
        /* <DEDUP_REMOVED lines=9> */
.L_x_1069:
[----:B------:R0:W-:Y:S02]  /*0090*/  STS.64 [R2.X8], RZ ;  /* 0x000000ff02007388 */ /* 0x0001e40000008a00 */
[----:B0-----:R-:W-:-:S04]  /*00a0*/  IADD3 R2, P0, R2, c[0x0][0x0], RZ ;  /* 0x0000000002027a10 */ /* 0x001fc80007f1e0ff */
[----:B------:R-:W-:Y:S02]  /*00b0*/  IADD3.X R3, RZ, R3, RZ, P0, !PT ;  /* 0x00000003ff037210 */ /* 0x000fe400007fe4ff */
[----:B------:R-:W-:-:S04]  /*00c0*/  ISETP.GE.U32.AND P0, PT, R2, c[0x0][0x168], PT ;  /* 0x00005a0002007a0c */ /* 0x000fc80003f06070 */
[----:B------:R-:W-:-:S13]  /*00d0*/  ISETP.GE.AND.EX P0, PT, R3, c[0x0][0x16c], PT, P0 ;  /* 0x00005b0003007a0c */ /* 0x000fda0003f06300 */
[----:B------:R-:W-:Y:S05]  /*00e0*/  @!P0 BRA `(.L_x_1069) ;  /* 0xffffffa000008947 */ /* 0x000fea000383ffff */
.L_x_1068:
[----:B-1----:R-:W-:Y:S05]  /*00f0*/  BSYNC B0 ;  /* 0x0000000000007941 */ /* 0x002fea0003800000 */
.L_x_1067:
        /* <DEDUP_REMOVED lines=16> */
.L_x_1078:
        /* <DEDUP_REMOVED lines=33> */
[----:B------:R-:W-:Y:S05]  /*0410*/  CALL.REL.NOINC `($__internal_29_$__cuda_sm20_div_s64) ;  /* 0x00001ff000007944 */ /* 0x000fea0003c00000 */
[----:B------:R-:W-:Y:S05]  /*0420*/  BRA `(.L_x_1076) ;  /* 0x0000012000007947 */ /* 0x000fea0003800000 */
.L_x_1075:
        /* <DEDUP_REMOVED lines=18> */
.L_x_1076:
[----:B------:R-:W-:Y:S05]  /*0550*/  BSYNC B1 ;  /* 0x0000000000017941 */ /* 0x000fea0003800000 */
.L_x_1074:
[----:B------:R-:W-:Y:S02]  /*0560*/  ISETP.NE.U32.AND P1, PT, R24, c[0x0][0x640], PT ;  /* 0x0001900018007a0c */ /* 0x000fe40003f25070 */
[----:B------:R-:W-:-:S04]  /*0570*/  SHF.R.S32.HI R7, RZ, 0x1f, R24 ;  /* 0x0000001fff077819 */ /* 0x000fc80000011418 */
[----:B------:R-:W-:-:S04]  /*0580*/  ISETP.NE.AND.EX P1, PT, R7, c[0x0][0x644], PT, P1 ;  /* 0x0001910007007a0c */ /* 0x000fc80003f25310 */
[----:B------:R-:W-:-:S04]  /*0590*/  SEL R7, RZ, 0xffffffff, P1 ;  /* 0xffffffffff077807 */ /* 0x000fc80000800000 */
[----:B------:R-:W-:-:S05]  /*05a0*/  IADD3 R24, R24, R7, RZ ;  /* 0x0000000718187210 */ /* 0x000fca0007ffe0ff */
[----:B------:R-:W-:-:S05]  /*05b0*/  IMAD.SHL.U32 R7, R24, 0x8, RZ ;  /* 0x0000000818077824 */ /* 0x000fca00078e00ff */
.L_x_1077:
[----:B------:R-:W0:Y:S02]  /*05c0*/  LDS.64 R8, [R7] ;  /* 0x0000000007087984 */ /* 0x000e240000000a00 */
[----:B0-----:R-:W0:-:S10]  /*05d0*/  DADD R10, R8, 1 ;  /* 0x3ff00000080a7429 */ /* 0x001e140000000000 */
[----:B0-----:R-:W0:Y:S02]  /*05e0*/  ATOMS.CAST.SPIN.64 R10, [R7], R8, R10 ;  /* 0x00000008070a738d */ /* 0x001e24000180040a */
[----:B0-----:R-:W-:-:S04]  /*05f0*/  ISETP.EQ.U32.AND P1, PT, R10, 0x1, PT ;  /* 0x000000010a00780c */ /* 0x001fc80003f22070 */
[----:B------:R-:W-:-:S13]  /*0600*/  ISETP.EQ.U32.AND.EX P1, PT, R11, RZ, PT, P1 ;  /* 0x000000ff0b00720c */ /* 0x000fda0003f22110 */
[----:B------:R-:W-:Y:S05]  /*0610*/  @!P1 BRA `(.L_x_1077) ;  /* 0xffffffa000009947 */ /* 0x000fea000383ffff */
.L_x_1073:
[----:B------:R-:W-:Y:S05]  /*0620*/  BSYNC B0 ;  /* 0x0000000000007941 */ /* 0x000fea0003800000 */
.L_x_1072:
[----:B------:R-:W-:Y:S05]  /*0630*/  @!P0 BRA `(.L_x_1078) ;  /* 0xfffffbc000008947 */ /* 0x000fea000383ffff */
[----:B------:R-:W-:Y:S05]  /*0640*/  BRA `(.L_x_1070) ;  /* 0x00001c7000007947 */ /* 0x000fea0003800000 */
.L_x_1071:
[----:B------:R-:W-:Y:S01]  /*0650*/  LOP3.LUT R4, RZ, c[0x0][0x638], RZ, 0x33, !PT ;  /* 0x00018e00ff047a12 */ /* 0x000fe200078e33ff */
[----:B------:R-:W-:-:S03]  /*0660*/  IMAD.MOV.U32 R6, RZ, RZ, RZ ;  /* 0x000000ffff067224 */ /* 0x000fc600078e00ff */
[----:B------:R-:W-:-:S04]  /*0670*/  IMNMX R4, R4, -0x3, !PT ;  /* 0xfffffffd04047817 */ /* 0x000fc80007800200 */
[----:B------:R-:W-:-:S04]  /*0680*/  IADD3 R4, R4, c[0x0][0x638], RZ ;  /* 0x00018e0004047a10 */ /* 0x000fc80007ffe0ff */
[C---:B------:R-:W-:Y:S02]  /*0690*/  IADD3 R13, R4.reuse, 0x2, RZ ;  /* 0x00000002040d7810 */ /* 0x040fe40007ffe0ff */
[----:B------:R-:W-:Y:S02]  /*06a0*/  IADD3 R7, R4, 0x1, RZ ;  /* 0x0000000104077810 */ /* 0x000fe40007ffe0ff */
[----:B------:R-:W-:Y:S02]  /*06b0*/  LOP3.LUT R13, R13, 0x3, RZ, 0xc0, !PT ;  /* 0x000000030d0d7812 */ /* 0x000fe400078ec0ff */
.L_x_1109:
[----:B------:R-:W-:Y:S01]  /*06c0*/  ISETP.GE.U32.AND P0, PT, R7, 0x3, PT ;  /* 0x000000030700780c */ /* 0x000fe20003f06070 */
[----:B------:R-:W-:Y:S01]  /*06d0*/  IMAD.MOV.U32 R8, RZ, RZ, c[0x0][0x638] ;  /* 0x00018e00ff087624 */ /* 0x000fe200078e00ff */
[----:B------:R-:W-:Y:S01]  /*06e0*/  MOV R9, 0x8 ;  /* 0x0000000800097802 */ /* 0x000fe20000000f00 */
[----:B------:R-:W-:Y:S01]  /*06f0*/  YIELD ;  /* 0x0000000000007946 */ /* 0x000fe20003800000 */
[----:B------:R-:W-:Y:S01]  /*0700*/  CS2R R18, SRZ ;  /* 0x0000000000127805 */ /* 0x000fe2000001ff00 */
[----:B------:R-:W-:Y:S02]  /*0710*/  IMAD.MOV.U32 R16, RZ, RZ, R5 ;  /* 0x000000ffff107224 */ /* 0x000fe400078e0005 */
[----:B------:R-:W-:-:S02]  /*0720*/  IMAD R9, R8, R9, c[0x2][0x0] ;  /* 0x0080000008097624 */ /* 0x000fc400078e0209 */
[----:B------:R-:W-:-:S04]  /*0730*/  IMAD.MOV.U32 R27, RZ, RZ, R6 ;  /* 0x000000ffff1b7224 */ /* 0x000fc800078e0006 */
[----:B------:R-:W-:Y:S05]  /*0740*/  @!P0 BRA `(.L_x_1079) ;  /* 0x00000d5000008947 */ /* 0x000fea0003800000 */
[----:B------:R-:W-:Y:S02]  /*0750*/  IMAD.IADD R10, R4, 0x1, -R13 ;  /* 0x00000001040a7824 */ /* 0x000fe400078e0a0d */
.L_x_1092:
        /* <DEDUP_REMOVED lines=9> */
[----:B------:R-:W-:Y:S05]  /*07f0*/  CALL.REL.NOINC `($__internal_29_$__cuda_sm20_div_s64) ;  /* 0x00001c1000007944 */ /* 0x000fea0003c00000 */
        /* <DEDUP_REMOVED lines=11> */
.L_x_1081:
        /* <DEDUP_REMOVED lines=22> */
.L_x_1082:
[----:B------:R-:W-:Y:S05]  /*0a10*/  BSYNC B0 ;  /* 0x0000000000007941 */ /* 0x000fea0003800000 */
.L_x_1080:
        /* <DEDUP_REMOVED lines=15> */
[----:B------:R-:W-:Y:S05]  /*0b10*/  CALL.REL.NOINC `($__internal_29_$__cuda_sm20_div_s64) ;  /* 0x000018f000007944 */ /* 0x000fea0003c00000 */
        /* <DEDUP_REMOVED lines=12> */
.L_x_1084:
        /* <DEDUP_REMOVED lines=22> */
.L_x_1085:
[----:B------:R-:W-:Y:S05]  /*0d40*/  BSYNC B0 ;  /* 0x0000000000007941 */ /* 0x000fea0003800000 */
.L_x_1083:
        /* <DEDUP_REMOVED lines=29> */
.L_x_1087:
        /* <DEDUP_REMOVED lines=22> */
.L_x_1088:
[----:B------:R-:W-:Y:S05]  /*1080*/  BSYNC B0 ;  /* 0x0000000000007941 */ /* 0x000fea0003800000 */
.L_x_1086:
        /* <DEDUP_REMOVED lines=17> */
[----:B------:R-:W-:Y:S05]  /*11a0*/  CALL.REL.NOINC `($__internal_29_$__cuda_sm20_div_s64) ;  /* 0x0000126000007944 */ /* 0x000fea0003c00000 */
        /* <DEDUP_REMOVED lines=12> */
.L_x_1090:
        /* <DEDUP_REMOVED lines=23> */
.L_x_1091:
[----:B------:R-:W-:Y:S05]  /*13e0*/  BSYNC B0 ;  /* 0x0000000000007941 */ /* 0x000fea0003800000 */
.L_x_1089:
        /* <DEDUP_REMOVED lines=11> */
.L_x_1079:
        /* <DEDUP_REMOVED lines=13> */
[----:B------:R-:W-:Y:S05]  /*1570*/  CALL.REL.NOINC `($__internal_29_$__cuda_sm20_div_s64) ;  /* 0x00000e9000007944 */ /* 0x000fea0003c00000 */
[----:B------:R-:W-:Y:S01]  /*1580*/  IADD3 R15, P0, RZ, -R24, RZ ;  /* 0x80000018ff0f7210 */ /* 0x000fe20007f1e0ff */
        /* <DEDUP_REMOVED lines=10> */
.L_x_1095:
[----:B------:R-:W0:Y:S01]  /*1630*/  I2F.U32.RP R9, R22 ;  /* 0x0000001600097306 */ /* 0x000e220000209000 */
[----:B------:R-:W-:Y:S01]  /*1640*/  IMAD.MOV R15, RZ, RZ, -R22 ;  /* 0x000000ffff0f7224 */ /* 0x000fe200078e0a16 */
[----:B------:R-:W-:Y:S02]  /*1650*/  ISETP.NE.U32.AND P2, PT, R22, RZ, PT ;  /* 0x000000ff1600720c */ /* 0x000fe40003f45070 */
[----:B------:R-:W-:-:S04]  /*1660*/  MOV R27, RZ ;  /* 0x000000ff001b7202 */ /* 0x000fc80000000f00 */
        /* <DEDUP_REMOVED lines=19> */
.L_x_1096:
[----:B------:R-:W-:Y:S05]  /*17a0*/  BSYNC B0 ;  /* 0x0000000000007941 */ /* 0x000fea0003800000 */
.L_x_1094:
        /* <DEDUP_REMOVED lines=28> */
.L_x_1098:
        /* <DEDUP_REMOVED lines=23> */
.L_x_1099:
[----:B------:R-:W-:Y:S05]  /*1ae0*/  BSYNC B0 ;  /* 0x0000000000007941 */ /* 0x000fea0003800000 */
.L_x_1097:
        /* <DEDUP_REMOVED lines=27> */
.L_x_1101:
        /* <DEDUP_REMOVED lines=23> */
.L_x_1102:
[----:B------:R-:W-:Y:S05]  /*1e10*/  BSYNC B0 ;  /* 0x0000000000007941 */ /* 0x000fea0003800000 */
.L_x_1100:
[----:B------:R-:W0:Y:S02]  /*1e20*/  LDC.64 R8, c[0x0][R8+0x218] ;  /* 0x0000860008087b82 */ /* 0x000e240000000a00 */
[-C--:B0-----:R-:W-:Y:S02]  /*1e30*/  IMAD R9, R9, R10.reuse, RZ ;  /* 0x0000000a09097224 */ /* 0x081fe400078e02ff */
[----:B------:R-:W-:-:S04]  /*1e40*/  IMAD.WIDE.U32 R18, R8, R10, R18 ;  /* 0x0000000a08127225 */ /* 0x000fc800078e0012 */
[----:B------:R-:W-:-:S04]  /*1e50*/  IMAD R9, R8, R15, R9 ;  /* 0x0000000f08097224 */ /* 0x000fc800078e0209 */
[----:B------:R-:W-:Y:S02]  /*1e60*/  IMAD.IADD R19, R19, 0x1, R9 ;  /* 0x0000000113137824 */ /* 0x000fe400078e0209 */
.L_x_1093:
[----:B------:R-:W-:Y:S02]  /*1e70*/  IMAD R11, R27, c[0x0][0x570], RZ ;  /* 0x00015c001b0b7a24 */ /* 0x000fe400078e02ff */
[----:B------:R-:W-:-:S04]  /*1e80*/  IMAD.WIDE.U32 R8, R16, c[0x0][0x570], R18 ;  /* 0x00015c0010087a25 */ /* 0x000fc800078e0012 */
[----:B------:R-:W-:Y:S01]  /*1e90*/  IMAD R11, R16, c[0x0][0x574], R11 ;  /* 0x00015d00100b7a24 */ /* 0x000fe200078e020b */
[----:B------:R-:W-:-:S04]  /*1ea0*/  LEA R10, P0, R8, c[0x0][0x4a0], 0x1 ;  /* 0x00012800080a7a11 */ /* 0x000fc800078008ff */
[----:B------:R-:W-:-:S04]  /*1eb0*/  IADD3 R9, R9, R11, RZ ;  /* 0x0000000b09097210 */ /* 0x000fc80007ffe0ff */
        /* <DEDUP_REMOVED lines=22> */
[----:B------:R-:W-:Y:S05]  /*2020*/  CALL.REL.NOINC `($__internal_29_$__cuda_sm20_div_s64) ;  /* 0x000003e000007944 */ /* 0x000fea0003c00000 */
[----:B------:R-:W-:Y:S05]  /*2030*/  BRA `(.L_x_1107) ;  /* 0x0000012000007947 */ /* 0x000fea0003800000 */
.L_x_1106:
        /* <DEDUP_REMOVED lines=18> */
.L_x_1107:
[----:B------:R-:W-:Y:S05]  /*2160*/  BSYNC B1 ;  /* 0x0000000000017941 */ /* 0x000fea0003800000 */
.L_x_1105:
[----:B------:R-:W-:Y:S02]  /*2170*/  ISETP.NE.U32.AND P0, PT, R24, c[0x0][0x640], PT ;  /* 0x0001900018007a0c */ /* 0x000fe40003f05070 */
[----:B------:R-:W-:-:S04]  /*2180*/  SHF.R.S32.HI R8, RZ, 0x1f, R24 ;  /* 0x0000001fff087819 */ /* 0x000fc80000011418 */
[----:B------:R-:W-:-:S04]  /*2190*/  ISETP.NE.AND.EX P0, PT, R8, c[0x0][0x644], PT, P0 ;  /* 0x0001910008007a0c */ /* 0x000fc80003f05300 */
[----:B------:R-:W-:-:S05]  /*21a0*/  SEL R9, RZ, 0xffffffff, P0 ;  /* 0xffffffffff097807 */ /* 0x000fca0000000000 */
[----:B------:R-:W-:-:S05]  /*21b0*/  IMAD.IADD R24, R24, 0x1, R9 ;  /* 0x0000000118187824 */ /* 0x000fca00078e0209 */
[----:B------:R-:W-:-:S05]  /*21c0*/  SHF.L.U32 R15, R24, 0x3, RZ ;  /* 0x00000003180f7819 */ /* 0x000fca00000006ff */
.L_x_1108:
[----:B------:R-:W0:Y:S02]  /*21d0*/  LDS.64 R8, [R15] ;  /* 0x000000000f087984 */ /* 0x000e240000000a00 */
[----:B0-----:R-:W0:-:S10]  /*21e0*/  DADD R10, R8, 1 ;  /* 0x3ff00000080a7429 */ /* 0x001e140000000000 */
[----:B0-----:R-:W0:Y:S02]  /*21f0*/  ATOMS.CAST.SPIN.64 R10, [R15], R8, R10 ;  /* 0x000000080f0a738d */ /* 0x001e24000180040a */
[----:B0-----:R-:W-:-:S04]  /*2200*/  ISETP.EQ.U32.AND P0, PT, R10, 0x1, PT ;  /* 0x000000010a00780c */ /* 0x001fc80003f02070 */
[----:B------:R-:W-:-:S13]  /*2210*/  ISETP.EQ.U32.AND.EX P0, PT, R11, RZ, PT, P0 ;  /* 0x000000ff0b00720c */ /* 0x000fda0003f02100 */
[----:B------:R-:W-:Y:S05]  /*2220*/  @!P0 BRA `(.L_x_1108) ;  /* 0xffffffa000008947 */ /* 0x000fea000383ffff */
.L_x_1104:
[----:B------:R-:W-:Y:S05]  /*2230*/  BSYNC B0 ;  /* 0x0000000000007941 */ /* 0x000fea0003800000 */
.L_x_1103:
        /* <DEDUP_REMOVED lines=8> */
.L_x_1070:
[----:B------:R-:W-:Y:S01]  /*22c0*/  WARPSYNC 0xffffffff ;  /* 0xffffffff00007948 */ /* 0x000fe20003800000 */
[----:B------:R-:W-:Y:S01]  /*22d0*/  BAR.SYNC.DEFER_BLOCKING 0x0 ;  /* 0x0000000000007b1d */ /* 0x000fe20000010000 */
[----:B------:R-:W-:-:S04]  /*22e0*/  ISETP.GE.U32.AND P0, PT, R0, c[0x0][0x168], PT ;  /* 0x00005a0000007a0c */ /* 0x000fc80003f06070 */
[----:B------:R-:W-:-:S13]  /*22f0*/  ISETP.GE.AND.EX P0, PT, RZ, c[0x0][0x16c], PT, P0 ;  /* 0x00005b00ff007a0c */ /* 0x000fda0003f06300 */
[----:B------:R-:W-:Y:S05]  /*2300*/  @P0 EXIT ;  /* 0x000000000000094d */ /* 0x000fea0003800000 */
[----:B------:R-:W-:-:S04]  /*2310*/  MOV R8, RZ ;  /* 0x000000ff00087202 */ /* 0x000fc80000000f00 */
.L_x_1110:
[----:B0-----:R0:W1:Y:S01]  /*2320*/  LDS.64 R2, [R0.X8] ;  /* 0x0000000000027984 */ /* 0x0010620000008a00 */
        /* <DEDUP_REMOVED lines=11> */
[----:B-1----:R0:W-:-:S12]  /*23e0*/  RED.E.ADD.F64.RN.STRONG.GPU [R6.64], R2 ;  /* 0x000000020600798e */ /* 0x0021d8000c10ed84 */
[----:B------:R-:W-:Y:S05]  /*23f0*/  @!P0 BRA `(.L_x_1110) ;  /* 0xffffff2000008947 */ /* 0x000fea000383ffff */
[----:B------:R-:W-:Y:S05]  /*2400*/  EXIT ;  /* 0x000000000000794d */ /* 0x000fea0003800000 */
        .weak           $__internal_29_$__cuda_sm20_div_s64
        .type           $__internal_29_$__cuda_sm20_div_s64,@function
        .size           $__internal_29_$__cuda_sm20_div_s64,(.L_x_3577 - $__internal_29_$__cuda_sm20_div_s64)
$__internal_29_$__cuda_sm20_div_s64:
        /* <DEDUP_REMOVED lines=35> */
[----:B------:R-:W-:-:S03]  /*2640*/  IADD3.X R15, R15, R25, RZ, P1, !PT ;  /* 0x000000190f0f7210 */ /* 0x000fc60000ffe4ff */
[----:B------:R-:W-:Y:S02]  /*2650*/  IMAD R24, R25, R26, RZ ;  /* 0x0000001a19187224 */ /* 0x000fe400078e02ff */
[----:B------:R-:W-:Y:S02]  /*2660*/  IMAD.X R26, RZ, RZ, ~R27, P5 ;  /* 0x000000ffff1a7224 */ /* 0x000fe400028e0e1b */
        /* <DEDUP_REMOVED lines=23> */
[----:B------:R-:W-:Y:S02]  /*27e0*/  IADD3.X R28, RZ, R15, RZ, P3, !PT ;  /* 0x0000000fff1c7210 */ /* 0x000fe40001ffe4ff */
[----:B------:R-:W-:Y:S02]  /*27f0*/  SEL R24, R24, R25, P1 ;  /* 0x0000001918187207 */ /* 0x000fe40000800000 */
[----:B------:R-:W-:Y:S02]  /*2800*/  SEL R29, R26, R29, P1 ;  /* 0x0000001d1a1d7207 */ /* 0x000fe40000800000 */
[----:B------:R-:W-:Y:S02]  /*2810*/  ISETP.GE.U32.AND P2, PT, R31, R20, PT ;  /* 0x000000141f00720c */ /* 0x000fe40003f46070 */
[----:B------:R-:W-:-:S02]  /*2820*/  SEL R28, R28, R15, P1 ;  /* 0x0000000f1c1c7207 */ /* 0x000fc40000800000 */
[----:B------:R-:W-:Y:S02]  /*2830*/  IADD3 R15, P3, R24, 0x1, RZ ;  /* 0x00000001180f7810 */ /* 0x000fe40007f7e0ff */
[----:B------:R-:W-:Y:S02]  /*2840*/  ISETP.GE.U32.AND.EX P1, PT, R29, R21, PT, P2 ;  /* 0x000000151d00720c */ /* 0x000fe40003f26120 */
[----:B------:R-:W-:Y:S01]  /*2850*/  LOP3.LUT R20, R11, R27, RZ, 0x3c, !PT ;  /* 0x0000001b0b147212 */ /* 0x000fe200078e3cff */
[----:B------:R-:W-:Y:S01]  /*2860*/  IMAD.X R21, RZ, RZ, R28, P3 ;  /* 0x000000ffff157224 */ /* 0x000fe200018e061c */
[----:B------:R-:W-:Y:S02]  /*2870*/  SEL R15, R15, R24, P1 ;  /* 0x000000180f0f7207 */ /* 0x000fe40000800000 */
[----:B------:R-:W-:Y:S02]  /*2880*/  ISETP.GE.AND P2, PT, R20, RZ, PT ;  /* 0x000000ff1400720c */ /* 0x000fe40003f46270 */
[----:B------:R-:W-:-:S02]  /*2890*/  SEL R21, R21, R28, P1 ;  /* 0x0000001c15157207 */ /* 0x000fc40000800000 */
[-C--:B------:R-:W-:Y:S02]  /*28a0*/  IADD3 R24, P3, RZ, -R15.reuse, RZ ;  /* 0x8000000fff187210 */ /* 0x080fe40007f7e0ff */
[----:B------:R-:W-:Y:S02]  /*28b0*/  ISETP.NE.U32.AND P1, PT, R14, RZ, PT ;  /* 0x000000ff0e00720c */ /* 0x000fe40003f25070 */
[----:B------:R-:W-:Y:S01]  /*28c0*/  SEL R24, R24, R15, !P2 ;  /* 0x0000000f18187207 */ /* 0x000fe20005000000 */
[----:B------:R-:W-:Y:S01]  /*28d0*/  IMAD.X R14, RZ, RZ, ~R21, P3 ;  /* 0x000000ffff0e7224 */ /* 0x000fe200018e0e15 */
[----:B------:R-:W-:Y:S01]  /*28e0*/  ISETP.NE.AND.EX P1, PT, R11, RZ, PT, P1 ;  /* 0x000000ff0b00720c */ /* 0x000fe20003f25310 */
[----:B------:R-:W-:-:S03]  /*28f0*/  IMAD.MOV.U32 R15, RZ, RZ, 0x0 ;  /* 0x00000000ff0f7424 */ /* 0x000fc600078e00ff */
[----:B------:R-:W-:Y:S02]  /*2900*/  SEL R14, R14, R21, !P2 ;  /* 0x000000150e0e7207 */ /* 0x000fe40005000000 */
[----:B------:R-:W-:Y:S02]  /*2910*/  SEL R24, R24, 0xffffffff, P1 ;  /* 0xffffffff18187807 */ /* 0x000fe40000800000 */
[----:B------:R-:W-:Y:S02]  /*2920*/  SEL R25, R14, 0xffffffff, P1 ;  /* 0xffffffff0e197807 */ /* 0x000fe40000800000 */
[----:B------:R-:W-:-:S04]  /*2930*/  MOV R14, R12 ;  /* 0x0000000c000e7202 */ /* 0x000fc80000000f00 */
[----:B------:R-:W-:Y:S05]  /*2940*/  RET.REL.NODEC R14 `(_ZN2at4cuda17kernelHistogram1DIdslLi1ELi2ELin1ELNS0_23CUDAHistogramMemoryTypeE0EZNS0_21CUDA_tensor_histogramIdsLb1EEEbNS_6TensorES4_S4_lNS_14AccumulateTypeIT0_Lb1EE4typeES8_NS0_13TensorArgTypeES9_S9_EUllE0_EEvNS0_6detail10TensorInfoIT_T1_EESF_NSC_IKS6_SE_EElS8_S8_SE_T6_) ;  /* 0xffffd6b00e007950 */ /* 0x000fea0003c3ffff */
.L_x_1111:
        /* <DEDUP_REMOVED lines=11> */
.L_x_3577:


//--------------------- .text._ZN2at4cuda17kernelHistogram1DIdslLi1ELi2ELin1ELNS0_23CUDAHistogramMemoryTypeE1EZNS0_21CUDA_tensor_histogramIdsLb1EEEbNS_6TensorES4_S4_lNS_14AccumulateTypeIT0_Lb1EE4typeES8_NS0_13TensorArgTypeES9_S9_EUllE_EEvNS0_6detail10TensorInfoIT_T1_EESF_NSC_IKS6_SE_EElS8_S8_SE_T6_ --------------------------
	.section	.text._ZN2at4cuda17kernelHistogram1DIdslLi1ELi2ELin1ELNS0_23CUDAHistogramMemoryTypeE1EZNS0_21CUDA_tensor_histogramIdsLb1EEEbNS_6TensorES4_S4_lNS_14AccumulateTypeIT0_Lb1EE4typeES8_NS0_13TensorArgTypeES9_S9_EUllE_EEvNS0_6detail10TensorInfoIT_T1_EESF_NSC_IKS6_SE_EElS8_S8_SE_T6_,"ax",@progbits
	.sectioninfo	@"SHI_REGISTERS=36"
	.align	128
        .global         _ZN2at4cuda17kernelHistogram1DIdslLi1ELi2ELin1ELNS0_23CUDAHistogramMemoryTypeE1EZNS0_21CUDA_tensor_histogramIdsLb1EEEbNS_6TensorES4_S4_lNS_14AccumulateTypeIT0_Lb1EE4typeES8_NS0_13TensorArgTypeES9_S9_EUllE_EEvNS0_6detail10TensorInfoIT_T1_EESF_NSC_IKS6_SE_EElS8_S8_SE_T6_
        .type           _ZN2at4cuda17kernelHistogram1DIdslLi1ELi2ELin1ELNS0_23CUDAHistogramMemoryTypeE1EZNS0_21CUDA_tensor_histogramIdsLb1EEEbNS_6TensorES4_S4_lNS_14AccumulateTypeIT0_Lb1EE4typeES8_NS0_13TensorArgTypeES9_S9_EUllE_EEvNS0_6detail10TensorInfoIT_T1_EESF_NSC_IKS6_SE_EElS8_S8_SE_T6_,@function
        .size           _ZN2at4cuda17kernelHistogram1DIdslLi1ELi2ELin1ELNS0_23CUDAHistogramMemoryTypeE1EZNS0_21CUDA_tensor_histogramIdsLb1EEEbNS_6TensorES4_S4_lNS_14AccumulateTypeIT0_Lb1EE4typeES8_NS0_13TensorArgTypeES9_S9_EUllE_EEvNS0_6detail10TensorInfoIT_T1_EESF_NSC_IKS6_SE_EElS8_S8_SE_T6_,(.L_x_3578 - _ZN2at4cuda17kernelHistogram1DIdslLi1ELi2ELin1ELNS0_23CUDAHistogramMemoryTypeE1EZNS0_21CUDA_tensor_histogramIdsLb1EEEbNS_6TensorES4_S4_lNS_14AccumulateTypeIT0_Lb1EE4typeES8_NS0_13TensorArgTypeES9_S9_EUllE_EEvNS0_6detail10TensorInfoIT_T1_EESF_NSC_IKS6_SE_EElS8_S8_SE_T6_)
        .other          _ZN2at4cuda17kernelHistogram1DIdslLi1ELi2ELin1ELNS0_23CUDAHistogramMemoryTypeE1EZNS0_21CUDA_tensor_histogramIdsLb1EEEbNS_6TensorES4_S4_lNS_14AccumulateTypeIT0_Lb1EE4typeES8_NS0_13TensorArgTypeES9_S9_EUllE_EEvNS0_6detail10TensorInfoIT_T1_EESF_NSC_IKS6_SE_EElS8_S8_SE_T6_,@"STO_CUDA_ENTRY STV_DEFAULT"
_ZN2at4cuda17kernelHistogram1DIdslLi1ELi2ELin1ELNS0_23CUDAHistogramMemoryTypeE1EZNS0_21CUDA_tensor_histogramIdsLb1EEEbNS_6TensorES4_S4_lNS_14AccumulateTypeIT0_Lb1EE4typeES8_NS0_13TensorArgTypeES9_S9_EUllE_EEvNS0_6detail10TensorInfoIT_T1_EESF_NSC_IKS6_SE_EElS8_S8_SE_T6_:
.text._ZN2at4cuda17kernelHistogram1DIdslLi1ELi2ELin1ELNS0_23CUDAHistogramMemoryTypeE1EZNS0_21CUDA_tensor_histogramIdsLb1EEEbNS_6TensorES4_S4_lNS_14AccumulateTypeIT0_Lb1EE4typeES8_NS0_13TensorArgTypeES9_S9_EUllE_EEvNS0_6detail10TensorInfoIT_T1_EESF_NSC_IKS6_SE_EElS8_S8_SE_T6_:
        /* <DEDUP_REMOVED lines=17> */
.L_x_1118:
[----:B------:R-:W-:Y:S02]  /*0110*/  IMAD R7, R2, c[0x0][0x570], RZ ;  /* 0x00015c0002077a24 */ /* 0x000fe400078e02ff */
[----:B------:R-:W-:-:S04]  /*0120*/  IMAD.WIDE.U32 R4, R0, c[0x0][0x570], RZ ;  /* 0x00015c0000047a25 */ /* 0x000fc800078e00ff */
[----:B------:R-:W-:Y:S01]  /*0130*/  IMAD R7, R0, c[0x0][0x574], R7 ;  /* 0x00015d0000077a24 */ /* 0x000fe200078e0207 */
[----:B------:R-:W-:-:S03]  /*0140*/  LEA R6, P0, R4, c[0x0][0x4a0], 0x1 ;  /* 0x0001280004067a11 */ /* 0x000fc600078008ff */
[----:B------:R-:W-:-:S05]  /*0150*/  IMAD.IADD R5, R5, 0x1, R7 ;  /* 0x0000000105057824 */ /* 0x000fca00078e0207 */
[----:B------:R-:W-:-:S05]  /*0160*/  LEA.HI.X R7, R4, c[0x0][0x4a4], R5, 0x1, P0 ;  /* 0x0001290004077a11 */ /* 0x000fca00000f0c05 */
[----:B------:R-:W2:Y:S01]  /*0170*/  LDG.E.S16 R6, [R6.64] ;  /* 0x0000000606067981 */ /* 0x000ea2000c1e1700 */
        /* <DEDUP_REMOVED lines=22> */
[----:B------:R-:W-:Y:S05]  /*02e0*/  CALL.REL.NOINC `($__internal_30_$__cuda_sm20_div_s64) ;  /* 0x0000200000007944 */ /* 0x000fea0003c00000 */
[----:B------:R-:W-:Y:S05]  /*02f0*/  BRA `(.L_x_1117) ;  /* 0x0000012000007947 */ /* 0x000fea0003800000 */
.L_x_1116:
        /* <DEDUP_REMOVED lines=18> */
.L_x_1117:
[----:B------:R-:W-:Y:S05]  /*0420*/  BSYNC B1 ;  /* 0x0000000000017941 */ /* 0x000fea0003800000 */
.L_x_1115:
[----:B------:R-:W-:Y:S02]  /*0430*/  IMAD R7, R2, c[0x0][0x730], RZ ;  /* 0x0001cc0002077a24 */ /* 0x000fe400078e02ff */
[----:B------:R-:W-:-:S04]  /*0440*/  IMAD.WIDE.U32 R4, R0, c[0x0][0x730], RZ ;  /* 0x0001cc0000047a25 */ /* 0x000fc800078e00ff */
[----:B------:R-:W-:Y:S01]  /*0450*/  IMAD R7, R0, c[0x0][0x734], R7 ;  /* 0x0001cd0000077a24 */ /* 0x000fe200078e0207 */
[----:B------:R-:W-:-:S03]  /*0460*/  LEA R8, P0, R4, c[0x0][0x660], 0x3 ;  /* 0x0001980004087a11 */ /* 0x000fc600078018ff */
[----:B------:R-:W-:-:S05]  /*0470*/  IMAD.IADD R5, R5, 0x1, R7 ;  /* 0x0000000105057824 */ /* 0x000fca00078e0207 */
[----:B------:R-:W-:-:S05]  /*0480*/  LEA.HI.X R9, R4, c[0x0][0x664], R5, 0x3, P0 ;  /* 0x0001990004097a11 */ /* 0x000fca00000f1c05 */
[----:B------:R-:W2:Y:S01]  /*0490*/  LDG.E.64 R4, [R8.64] ;  /* 0x0000000608047981 */ /* 0x000ea2000c1e1b00 */
        /* <DEDUP_REMOVED lines=12> */
[----:B--2---:R0:W-:Y:S02]  /*0560*/  RED.E.ADD.F64.RN.STRONG.GPU [R10.64], R4 ;  /* 0x000000040a00798e */ /* 0x0041e4000c10ed86 */
.L_x_1114:
[----:B------:R-:W-:Y:S05]  /*0570*/  BSYNC B0 ;  /* 0x0000000000007941 */ /* 0x000fea0003800000 */
.L_x_1113:
[----:B0-----:R-:W-:-:S05]  /*0580*/  IMAD R5, R3, c[0x0][0x0], RZ ;  /* 0x0000000003057a24 */ /* 0x001fca00078e02ff */
[----:B------:R-:W-:-:S05]  /*0590*/  IADD3 R0, P0, R5, R0, RZ ;  /* 0x0000000005007210 */ /* 0x000fca0007f1e0ff */
[----:B------:R-:W-:Y:S01]  /*05a0*/  IMAD.X R2, RZ, RZ, R2, P0 ;  /* 0x000000ffff027224 */ /* 0x000fe200000e0602 */
[----:B------:R-:W-:-:S04]  /*05b0*/  ISETP.GE.U32.AND P0, PT, R0, c[0x0][0x658], PT ;  /* 0x0001960000007a0c */ /* 0x000fc80003f06070 */
[----:B------:R-:W-:-:S13]  /*05c0*/  ISETP.GE.AND.EX P0, PT, R2, c[0x0][0x65c], PT, P0 ;  /* 0x0001970002007a0c */ /* 0x000fda0003f06300 */
[----:B------:R-:W-:Y:S05]  /*05d0*/  @!P0 BRA `(.L_x_1118) ;  /* 0xfffffb3000008947 */ /* 0x000fea000383ffff */
[----:B------:R-:W-:Y:S05]  /*05e0*/  EXIT ;  /* 0x000000000000794d */ /* 0x000fea0003800000 */
.L_x_1112:
[----:B------:R-:W-:-:S04]  /*05f0*/  LOP3.LUT R3, RZ, c[0x0][0x638], RZ, 0x33, !PT ;  /* 0x00018e00ff037a12 */ /* 0x000fc800078e33ff */
[----:B------:R-:W-:-:S04]  /*0600*/  IMNMX R3, R3, -0x3, !PT ;  /* 0xfffffffd03037817 */ /* 0x000fc80007800200 */
[----:B------:R-:W-:-:S04]  /*0610*/  IADD3 R6, R3, c[0x0][0x638], RZ ;  /* 0x00018e0003067a10 */ /* 0x000fc80007ffe0ff */
[C---:B------:R-:W-:Y:S02]  /*0620*/  IADD3 R3, R6.reuse, 0x2, RZ ;  /* 0x0000000206037810 */ /* 0x040fe40007ffe0ff */
[----:B------:R-:W-:Y:S02]  /*0630*/  IADD3 R4, R6, 0x1, RZ ;  /* 0x0000000106047810 */ /* 0x000fe40007ffe0ff */
[----:B------:R-:W-:-:S05]  /*0640*/  LOP3.LUT R3, R3, 0x3, RZ, 0xc0, !PT ;  /* 0x0000000303037812 */ /* 0x000fca00078ec0ff */
[----:B------:R-:W-:Y:S02]  /*0650*/  IMAD.IADD R5, R6, 0x1, -R3 ;  /* 0x0000000106057824 */ /* 0x000fe400078e0a03 */
.L_x_1149:
        /* <DEDUP_REMOVED lines=11> */
.L_x_1132:
        /* <DEDUP_REMOVED lines=8> */
[----:B------:R-:W-:Y:S05]  /*0790*/  CALL.REL.NOINC `($__internal_30_$__cuda_sm20_div_s64) ;  /* 0x00001b5000007944 */ /* 0x000fea0003c00000 */
        /* <DEDUP_REMOVED lines=10> */
.L_x_1121:
        /* <DEDUP_REMOVED lines=22> */
.L_x_1122:
[----:B------:R-:W-:Y:S05]  /*09a0*/  BSYNC B0 ;  /* 0x0000000000007941 */ /* 0x000fea0003800000 */
.L_x_1120:
        /* <DEDUP_REMOVED lines=16> */
[----:B------:R-:W-:Y:S05]  /*0ab0*/  CALL.REL.NOINC `($__internal_30_$__cuda_sm20_div_s64) ;  /* 0x0000183000007944 */ /* 0x000fea0003c00000 */
        /* <DEDUP_REMOVED lines=12> */
.L_x_1124:
        /* <DEDUP_REMOVED lines=23> */
.L_x_1125:
[----:B------:R-:W-:Y:S05]  /*0cf0*/  BSYNC B0 ;  /* 0x0000000000007941 */ /* 0x000fea0003800000 */
.L_x_1123:
        /* <DEDUP_REMOVED lines=29> */
.L_x_1127:
        /* <DEDUP_REMOVED lines=23> */
.L_x_1128:
[----:B------:R-:W-:Y:S05]  /*1040*/  BSYNC B0 ;  /* 0x0000000000007941 */ /* 0x000fea0003800000 */
.L_x_1126:
        /* <DEDUP_REMOVED lines=30> */
.L_x_1130:
        /* <DEDUP_REMOVED lines=22> */
.L_x_1131:
[----:B------:R-:W-:Y:S05]  /*1390*/  BSYNC B0 ;  /* 0x0000000000007941 */ /* 0x000fea0003800000 */
.L_x_1129:
        /* <DEDUP_REMOVED lines=11> */
.L_x_1119:
        /* <DEDUP_REMOVED lines=12> */
[----:B------:R-:W-:Y:S05]  /*1510*/  CALL.REL.NOINC `($__internal_30_$__cuda_sm20_div_s64) ;  /* 0x00000dd000007944 */ /* 0x000fea0003c00000 */
        /* <DEDUP_REMOVED lines=10> */
.L_x_1135:
        /* <DEDUP_REMOVED lines=23> */
.L_x_1136:
[----:B------:R-:W-:Y:S05]  /*1730*/  BSYNC B0 ;  /* 0x0000000000007941 */ /* 0x000fea0003800000 */
.L_x_1134:
        /* <DEDUP_REMOVED lines=27> */
.L_x_1138:
        /* <DEDUP_REMOVED lines=23> */
.L_x_1139:
[----:B------:R-:W-:Y:S05]  /*1a60*/  BSYNC B0 ;  /* 0x0000000000007941 */ /* 0x000fea0003800000 */
.L_x_1137:
        /* <DEDUP_REMOVED lines=16> */
[----:B------:R-:W-:Y:S05]  /*1b70*/  CALL.REL.NOINC `($__internal_30_$__cuda_sm20_div_s64) ;  /* 0x0000077000007944 */ /* 0x000fea0003c00000 */
        /* <DEDUP_REMOVED lines=9> */
.L_x_1141:
        /* <DEDUP_REMOVED lines=23> */
.L_x_1142:
[----:B------:R-:W-:Y:S05]  /*1d80*/  BSYNC B0 ;  /* 0x0000000000007941 */ /* 0x000fea0003800000 */
.L_x_1140:
[----:B------:R-:W0:Y:S01]  /*1d90*/  LDC.64 R6, c[0x0][R6+0x218] ;  /* 0x0000860006067b82 */ /* 0x000e220000000a00 */
[----:B------:R-:W-:Y:S02]  /*1da0*/  IMAD.MOV.U32 R13, RZ, RZ, R9 ;  /* 0x000000ffff0d7224 */ /* 0x000fe400078e0009 */
[-C--:B0-----:R-:W-:Y:S02]  /*1db0*/  IMAD R7, R7, R10.reuse, RZ ;  /* 0x0000000a07077224 */ /* 0x081fe400078e02ff */
[----:B------:R-:W-:-:S04]  /*1dc0*/  IMAD.WIDE.U32 R12, R6, R10, R12 ;  /* 0x0000000a060c7225 */ /* 0x000fc800078e000c */
[----:B------:R-:W-:-:S05]  /*1dd0*/  IMAD R7, R6, R15, R7 ;  /* 0x0000000f06077224 */ /* 0x000fca00078e0207 */
[----:B------:R-:W-:-:S03]  /*1de0*/  IADD3 R9, R13, R7, RZ ;  /* 0x000000070d097210 */ /* 0x000fc60007ffe0ff */
.L_x_1133:
        /* <DEDUP_REMOVED lines=31> */
.L_x_1146:
        /* <DEDUP_REMOVED lines=18> */
.L_x_1147:
[----:B------:R-:W-:Y:S05]  /*2100*/  BSYNC B1 ;  /* 0x0000000000017941 */ /* 0x000fea0003800000 */
.L_x_1145:
        /* <DEDUP_REMOVED lines=20> */
.L_x_1144:
[----:B------:R-:W-:Y:S05]  /*2250*/  BSYNC B0 ;  /* 0x0000000000007941 */ /* 0x000fea0003800000 */
.L_x_1143:
[----:B0-----:R-:W-:-:S04]  /*2260*/  IMAD.MOV.U32 R6, RZ, RZ, c[0x0][0xc] ;  /* 0x00000300ff067624 */ /* 0x001fc800078e00ff */
[----:B------:R-:W-:-:S05]  /*2270*/  IMAD R7, R6, c[0x0][0x0], RZ ;  /* 0x0000000006077a24 */ /* 0x000fca00078e02ff */
[----:B------:R-:W-:-:S05]  /*2280*/  IADD3 R0, P0, R7, R0, RZ ;  /* 0x0000000007007210 */ /* 0x000fca0007f1e0ff */
[----:B------:R-:W-:Y:S01]  /*2290*/  IMAD.X R2, RZ, RZ, R2, P0 ;  /* 0x000000ffff027224 */ /* 0x000fe200000e0602 */
[----:B------:R-:W-:-:S04]  /*22a0*/  ISETP.GE.U32.AND P0, PT, R0, c[0x0][0x658], PT ;  /* 0x0001960000007a0c */ /* 0x000fc80003f06070 */
[----:B------:R-:W-:-:S13]  /*22b0*/  ISETP.GE.AND.EX P0, PT, R2, c[0x0][0x65c], PT, P0 ;  /* 0x0001970002007a0c */ /* 0x000fda0003f06300 */
[----:B------:R-:W-:Y:S01]  /*22c0*/  @P0 CALL.REL.NOINC `(.L_x_1148) ;  /* 0x0000001000000944 */ /* 0x000fe20003c00000 */
[----:B------:R-:W-:Y:S05]  /*22d0*/  BRA `(.L_x_1149) ;  /* 0xffffe38000007947 */ /* 0x000fea000383ffff */
.L_x_1148:
[----:B------:R-:W-:Y:S05]  /*22e0*/  EXIT ;  /* 0x000000000000794d */ /* 0x000fea0003800000 */
        .weak           $__internal_30_$__cuda_sm20_div_s64
        .type           $__internal_30_$__cuda_sm20_div_s64,@function
        .size           $__internal_30_$__cuda_sm20_div_s64,(.L_x_3578 - $__internal_30_$__cuda_sm20_div_s64)
$__internal_30_$__cuda_sm20_div_s64:
        /* <DEDUP_REMOVED lines=82> */
[----:B------:R-:W-:Y:S06]  /*2810*/  RET.REL.NODEC R10 `(_ZN2at4cuda17kernelHistogram1DIdslLi1ELi2ELin1ELNS0_23CUDAHistogramMemoryTypeE1EZNS0_21CUDA_tensor_histogramIdsLb1EEEbNS_6TensorES4_S4_lNS_14AccumulateTypeIT0_Lb1EE4typeES8_NS0_13TensorArgTypeES9_S9_EUllE_EEvNS0_6detail10TensorInfoIT_T1_EESF_NSC_IKS6_SE_EElS8_S8_SE_T6_) ;  /* 0xffffd7e00a007950 */ /* 0x000fec0003c3ffff */
.L_x_1150:
        /* <DEDUP_REMOVED lines=14> */
.L_x_3578:


//--------------------- .text._ZN2at4cuda17kernelHistogram1DIdslLi1ELi2ELin1ELNS0_23CUDAHistogramMemoryTypeE0EZNS0_21CUDA_tensor_histogramIdsLb1EEEbNS_6TensorES4_S4_lNS_14AccumulateTypeIT0_Lb1EE4typeES8_NS0_13TensorArgTypeES9_S9_EUllE_EEvNS0_6detail10TensorInfoIT_T1_EESF_NSC_IKS6_SE_EElS8_S8_SE_T6_ --------------------------
	.section	.text._ZN2at4cuda17kernelHistogram1DIdslLi1ELi2ELin1ELNS0_23CUDAHistogramMemoryTypeE0EZNS0_21CUDA_tensor_histogramIdsLb1EEEbNS_6TensorES4_S4_lNS_14AccumulateTypeIT0_Lb1EE4typeES8_NS0_13TensorArgTypeES9_S9_EUllE_EEvNS0_6detail10TensorInfoIT_T1_EESF_NSC_IKS6_SE_EElS8_S8_SE_T6_,"ax",@progbits
	.sectioninfo	@"SHI_REGISTERS=40"
	.align	128
        .global         _ZN2at4cuda17kernelHistogram1DIdslLi1ELi2ELin1ELNS0_23CUDAHistogramMemoryTypeE0EZNS0_21CUDA_tensor_histogramIdsLb1EEEbNS_6TensorES4_S4_lNS_14AccumulateTypeIT0_Lb1EE4typeES8_NS0_13TensorArgTypeES9_S9_EUllE_EEvNS0_6detail10TensorInfoIT_T1_EESF_NSC_IKS6_SE_EElS8_S8_SE_T6_
        .type           _ZN2at4cuda17kernelHistogram1DIdslLi1ELi2ELin1ELNS0_23CUDAHistogramMemoryTypeE0EZNS0_21CUDA_tensor_histogramIdsLb1EEEbNS_6TensorES4_S4_lNS_14AccumulateTypeIT0_Lb1EE4typeES8_NS0_13TensorArgTypeES9_S9_EUllE_EEvNS0_6detail10TensorInfoIT_T1_EESF_NSC_IKS6_SE_EElS8_S8_SE_T6_,@function
        .size           _ZN2at4cuda17kernelHistogram1DIdslLi1ELi2ELin1ELNS0_23CUDAHistogramMemoryTypeE0EZNS0_21CUDA_tensor_histogramIdsLb1EEEbNS_6TensorES4_S4_lNS_14AccumulateTypeIT0_Lb1EE4typeES8_NS0_13TensorArgTypeES9_S9_EUllE_EEvNS0_6detail10TensorInfoIT_T1_EESF_NSC_IKS6_SE_EElS8_S8_SE_T6_,(.L_x_3579 - _ZN2at4cuda17kernelHistogram1DIdslLi1ELi2ELin1ELNS0_23CUDAHistogramMemoryTypeE0EZNS0_21CUDA_tensor_histogramIdsLb1EEEbNS_6TensorES4_S4_lNS_14AccumulateTypeIT0_Lb1EE4typeES8_NS0_13TensorArgTypeES9_S9_EUllE_EEvNS0_6detail10TensorInfoIT_T1_EESF_NSC_IKS6_SE_EElS8_S8_SE_T6_)
        .other          _ZN2at4cuda17kernelHistogram1DIdslLi1ELi2ELin1ELNS0_23CUDAHistogramMemoryTypeE0EZNS0_21CUDA_tensor_histogramIdsLb1EEEbNS_6TensorES4_S4_lNS_14AccumulateTypeIT0_Lb1EE4typeES8_NS0_13TensorArgTypeES9_S9_EUllE_EEvNS0_6detail10TensorInfoIT_T1_EESF_NSC_IKS6_SE_EElS8_S8_SE_T6_,@"STO_CUDA_ENTRY STV_DEFAULT"
_ZN2at4cuda17kernelHistogram1DIdslLi1ELi2ELin1ELNS0_23CUDAHistogramMemoryTypeE0EZNS0_21CUDA_tensor_histogramIdsLb1EEEbNS_6TensorES4_S4_lNS_14AccumulateTypeIT0_Lb1EE4typeES8_NS0_13TensorArgTypeES9_S9_EUllE_EEvNS0_6detail10TensorInfoIT_T1_EESF_NSC_IKS6_SE_EElS8_S8_SE_T6_:
.text._ZN2at4cuda17kernelHistogram1DIdslLi1ELi2ELin1ELNS0_23CUDAHistogramMemoryTypeE0EZNS0_21CUDA_tensor_histogramIdsLb1EEEbNS_6TensorES4_S4_lNS_14AccumulateTypeIT0_Lb1EE4typeES8_NS0_13TensorArgTypeES9_S9_EUllE_EEvNS0_6detail10TensorInfoIT_T1_EESF_NSC_IKS6_SE_EElS8_S8_SE_T6_:
        /* <DEDUP_REMOVED lines=9> */
.L_x_1153:
[----:B------:R0:W-:Y:S02]  /*0090*/  STS.64 [R2.X8], RZ ;  /* 0x000000ff02007388 */ /* 0x0001e40000008a00 */
[----:B0-----:R-:W-:-:S04]  /*00a0*/  IADD3 R2, P0, R2, c[0x0][0x0], RZ ;  /* 0x0000000002027a10 */ /* 0x001fc80007f1e0ff */
[----:B------:R-:W-:Y:S02]  /*00b0*/  IADD3.X R3, RZ, R3, RZ, P0, !PT ;  /* 0x00000003ff037210 */ /* 0x000fe400007fe4ff */
[----:B------:R-:W-:-:S04]  /*00c0*/  ISETP.GE.U32.AND P0, PT, R2, c[0x0][0x168], PT ;  /* 0x00005a0002007a0c */ /* 0x000fc80003f06070 */
[----:B------:R-:W-:-:S13]  /*00d0*/  ISETP.GE.AND.EX P0, PT, R3, c[0x0][0x16c], PT, P0 ;  /* 0x00005b0003007a0c */ /* 0x000fda0003f06300 */
[----:B------:R-:W-:Y:S05]  /*00e0*/  @!P0 BRA `(.L_x_1153) ;  /* 0xffffffa000008947 */ /* 0x000fea000383ffff */
.L_x_1152:
[----:B-1----:R-:W-:Y:S05]  /*00f0*/  BSYNC B0 ;  /* 0x0000000000007941 */ /* 0x002fea0003800000 */
.L_x_1151:
        /* <DEDUP_REMOVED lines=16> */
.L_x_1162:
        /* <DEDUP_REMOVED lines=28> */
[----:B------:R-:W-:Y:S05]  /*03c0*/  CALL.REL.NOINC `($__internal_31_$__cuda_sm20_div_s64) ;  /* 0x000020f000007944 */ /* 0x000fea0003c00000 */
[----:B------:R-:W-:Y:S05]  /*03d0*/  BRA `(.L_x_1160) ;  /* 0x0000012000007947 */ /* 0x000fea0003800000 */
.L_x_1159:
        /* <DEDUP_REMOVED lines=18> */
.L_x_1160:
[----:B------:R-:W-:Y:S05]  /*0500*/  BSYNC B1 ;  /* 0x0000000000017941 */ /* 0x000fea0003800000 */
.L_x_1158:
[----:B------:R-:W-:Y:S02]  /*0510*/  IMAD R7, R5, c[0x0][0x730], RZ ;  /* 0x0001cc0005077a24 */ /* 0x000fe400078e02ff */
[----:B------:R-:W-:-:S04]  /*0520*/  IMAD.WIDE.U32 R8, R6, c[0x0][0x730], RZ ;  /* 0x0001cc0006087a25 */ /* 0x000fc800078e00ff */
[----:B------:R-:W-:Y:S01]  /*0530*/  IMAD R7, R6, c[0x0][0x734], R7 ;  /* 0x0001cd0006077a24 */ /* 0x000fe200078e0207 */
[----:B------:R-:W-:-:S03]  /*0540*/  LEA R10, P0, R8, c[0x0][0x660], 0x3 ;  /* 0x00019800080a7a11 */ /* 0x000fc600078018ff */
[----:B------:R-:W-:-:S05]  /*0550*/  IMAD.IADD R7, R9, 0x1, R7 ;  /* 0x0000000109077824 */ /* 0x000fca00078e0207 */
[----:B------:R-:W-:-:S05]  /*0560*/  LEA.HI.X R11, R8, c[0x0][0x664], R7, 0x3, P0 ;  /* 0x00019900080b7a11 */ /* 0x000fca00000f1c07 */
[----:B------:R0:W5:Y:S01]  /*0570*/  LDG.E.64 R12, [R10.64] ;  /* 0x000000040a0c7981 */ /* 0x000162000c1e1b00 */
[----:B------:R-:W-:Y:S02]  /*0580*/  ISETP.NE.U32.AND P0, PT, R20, c[0x0][0x640], PT ;  /* 0x0001900014007a0c */ /* 0x000fe40003f05070 */
[----:B------:R-:W-:-:S04]  /*0590*/  SHF.R.S32.HI R7, RZ, 0x1f, R20 ;  /* 0x0000001fff077819 */ /* 0x000fc80000011414 */
[----:B------:R-:W-:-:S04]  /*05a0*/  ISETP.NE.AND.EX P0, PT, R7, c[0x0][0x644], PT, P0 ;  /* 0x0001910007007a0c */ /* 0x000fc80003f05300 */
[----:B------:R-:W-:-:S04]  /*05b0*/  SEL R7, RZ, 0xffffffff, P0 ;  /* 0xffffffffff077807 */ /* 0x000fc80000000000 */
[----:B------:R-:W-:-:S05]  /*05c0*/  IADD3 R20, R20, R7, RZ ;  /* 0x0000000714147210 */ /* 0x000fca0007ffe0ff */
[----:B0-----:R-:W-:-:S05]  /*05d0*/  IMAD.SHL.U32 R7, R20, 0x8, RZ ;  /* 0x0000000814077824 */ /* 0x001fca00078e00ff */
.L_x_1161:
[----:B------:R-:W0:Y:S02]  /*05e0*/  LDS.64 R8, [R7] ;  /* 0x0000000007087984 */ /* 0x000e240000000a00 */
[----:B0----5:R-:W0:-:S10]  /*05f0*/  DADD R10, R12, R8 ;  /* 0x000000000c0a7229 */ /* 0x021e140000000008 */
[----:B0-----:R-:W0:Y:S02]  /*0600*/  ATOMS.CAST.SPIN.64 R10, [R7], R8, R10 ;  /* 0x00000008070a738d */ /* 0x001e24000180040a */
[----:B0-----:R-:W-:-:S04]  /*0610*/  ISETP.EQ.U32.AND P0, PT, R10, 0x1, PT ;  /* 0x000000010a00780c */ /* 0x001fc80003f02070 */
[----:B------:R-:W-:-:S13]  /*0620*/  ISETP.EQ.U32.AND.EX P0, PT, R11, RZ, PT, P0 ;  /* 0x000000ff0b00720c */ /* 0x000fda0003f02100 */
[----:B------:R-:W-:Y:S05]  /*0630*/  @!P0 BRA `(.L_x_1161) ;  /* 0xffffffa000008947 */ /* 0x000fea000383ffff */
.L_x_1157:
[----:B------:R-:W-:Y:S05]  /*0640*/  BSYNC B0 ;  /* 0x0000000000007941 */ /* 0x000fea0003800000 */
.L_x_1156:
[----:B------:R-:W-:-:S05]  /*0650*/  IMAD R7, R4, c[0x0][0x0], RZ ;  /* 0x0000000004077a24 */ /* 0x000fca00078e02ff */
[----:B------:R-:W-:-:S05]  /*0660*/  IADD3 R6, P0, R7, R6, RZ ;  /* 0x0000000607067210 */ /* 0x000fca0007f1e0ff */
[----:B------:R-:W-:Y:S01]  /*0670*/  IMAD.X R5, RZ, RZ, R5, P0 ;  /* 0x000000ffff057224 */ /* 0x000fe200000e0605 */
[----:B------:R-:W-:-:S04]  /*0680*/  ISETP.GE.U32.AND P0, PT, R6, c[0x0][0x658], PT ;  /* 0x0001960006007a0c */ /* 0x000fc80003f06070 */
[----:B------:R-:W-:-:S13]  /*0690*/  ISETP.GE.AND.EX P0, PT, R5, c[0x0][0x65c], PT, P0 ;  /* 0x0001970005007a0c */ /* 0x000fda0003f06300 */
[----:B------:R-:W-:Y:S05]  /*06a0*/  @!P0 BRA `(.L_x_1162) ;  /* 0xfffffb5000008947 */ /* 0x000fea000383ffff */
[----:B------:R-:W-:Y:S05]  /*06b0*/  BRA `(.L_x_1154) ;  /* 0x00001cb000007947 */ /* 0x000fea0003800000 */
.L_x_1155:
        /* <DEDUP_REMOVED lines=8> */
.L_x_1193:
[----:B------:R-:W-:Y:S01]  /*0740*/  ISETP.GE.U32.AND P0, PT, R7, 0x3, PT ;  /* 0x000000030700780c */ /* 0x000fe20003f06070 */
[----:B------:R-:W-:Y:S01]  /*0750*/  YIELD ;  /* 0x0000000000007946 */ /* 0x000fe20003800000 */
[----:B------:R-:W-:Y:S01]  /*0760*/  CS2R R18, SRZ ;  /* 0x0000000000127805 */ /* 0x000fe2000001ff00 */
[----:B------:R-:W-:Y:S02]  /*0770*/  IMAD.MOV.U32 R8, RZ, RZ, c[0x0][0x638] ;  /* 0x00018e00ff087624 */ /* 0x000fe400078e00ff */
[----:B------:R-:W-:Y:S02]  /*0780*/  IMAD.MOV.U32 R16, RZ, RZ, R5 ;  /* 0x000000ffff107224 */ /* 0x000fe400078e0005 */
[----:B------:R-:W-:-:S06]  /*0790*/  IMAD.MOV.U32 R17, RZ, RZ, R6 ;  /* 0x000000ffff117224 */ /* 0x000fcc00078e0006 */
[----:B------:R-:W-:Y:S05]  /*07a0*/  @!P0 BRA `(.L_x_1163) ;  /* 0x00000d3000008947 */ /* 0x000fea0003800000 */
[----:B------:R-:W-:-:S03]  /*07b0*/  MOV R9, R12 ;  /* 0x0000000c00097202 */ /* 0x000fc60000000f00 */
.L_x_1176:
        /* <DEDUP_REMOVED lines=14> */
[----:B------:R-:W-:Y:S05]  /*08a0*/  CALL.REL.NOINC `($__internal_31_$__cuda_sm20_div_s64) ;  /* 0x00001c1000007944 */ /* 0x000fea0003c00000 */
        /* <DEDUP_REMOVED lines=10> */
.L_x_1165:
        /* <DEDUP_REMOVED lines=22> */
.L_x_1166:
[----:B------:R-:W-:Y:S05]  /*0ab0*/  BSYNC B0 ;  /* 0x0000000000007941 */ /* 0x000fea0003800000 */
.L_x_1164:
        /* <DEDUP_REMOVED lines=15> */
[----:B------:R-:W-:Y:S05]  /*0bb0*/  CALL.REL.NOINC `($__internal_31_$__cuda_sm20_div_s64) ;  /* 0x0000190000007944 */ /* 0x000fea0003c00000 */
        /* <DEDUP_REMOVED lines=8> */
[----:B------:R-:W-:-:S04]  /*0c40*/  IMAD R11, R17, R13, R11 ;  /* 0x0000000d110b7224 */ /* 0x000fc800078e020b */
[----:B------:R-:W-:Y:S01]  /*0c50*/  IMAD.IADD R13, R25, 0x1, R11 ;  /* 0x00000001190d7824 */ /* 0x000fe200078e020b */
[----:B------:R-:W-:Y:S05]  /*0c60*/  BRA `(.L_x_1169) ;  /* 0x0000017000007947 */ /* 0x000fea0003800000 */
.L_x_1168:
        /* <DEDUP_REMOVED lines=23> */
.L_x_1169:
[----:B------:R-:W-:Y:S05]  /*0de0*/  BSYNC B0 ;  /* 0x0000000000007941 */ /* 0x000fea0003800000 */
.L_x_1167:
        /* <DEDUP_REMOVED lines=16> */
[----:B------:R-:W-:Y:S05]  /*0ef0*/  CALL.REL.NOINC `($__internal_31_$__cuda_sm20_div_s64) ;  /* 0x000015c000007944 */ /* 0x000fea0003c00000 */
[----:B------:R-:W-:Y:S01]  /*0f00*/  IADD3 R13, P0, RZ, -R20, RZ ;  /* 0x80000014ff0d7210 */ /* 0x000fe20007f1e0ff */
[----:B------:R-:W-:Y:S01]  /*0f10*/  IMAD.MOV.U32 R18, RZ, RZ, R32 ;  /* 0x000000ffff127224 */ /* 0x000fe200078e0020 */
[----:B------:R-:W-:-:S03]  /*0f20*/  MOV R19, R33 ;  /* 0x0000002100137202 */ /* 0x000fc60000000f00 */
[----:B------:R-:W-:Y:S02]  /*0f30*/  IMAD.X R11, RZ, RZ, ~R14, P0 ;  /* 0x000000ffff0b7224 */ /* 0x000fe400000e0e0e */
[----:B------:R-:W-:-:S04]  /*0f40*/  IMAD.WIDE.U32 R18, R16, R13, R18 ;  /* 0x0000000d10127225 */ /* 0x000fc800078e0012 */
[----:B------:R-:W-:Y:S02]  /*0f50*/  IMAD R11, R11, R16, RZ ;  /* 0x000000100b0b7224 */ /* 0x000fe400078e02ff */
[----:B------:R-:W-:Y:S01]  /*0f60*/  IMAD.MOV.U32 R33, RZ, RZ, R18 ;  /* 0x000000ffff217224 */ /* 0x000fe200078e0012 */
[----:B------:R-:W-:Y:S01]  /*0f70*/  MOV R18, R20 ;  /* 0x0000001400127202 */ /* 0x000fe20000000f00 */
[----:B------:R-:W-:-:S04]  /*0f80*/  IMAD R11, R17, R13, R11 ;  /* 0x0000000d110b7224 */ /* 0x000fc800078e020b */
[----:B------:R-:W-:Y:S02]  /*0f90*/  IMAD.IADD R13, R19, 0x1, R11 ;  /* 0x00000001130d7824 */ /* 0x000fe400078e020b */
[----:B------:R-:W-:Y:S01]  /*0fa0*/  IMAD.MOV.U32 R19, RZ, RZ, R14 ;  /* 0x000000ffff137224 */ /* 0x000fe200078e000e */
[----:B------:R-:W-:Y:S05]  /*0fb0*/  BRA `(.L_x_1172) ;  /* 0x0000016000007947 */ /* 0x000fea0003800000 */
.L_x_1171:
        /* <DEDUP_REMOVED lines=22> */
.L_x_1172:
[----:B------:R-:W-:Y:S05]  /*1120*/  BSYNC B0 ;  /* 0x0000000000007941 */ /* 0x000fea0003800000 */
.L_x_1170:
        /* <DEDUP_REMOVED lines=17> */
[----:B------:R-:W-:Y:S05]  /*1240*/  CALL.REL.NOINC `($__internal_31_$__cuda_sm20_div_s64) ;  /* 0x0000127000007944 */ /* 0x000fea0003c00000 */
[----:B------:R-:W-:-:S04]  /*1250*/  IADD3 R13, P0, RZ, -R20, RZ ;  /* 0x80000014ff0d7210 */ /* 0x000fc80007f1e0ff */
[----:B------:R-:W-:Y:S01]  /*1260*/  IADD3.X R11, RZ, ~R14, RZ, P0, !PT ;  /* 0x8000000eff0b7210 */ /* 0x000fe200007fe4ff */
[----:B------:R-:W-:-:S04]  /*1270*/  IMAD.WIDE.U32 R18, R16, R13, R18 ;  /* 0x0000000d10127225 */ /* 0x000fc800078e0012 */
[----:B------:R-:W-:Y:S02]  /*1280*/  IMAD R11, R11, R16, RZ ;  /* 0x000000100b0b7224 */ /* 0x000fe400078e02ff */
[----:B------:R-:W-:Y:S02]  /*1290*/  IMAD.MOV.U32 R16, RZ, RZ, R20 ;  /* 0x000000ffff107224 */ /* 0x000fe400078e0014 */
[----:B------:R-:W-:Y:S01]  /*12a0*/  IMAD R11, R17, R13, R11 ;  /* 0x0000000d110b7224 */ /* 0x000fe200078e020b */
[----:B------:R-:W-:-:S03]  /*12b0*/  MOV R17, R14 ;  /* 0x0000000e00117202 */ /* 0x000fc60000000f00 */
[----:B------:R-:W-:Y:S01]  /*12c0*/  IMAD.IADD R13, R19, 0x1, R11 ;  /* 0x00000001130d7824 */ /* 0x000fe200078e020b */
[----:B------:R-:W-:Y:S05]  /*12d0*/  BRA `(.L_x_1175) ;  /* 0x0000017000007947 */ /* 0x000fea0003800000 */
.L_x_1174:
        /* <DEDUP_REMOVED lines=23> */
.L_x_1175:
[----:B------:R-:W-:Y:S05]  /*1450*/  BSYNC B0 ;  /* 0x0000000000007941 */ /* 0x000fea0003800000 */
.L_x_1173:
        /* <DEDUP_REMOVED lines=8> */
.L_x_1163:
        /* <DEDUP_REMOVED lines=14> */
[----:B------:R-:W-:Y:S05]  /*15c0*/  CALL.REL.NOINC `($__internal_31_$__cuda_sm20_div_s64) ;  /* 0x00000ef000007944 */ /* 0x000fea0003c00000 */
        /* <DEDUP_REMOVED lines=10> */
.L_x_1179:
        /* <DEDUP_REMOVED lines=23> */
.L_x_1180:
[----:B------:R-:W-:Y:S05]  /*17e0*/  BSYNC B0 ;  /* 0x0000000000007941 */ /* 0x000fea0003800000 */
.L_x_1178:
        /* <DEDUP_REMOVED lines=28> */
.L_x_1182:
        /* <DEDUP_REMOVED lines=23> */
.L_x_1183:
[----:B------:R-:W-:Y:S05]  /*1b20*/  BSYNC B0 ;  /* 0x0000000000007941 */ /* 0x000fea0003800000 */
.L_x_1181:
        /* <DEDUP_REMOVED lines=27> */
.L_x_1185:
        /* <DEDUP_REMOVED lines=23> */
.L_x_1186:
[----:B------:R-:W-:Y:S05]  /*1e50*/  BSYNC B0 ;  /* 0x0000000000007941 */ /* 0x000fea0003800000 */
.L_x_1184:
[----:B------:R-:W0:Y:S02]  /*1e60*/  LDC.64 R8, c[0x0][R8+0x218] ;  /* 0x0000860008087b82 */ /* 0x000e240000000a00 */
[-C--:B0-----:R-:W-:Y:S02]  /*1e70*/  IMAD R9, R9, R10.reuse, RZ ;  /* 0x0000000a09097224 */ /* 0x081fe400078e02ff */
[----:B------:R-:W-:-:S04]  /*1e80*/  IMAD.WIDE.U32 R18, R8, R10, R18 ;  /* 0x0000000a08127225 */ /* 0x000fc800078e0012 */
[----:B------:R-:W-:-:S04]  /*1e90*/  IMAD R9, R8, R13, R9 ;  /* 0x0000000d08097224 */ /* 0x000fc800078e0209 */
[----:B------:R-:W-:Y:S02]  /*1ea0*/  IMAD.IADD R19, R19, 0x1, R9 ;  /* 0x0000000113137824 */ /* 0x000fe400078e0209 */
.L_x_1177:
        /* <DEDUP_REMOVED lines=29> */
.L_x_1190:
        /* <DEDUP_REMOVED lines=18> */
.L_x_1191:
[----:B------:R-:W-:Y:S05]  /*21a0*/  BSYNC B1 ;  /* 0x0000000000017941 */ /* 0x000fea0003800000 */
.L_x_1189:
        /* <DEDUP_REMOVED lines=10> */
[----:B------:R-:W-:-:S05]  /*2250*/  SEL R9, RZ, 0xffffffff, P0 ;  /* 0xffffffffff097807 */ /* 0x000fca0000000000 */
[----:B------:R-:W-:-:S05]  /*2260*/  IMAD.IADD R20, R20, 0x1, R9 ;  /* 0x0000000114147824 */ /* 0x000fca00078e0209 */
[----:B0-----:R-:W-:-:S05]  /*2270*/  SHF.L.U32 R13, R20, 0x3, RZ ;  /* 0x00000003140d7819 */ /* 0x001fca00000006ff */
.L_x_1192:
[----:B------:R-:W0:Y:S02]  /*2280*/  LDS.64 R8, [R13] ;  /* 0x000000000d087984 */ /* 0x000e240000000a00 */
[----:B0----5:R-:W0:-:S10]  /*2290*/  DADD R10, R14, R8 ;  /* 0x000000000e0a7229 */ /* 0x021e140000000008 */
[----:B0-----:R-:W0:Y:S02]  /*22a0*/  ATOMS.CAST.SPIN.64 R10, [R13], R8, R10 ;  /* 0x000000080d0a738d */ /* 0x001e24000180040a */
[----:B0-----:R-:W-:-:S04]  /*22b0*/  ISETP.EQ.U32.AND P0, PT, R10, 0x1, PT ;  /* 0x000000010a00780c */ /* 0x001fc80003f02070 */
[----:B------:R-:W-:-:S13]  /*22c0*/  ISETP.EQ.U32.AND.EX P0, PT, R11, RZ, PT, P0 ;  /* 0x000000ff0b00720c */ /* 0x000fda0003f02100 */
[----:B------:R-:W-:Y:S05]  /*22d0*/  @!P0 BRA `(.L_x_1192) ;  /* 0xffffffa000008947 */ /* 0x000fea000383ffff */
.L_x_1188:
[----:B------:R-:W-:Y:S05]  /*22e0*/  BSYNC B0 ;  /* 0x0000000000007941 */ /* 0x000fea0003800000 */
.L_x_1187:
        /* <DEDUP_REMOVED lines=8> */
.L_x_1154:
[----:B------:R-:W-:Y:S01]  /*2370*/  WARPSYNC 0xffffffff ;  /* 0xffffffff00007948 */ /* 0x000fe20003800000 */
[----:B------:R-:W-:Y:S01]  /*2380*/  BAR.SYNC.DEFER_BLOCKING 0x0 ;  /* 0x0000000000007b1d */ /* 0x000fe20000010000 */
[----:B------:R-:W-:-:S04]  /*2390*/  ISETP.GE.U32.AND P0, PT, R0, c[0x0][0x168], PT ;  /* 0x00005a0000007a0c */ /* 0x000fc80003f06070 */
[----:B------:R-:W-:-:S13]  /*23a0*/  ISETP.GE.AND.EX P0, PT, RZ, c[0x0][0x16c], PT, P0 ;  /* 0x00005b00ff007a0c */ /* 0x000fda0003f06300 */
[----:B------:R-:W-:Y:S05]  /*23b0*/  @P0 EXIT ;  /* 0x000000000000094d */ /* 0x000fea0003800000 */
[----:B------:R-:W-:-:S04]  /*23c0*/  MOV R8, RZ ;  /* 0x000000ff00087202 */ /* 0x000fc80000000f00 */
.L_x_1194:
        /* <DEDUP_REMOVED lines=15> */
        .weak           $__internal_31_$__cuda_sm20_div_s64
        .type           $__internal_31_$__cuda_sm20_div_s64,@function
        .size           $__internal_31_$__cuda_sm20_div_s64,(.L_x_3579 - $__internal_31_$__cuda_sm20_div_s64)
$__internal_31_$__cuda_sm20_div_s64:
        /* <DEDUP_REMOVED lines=62> */
[----:B------:R-:W-:Y:S01]  /*28a0*/  SEL R24, R24, R25, P0 ;  /* 0x0000001918187207 */ /* 0x000fe20000000000 */
[----:B------:R-:W-:Y:S01]  /*28b0*/  IMAD.MOV.U32 R25, RZ, RZ, 0x0 ;  /* 0x00000000ff197424 */ /* 0x000fe200078e00ff */
        /* <DEDUP_REMOVED lines=10> */
[----:B------:R-:W-:Y:S02]  /*2960*/  IADD3 R20, P3, RZ, -R15, RZ ;  /* 0x8000000fff147210 */ /* 0x000fe40007f7e0ff */
        /* <DEDUP_REMOVED lines=8> */
[----:B------:R-:W-:Y:S06]  /*29f0*/  RET.REL.NODEC R24 `(_ZN2at4cuda17kernelHistogram1DIdslLi1ELi2ELin1ELNS0_23CUDAHistogramMemoryTypeE0EZNS0_21CUDA_tensor_histogramIdsLb1EEEbNS_6TensorES4_S4_lNS_14AccumulateTypeIT0_Lb1EE4typeES8_NS0_13TensorArgTypeES9_S9_EUllE_EEvNS0_6detail10TensorInfoIT_T1_EESF_NSC_IKS6_SE_EElS8_S8_SE_T6_) ;  /* 0xffffd60018007950 */ /* 0x000fec0003c3ffff */
.L_x_1195:
        /* <DEDUP_REMOVED lines=16> */
.L_x_3579:


//--------------------- .text._ZN2at4cuda17kernelHistogram1DIlslLi1ELi2ELin1ELNS0_23CUDAHistogramMemoryTypeE1EZNS0_21CUDA_tensor_histogramIlsLb0EEEbNS_6TensorES4_S4_lNS_14AccumulateTypeIT0_Lb1EE4typeES8_NS0_13TensorArgTypeES9_S9_EUllE0_EEvNS0_6detail10TensorInfoIT_T1_EESF_NSC_IKS6_SE_EElS8_S8_SE_T6_ --------------------------
	.section	.text._ZN2at4cuda17kernelHistogram1DIlslLi1ELi2ELin1ELNS0_23CUDAHistogramMemoryTypeE1EZNS0_21CUDA_tensor_histogramIlsLb0EEEbNS_6TensorES4_S4_lNS_14AccumulateTypeIT0_Lb1EE4typeES8_NS0_13TensorArgTypeES9_S9_EUllE0_EEvNS0_6detail10TensorInfoIT_T1_EESF_NSC_IKS6_SE_EElS8_S8_SE_T6_,"ax",@progbits
	.sectioninfo	@"SHI_REGISTERS=36"
	.align	128
        .global         _ZN2at4cuda17kernelHistogram1DIlslLi1ELi2ELin1ELNS0_23CUDAHistogramMemoryTypeE1EZNS0_21CUDA_tensor_histogramIlsLb0EEEbNS_6TensorES4_S4_lNS_14AccumulateTypeIT0_Lb1EE4typeES8_NS0_13TensorArgTypeES9_S9_EUllE0_EEvNS0_6detail10TensorInfoIT_T1_EESF_NSC_IKS6_SE_EElS8_S8_SE_T6_
        .type           _ZN2at4cuda17kernelHistogram1DIlslLi1ELi2ELin1ELNS0_23CUDAHistogramMemoryTypeE1EZNS0_21CUDA_tensor_histogramIlsLb0EEEbNS_6TensorES4_S4_lNS_14AccumulateTypeIT0_Lb1EE4typeES8_NS0_13TensorArgTypeES9_S9_EUllE0_EEvNS0_6detail10TensorInfoIT_T1_EESF_NSC_IKS6_SE_EElS8_S8_SE_T6_,@function
        .size           _ZN2at4cuda17kernelHistogram1DIlslLi1ELi2ELin1ELNS0_23CUDAHistogramMemoryTypeE1EZNS0_21CUDA_tensor_histogramIlsLb0EEEbNS_6TensorES4_S4_lNS_14AccumulateTypeIT0_Lb1EE4typeES8_NS0_13TensorArgTypeES9_S9_EUllE0_EEvNS0_6detail10TensorInfoIT_T1_EESF_NSC_IKS6_SE_EElS8_S8_SE_T6_,(.L_x_3580 - _ZN2at4cuda17kernelHistogram1DIlslLi1ELi2ELin1ELNS0_23CUDAHistogramMemoryTypeE1EZNS0_21CUDA_tensor_histogramIlsLb0EEEbNS_6TensorES4_S4_lNS_14AccumulateTypeIT0_Lb1EE4typeES8_NS0_13TensorArgTypeES9_S9_EUllE0_EEvNS0_6detail10TensorInfoIT_T1_EESF_NSC_IKS6_SE_EElS8_S8_SE_T6_)
        .other          _ZN2at4cuda17kernelHistogram1DIlslLi1ELi2ELin1ELNS0_23CUDAHistogramMemoryTypeE1EZNS0_21CUDA_tensor_histogramIlsLb0EEEbNS_6TensorES4_S4_lNS_14AccumulateTypeIT0_Lb1EE4typeES8_NS0_13TensorArgTypeES9_S9_EUllE0_EEvNS0_6detail10TensorInfoIT_T1_EESF_NSC_IKS6_SE_EElS8_S8_SE_T6_,@"STO_CUDA_ENTRY STV_DEFAULT"
_ZN2at4cuda17kernelHistogram1DIlslLi1ELi2ELin1ELNS0_23CUDAHistogramMemoryTypeE1EZNS0_21CUDA_tensor_histogramIlsLb0EEEbNS_6TensorES4_S4_lNS_14AccumulateTypeIT0_Lb1EE4typeES8_NS0_13TensorArgTypeES9_S9_EUllE0_EEvNS0_6detail10TensorInfoIT_T1_EESF_NSC_IKS6_SE_EElS8_S8_SE_T6_:
.text._ZN2at4cuda17kernelHistogram1DIlslLi1ELi2ELin1ELNS0_23CUDAHistogramMemoryTypeE1EZNS0_21CUDA_tensor_histogramIlsLb0EEEbNS_6TensorES4_S4_lNS_14AccumulateTypeIT0_Lb1EE4typeES8_NS0_13TensorArgTypeES9_S9_EUllE0_EEvNS0_6detail10TensorInfoIT_T1_EESF_NSC_IKS6_SE_EElS8_S8_SE_T6_:
        /* <DEDUP_REMOVED lines=17> */
.L_x_1202:
        /* <DEDUP_REMOVED lines=34> */
[----:B------:R-:W-:Y:S05]  /*0330*/  CALL.REL.NOINC `($__internal_32_$__cuda_sm20_div_s64) ;  /* 0x00001f1000007944 */ /* 0x000fea0003c00000 */
[----:B------:R-:W-:Y:S05]  /*0340*/  BRA `(.L_x_1201) ;  /* 0x0000012000007947 */ /* 0x000fea0003800000 */
.L_x_1200:
        /* <DEDUP_REMOVED lines=18> */
.L_x_1201:
[----:B------:R-:W-:Y:S05]  /*0470*/  BSYNC B1 ;  /* 0x0000000000017941 */ /* 0x000fea0003800000 */
.L_x_1199:
        /* <DEDUP_REMOVED lines=14> */
[----:B------:R0:W-:Y:S02]  /*0560*/  RED.E.ADD.64.STRONG.GPU [R6.64], R4 ;  /* 0x000000040600798e */ /* 0x0001e4000c10e586 */
.L_x_1198:
[----:B------:R-:W-:Y:S05]  /*0570*/  BSYNC B0 ;  /* 0x0000000000007941 */ /* 0x000fea0003800000 */
.L_x_1197:
[----:B------:R-:W-:Y:S05]  /*0580*/  @!P0 BRA `(.L_x_1202) ;  /* 0xfffffb8000008947 */ /* 0x000fea000383ffff */
[----:B------:R-:W-:Y:S05]  /*0590*/  EXIT ;  /* 0x000000000000794d */ /* 0x000fea0003800000 */
.L_x_1196:
[----:B------:R-:W-:-:S04]  /*05a0*/  LOP3.LUT R3, RZ, c[0x0][0x638], RZ, 0x33, !PT ;  /* 0x00018e00ff037a12 */ /* 0x000fc800078e33ff */
[----:B------:R-:W-:-:S04]  /*05b0*/  IMNMX R3, R3, -0x3, !PT ;  /* 0xfffffffd03037817 */ /* 0x000fc80007800200 */
[----:B------:R-:W-:-:S04]  /*05c0*/  IADD3 R6, R3, c[0x0][0x638], RZ ;  /* 0x00018e0003067a10 */ /* 0x000fc80007ffe0ff */
[C---:B------:R-:W-:Y:S02]  /*05d0*/  IADD3 R3, R6.reuse, 0x2, RZ ;  /* 0x0000000206037810 */ /* 0x040fe40007ffe0ff */
[----:B------:R-:W-:Y:S02]  /*05e0*/  IADD3 R4, R6, 0x1, RZ ;  /* 0x0000000106047810 */ /* 0x000fe40007ffe0ff */
[----:B------:R-:W-:-:S04]  /*05f0*/  LOP3.LUT R3, R3, 0x3, RZ, 0xc0, !PT ;  /* 0x0000000303037812 */ /* 0x000fc800078ec0ff */
[----:B------:R-:W-:Y:S02]  /*0600*/  IADD3 R5, R6, -R3, RZ ;  /* 0x8000000306057210 */ /* 0x000fe40007ffe0ff */
.L_x_1233:
        /* <DEDUP_REMOVED lines=11> */
.L_x_1216:
        /* <DEDUP_REMOVED lines=8> */
[----:B------:R-:W-:Y:S05]  /*0740*/  CALL.REL.NOINC `($__internal_32_$__cuda_sm20_div_s64) ;  /* 0x00001b0000007944 */ /* 0x000fea0003c00000 */
        /* <DEDUP_REMOVED lines=10> */
.L_x_1205:
        /* <DEDUP_REMOVED lines=22> */
.L_x_1206:
[----:B------:R-:W-:Y:S05]  /*0950*/  BSYNC B0 ;  /* 0x0000000000007941 */ /* 0x000fea0003800000 */
.L_x_1204:
        /* <DEDUP_REMOVED lines=16> */
[----:B------:R-:W-:Y:S05]  /*0a60*/  CALL.REL.NOINC `($__internal_32_$__cuda_sm20_div_s64) ;  /* 0x000017e000007944 */ /* 0x000fea0003c00000 */
        /* <DEDUP_REMOVED lines=12> */
.L_x_1208:
        /* <DEDUP_REMOVED lines=23> */
.L_x_1209:
[----:B------:R-:W-:Y:S05]  /*0ca0*/  BSYNC B0 ;  /* 0x0000000000007941 */ /* 0x000fea0003800000 */
.L_x_1207:
        /* <DEDUP_REMOVED lines=29> */
.L_x_1211:
        /* <DEDUP_REMOVED lines=23> */
.L_x_1212:
[----:B------:R-:W-:Y:S05]  /*0ff0*/  BSYNC B0 ;  /* 0x0000000000007941 */ /* 0x000fea0003800000 */
.L_x_1210:
        /* <DEDUP_REMOVED lines=30> */
.L_x_1214:
        /* <DEDUP_REMOVED lines=22> */
.L_x_1215:
[----:B------:R-:W-:Y:S05]  /*1340*/  BSYNC B0 ;  /* 0x0000000000007941 */ /* 0x000fea0003800000 */
.L_x_1213:
        /* <DEDUP_REMOVED lines=11> */
.L_x_1203:
        /* <DEDUP_REMOVED lines=12> */
[----:B------:R-:W-:Y:S05]  /*14c0*/  CALL.REL.NOINC `($__internal_32_$__cuda_sm20_div_s64) ;  /* 0x00000d8000007944 */ /* 0x000fea0003c00000 */
        /* <DEDUP_REMOVED lines=10> */
.L_x_1219:
        /* <DEDUP_REMOVED lines=23> */
.L_x_1220:
[----:B------:R-:W-:Y:S05]  /*16e0*/  BSYNC B0 ;  /* 0x0000000000007941 */ /* 0x000fea0003800000 */
.L_x_1218:
        /* <DEDUP_REMOVED lines=27> */
.L_x_1222:
        /* <DEDUP_REMOVED lines=23> */
.L_x_1223:
[----:B------:R-:W-:Y:S05]  /*1a10*/  BSYNC B0 ;  /* 0x0000000000007941 */ /* 0x000fea0003800000 */
.L_x_1221:
        /* <DEDUP_REMOVED lines=16> */
[----:B------:R-:W-:Y:S05]  /*1b20*/  CALL.REL.NOINC `($__internal_32_$__cuda_sm20_div_s64) ;  /* 0x0000072000007944 */ /* 0x000fea0003c00000 */
        /* <DEDUP_REMOVED lines=9> */
.L_x_1225:
        /* <DEDUP_REMOVED lines=23> */
.L_x_1226:
[----:B------:R-:W-:Y:S05]  /*1d30*/  BSYNC B0 ;  /* 0x0000000000007941 */ /* 0x000fea0003800000 */
.L_x_1224:
[----:B------:R-:W0:Y:S01]  /*1d40*/  LDC.64 R6, c[0x0][R6+0x218] ;  /* 0x0000860006067b82 */ /* 0x000e220000000a00 */
[----:B------:R-:W-:Y:S01]  /*1d50*/  MOV R13, R9 ;  /* 0x00000009000d7202 */ /* 0x000fe20000000f00 */
[----:B0-----:R-:W-:-:S04]  /*1d60*/  IMAD R7, R7, R10, RZ ;  /* 0x0000000a07077224 */ /* 0x001fc800078e02ff */
[----:B------:R-:W-:-:S04]  /*1d70*/  IMAD.WIDE.U32 R12, R6, R10, R12 ;  /* 0x0000000a060c7225 */ /* 0x000fc800078e000c */
[----:B------:R-:W-:-:S04]  /*1d80*/  IMAD R7, R6, R15, R7 ;  /* 0x0000000f06077224 */ /* 0x000fc800078e0207 */
[----:B------:R-:W-:Y:S02]  /*1d90*/  IMAD.IADD R9, R13, 0x1, R7 ;  /* 0x000000010d097824 */ /* 0x000fe400078e0207 */
.L_x_1217:
        /* <DEDUP_REMOVED lines=31> */
.L_x_1230:
        /* <DEDUP_REMOVED lines=18> */
.L_x_1231:
[----:B------:R-:W-:Y:S05]  /*20b0*/  BSYNC B1 ;  /* 0x0000000000017941 */ /* 0x000fea0003800000 */
.L_x_1229:
        /* <DEDUP_REMOVED lines=15> */
.L_x_1228:
[----:B------:R-:W-:Y:S05]  /*21b0*/  BSYNC B0 ;  /* 0x0000000000007941 */ /* 0x000fea0003800000 */
.L_x_1227:
        /* <DEDUP_REMOVED lines=8> */
.L_x_1232:
[----:B------:R-:W-:Y:S05]  /*2240*/  EXIT ;  /* 0x000000000000794d */ /* 0x000fea0003800000 */
        .weak           $__internal_32_$__cuda_sm20_div_s64
        .type           $__internal_32_$__cuda_sm20_div_s64,@function
        .size           $__internal_32_$__cuda_sm20_div_s64,(.L_x_3580 - $__internal_32_$__cuda_sm20_div_s64)
$__internal_32_$__cuda_sm20_div_s64:
        /* <DEDUP_REMOVED lines=82> */
[----:B------:R-:W-:Y:S06]  /*2770*/  RET.REL.NODEC R10 `(_ZN2at4cuda17kernelHistogram1DIlslLi1ELi2ELin1ELNS0_23CUDAHistogramMemoryTypeE1EZNS0_21CUDA_tensor_histogramIlsLb0EEEbNS_6TensorES4_S4_lNS_14AccumulateTypeIT0_Lb1EE4typeES8_NS0_13TensorArgTypeES9_S9_EUllE0_EEvNS0_6detail10TensorInfoIT_T1_EESF_NSC_IKS6_SE_EElS8_S8_SE_T6_) ;  /* 0xffffd8800a007950 */ /* 0x000fec0003c3ffff */
.L_x_1234:
        /* <DEDUP_REMOVED lines=16> */
.L_x_3580:


//--------------------- .text._ZN2at4cuda17kernelHistogram1DIlslLi1ELi2ELin1ELNS0_23CUDAHistogramMemoryTypeE0EZNS0_21CUDA_tensor_histogramIlsLb0EEEbNS_6TensorES4_S4_lNS_14AccumulateTypeIT0_Lb1EE4typeES8_NS0_13TensorArgTypeES9_S9_EUllE0_EEvNS0_6detail10TensorInfoIT_T1_EESF_NSC_IKS6_SE_EElS8_S8_SE_T6_ --------------------------
	.section	.text._ZN2at4cuda17kernelHistogram1DIlslLi1ELi2ELin1ELNS0_23CUDAHistogramMemoryTypeE0EZNS0_21CUDA_tensor_histogramIlsLb0EEEbNS_6TensorES4_S4_lNS_14AccumulateTypeIT0_Lb1EE4typeES8_NS0_13TensorArgTypeES9_S9_EUllE0_EEvNS0_6detail10TensorInfoIT_T1_EESF_NSC_IKS6_SE_EElS8_S8_SE_T6_,"ax",@progbits
	.sectioninfo	@"SHI_REGISTERS=40"
	.align	128
        .global         _ZN2at4cuda17kernelHistogram1DIlslLi1ELi2ELin1ELNS0_23CUDAHistogramMemoryTypeE0EZNS0_21CUDA_tensor_histogramIlsLb0EEEbNS_6TensorES4_S4_lNS_14AccumulateTypeIT0_Lb1EE4typeES8_NS0_13TensorArgTypeES9_S9_EUllE0_EEvNS0_6detail10TensorInfoIT_T1_EESF_NSC_IKS6_SE_EElS8_S8_SE_T6_
        .type           _ZN2at4cuda17kernelHistogram1DIlslLi1ELi2ELin1ELNS0_23CUDAHistogramMemoryTypeE0EZNS0_21CUDA_tensor_histogramIlsLb0EEEbNS_6TensorES4_S4_lNS_14AccumulateTypeIT0_Lb1EE4typeES8_NS0_13TensorArgTypeES9_S9_EUllE0_EEvNS0_6detail10TensorInfoIT_T1_EESF_NSC_IKS6_SE_EElS8_S8_SE_T6_,@function
        .size           _ZN2at4cuda17kernelHistogram1DIlslLi1ELi2ELin1ELNS0_23CUDAHistogramMemoryTypeE0EZNS0_21CUDA_tensor_histogramIlsLb0EEEbNS_6TensorES4_S4_lNS_14AccumulateTypeIT0_Lb1EE4typeES8_NS0_13TensorArgTypeES9_S9_EUllE0_EEvNS0_6detail10TensorInfoIT_T1_EESF_NSC_IKS6_SE_EElS8_S8_SE_T6_,(.L_x_3581 - _ZN2at4cuda17kernelHistogram1DIlslLi1ELi2ELin1ELNS0_23CUDAHistogramMemoryTypeE0EZNS0_21CUDA_tensor_histogramIlsLb0EEEbNS_6TensorES4_S4_lNS_14AccumulateTypeIT0_Lb1EE4typeES8_NS0_13TensorArgTypeES9_S9_EUllE0_EEvNS0_6detail10TensorInfoIT_T1_EESF_NSC_IKS6_SE_EElS8_S8_SE_T6_)
        .other          _ZN2at4cuda17kernelHistogram1DIlslLi1ELi2ELin1ELNS0_23CUDAHistogramMemoryTypeE0EZNS0_21CUDA_tensor_histogramIlsLb0EEEbNS_6TensorES4_S4_lNS_14AccumulateTypeIT0_Lb1EE4typeES8_NS0_13TensorArgTypeES9_S9_EUllE0_EEvNS0_6detail10TensorInfoIT_T1_EESF_NSC_IKS6_SE_EElS8_S8_SE_T6_,@"STO_CUDA_ENTRY STV_DEFAULT"
_ZN2at4cuda17kernelHistogram1DIlslLi1ELi2ELin1ELNS0_23CUDAHistogramMemoryTypeE0EZNS0_21CUDA_tensor_histogramIlsLb0EEEbNS_6TensorES4_S4_lNS_14AccumulateTypeIT0_Lb1EE4typeES8_NS0_13TensorArgTypeES9_S9_EUllE0_EEvNS0_6detail10TensorInfoIT_T1_EESF_NSC_IKS6_SE_EElS8_S8_SE_T6_:
.text._ZN2at4cuda17kernelHistogram1DIlslLi1ELi2ELin1ELNS0_23CUDAHistogramMemoryTypeE0EZNS0_21CUDA_tensor_histogramIlsLb0EEEbNS_6TensorES4_S4_lNS_14AccumulateTypeIT0_Lb1EE4typeES8_NS0_13TensorArgTypeES9_S9_EUllE0_EEvNS0_6detail10TensorInfoIT_T1_EESF_NSC_IKS6_SE_EElS8_S8_SE_T6_:
        /* <DEDUP_REMOVED lines=9> */
.L_x_1237:
[----:B------:R0:W-:Y:S02]  /*0090*/  STS.64 [R2.X8], RZ ;  /* 0x000000ff02007388 */ /* 0x0001e40000008a00 */
[----:B0-----:R-:W-:-:S04]  /*00a0*/  IADD3 R2, P0, R2, c[0x0][0x0], RZ ;  /* 0x0000000002027a10 */ /* 0x001fc80007f1e0ff */
[----:B------:R-:W-:Y:S02]  /*00b0*/  IADD3.X R3, RZ, R3, RZ, P0, !PT ;  /* 0x00000003ff037210 */ /* 0x000fe400007fe4ff */
[----:B------:R-:W-:-:S04]  /*00c0*/  ISETP.GE.U32.AND P0, PT, R2, c[0x0][0x168], PT ;  /* 0x00005a0002007a0c */ /* 0x000fc80003f06070 */
[----:B------:R-:W-:-:S13]  /*00d0*/  ISETP.GE.AND.EX P0, PT, R3, c[0x0][0x16c], PT, P0 ;  /* 0x00005b0003007a0c */ /* 0x000fda0003f06300 */
[----:B------:R-:W-:Y:S05]  /*00e0*/  @!P0 BRA `(.L_x_1237) ;  /* 0xffffffa000008947 */ /* 0x000fea000383ffff */
.L_x_1236:
[----:B-1----:R-:W-:Y:S05]  /*00f0*/  BSYNC B0 ;  /* 0x0000000000007941 */ /* 0x002fea0003800000 */
.L_x_1235:
        /* <DEDUP_REMOVED lines=16> */
.L_x_1246:
        /* <DEDUP_REMOVED lines=33> */
[----:B------:R-:W-:Y:S05]  /*0410*/  CALL.REL.NOINC `($__internal_33_$__cuda_sm20_div_s64) ;  /* 0x0000201000007944 */ /* 0x000fea0003c00000 */
[----:B------:R-:W-:Y:S05]  /*0420*/  BRA `(.L_x_1244) ;  /* 0x0000012000007947 */ /* 0x000fea0003800000 */
.L_x_1243:
        /* <DEDUP_REMOVED lines=18> */
.L_x_1244:
[----:B------:R-:W-:Y:S05]  /*0550*/  BSYNC B1 ;  /* 0x0000000000017941 */ /* 0x000fea0003800000 */
.L_x_1242:
[----:B------:R-:W-:Y:S02]  /*0560*/  ISETP.NE.U32.AND P1, PT, R24, c[0x0][0x640], PT ;  /* 0x0001900018007a0c */ /* 0x000fe40003f25070 */
[----:B------:R-:W-:-:S04]  /*0570*/  SHF.R.S32.HI R7, RZ, 0x1f, R24 ;  /* 0x0000001fff077819 */ /* 0x000fc80000011418 */
[----:B------:R-:W-:-:S04]  /*0580*/  ISETP.NE.AND.EX P1, PT, R7, c[0x0][0x644], PT, P1 ;  /* 0x0001910007007a0c */ /* 0x000fc80003f25310 */
[----:B------:R-:W-:-:S04]  /*0590*/  SEL R7, RZ, 0xffffffff, P1 ;  /* 0xffffffffff077807 */ /* 0x000fc80000800000 */
[----:B------:R-:W-:-:S05]  /*05a0*/  IADD3 R24, R24, R7, RZ ;  /* 0x0000000718187210 */ /* 0x000fca0007ffe0ff */
[----:B------:R-:W-:-:S05]  /*05b0*/  IMAD.SHL.U32 R7, R24, 0x8, RZ ;  /* 0x0000000818077824 */ /* 0x000fca00078e00ff */
.L_x_1245:
[----:B------:R-:W0:Y:S02]  /*05c0*/  LDS.64 R8, [R7] ;  /* 0x0000000007087984 */ /* 0x000e240000000a00 */
[----:B0-----:R-:W-:-:S05]  /*05d0*/  IADD3 R10, P1, R8, 0x1, RZ ;  /* 0x00000001080a7810 */ /* 0x001fca0007f3e0ff */
[----:B------:R-:W-:-:S06]  /*05e0*/  IMAD.X R11, RZ, RZ, R9, P1 ;  /* 0x000000ffff0b7224 */ /* 0x000fcc00008e0609 */
[----:B------:R-:W0:Y:S02]  /*05f0*/  ATOMS.CAST.SPIN.64 R10, [R7], R8, R10 ;  /* 0x00000008070a738d */ /* 0x000e24000180040a */
[----:B0-----:R-:W-:-:S04]  /*0600*/  ISETP.EQ.U32.AND P1, PT, R10, 0x1, PT ;  /* 0x000000010a00780c */ /* 0x001fc80003f22070 */
[----:B------:R-:W-:-:S13]  /*0610*/  ISETP.EQ.U32.AND.EX P1, PT, R11, RZ, PT, P1 ;  /* 0x000000ff0b00720c */ /* 0x000fda0003f22110 */
[----:B------:R-:W-:Y:S05]  /*0620*/  @!P1 BRA `(.L_x_1245) ;  /* 0xffffff9000009947 */ /* 0x000fea000383ffff */
.L_x_1241:
[----:B------:R-:W-:Y:S05]  /*0630*/  BSYNC B0 ;  /* 0x0000000000007941 */ /* 0x000fea0003800000 */
.L_x_1240:
[----:B------:R-:W-:Y:S05]  /*0640*/  @!P0 BRA `(.L_x_1246) ;  /* 0xfffffbb000008947 */ /* 0x000fea000383ffff */
[----:B------:R-:W-:Y:S05]  /*0650*/  BRA `(.L_x_1238) ;  /* 0x00001c8000007947 */ /* 0x000fea0003800000 */
.L_x_1239:
[----:B------:R-:W-:Y:S01]  /*0660*/  LOP3.LUT R4, RZ, c[0x0][0x638], RZ, 0x33, !PT ;  /* 0x00018e00ff047a12 */ /* 0x000fe200078e33ff */
[----:B------:R-:W-:-:S03]  /*0670*/  IMAD.MOV.U32 R6, RZ, RZ, RZ ;  /* 0x000000ffff067224 */ /* 0x000fc600078e00ff */
[----:B------:R-:W-:-:S04]  /*0680*/  IMNMX R4, R4, -0x3, !PT ;  /* 0xfffffffd04047817 */ /* 0x000fc80007800200 */
[----:B------:R-:W-:-:S04]  /*0690*/  IADD3 R4, R4, c[0x0][0x638], RZ ;  /* 0x00018e0004047a10 */ /* 0x000fc80007ffe0ff */
[C---:B------:R-:W-:Y:S02]  /*06a0*/  IADD3 R13, R4.reuse, 0x2, RZ ;  /* 0x00000002040d7810 */ /* 0x040fe40007ffe0ff */
[----:B------:R-:W-:Y:S02]  /*06b0*/  IADD3 R7, R4, 0x1, RZ ;  /* 0x0000000104077810 */ /* 0x000fe40007ffe0ff */
[----:B------:R-:W-:Y:S02]  /*06c0*/  LOP3.LUT R13, R13, 0x3, RZ, 0xc0, !PT ;  /* 0x000000030d0d7812 */ /* 0x000fe400078ec0ff */
.L_x_1277:
[----:B------:R-:W-:Y:S01]  /*06d0*/  ISETP.GE.U32.AND P0, PT, R7, 0x3, PT ;  /* 0x000000030700780c */ /* 0x000fe20003f06070 */
[----:B------:R-:W-:Y:S01]  /*06e0*/  IMAD.MOV.U32 R9, RZ, RZ, 0x8 ;  /* 0x00000008ff097424 */ /* 0x000fe200078e00ff */
[----:B------:R-:W-:Y:S01]  /*06f0*/  MOV R8, c[0x0][0x638] ;  /* 0x00018e0000087a02 */ /* 0x000fe20000000f00 */
[----:B------:R-:W-:Y:S01]  /*0700*/  YIELD ;  /* 0x0000000000007946 */ /* 0x000fe20003800000 */
[----:B------:R-:W-:Y:S01]  /*0710*/  CS2R R18, SRZ ;  /* 0x0000000000127805 */ /* 0x000fe2000001ff00 */
[----:B------:R-:W-:Y:S02]  /*0720*/  IMAD.MOV.U32 R16, RZ, RZ, R5 ;  /* 0x000000ffff107224 */ /* 0x000fe400078e0005 */
[----:B------:R-:W-:-:S02]  /*0730*/  IMAD R9, R8, R9, c[0x2][0x0] ;  /* 0x0080000008097624 */ /* 0x000fc400078e0209 */
[----:B------:R-:W-:-:S04]  /*0740*/  IMAD.MOV.U32 R27, RZ, RZ, R6 ;  /* 0x000000ffff1b7224 */ /* 0x000fc800078e0006 */
[----:B------:R-:W-:Y:S05]  /*0750*/  @!P0 BRA `(.L_x_1247) ;  /* 0x00000d5000008947 */ /* 0x000fea0003800000 */
[----:B------:R-:W-:Y:S02]  /*0760*/  IADD3 R10, R4, -R13, RZ ;  /* 0x8000000d040a7210 */ /* 0x000fe40007ffe0ff */
.L_x_1260:
        /* <DEDUP_REMOVED lines=9> */
[----:B------:R-:W-:Y:S05]  /*0800*/  CALL.REL.NOINC `($__internal_33_$__cuda_sm20_div_s64) ;  /* 0x00001c2000007944 */ /* 0x000fea0003c00000 */
        /* <DEDUP_REMOVED lines=11> */
.L_x_1249:
        /* <DEDUP_REMOVED lines=22> */
.L_x_1250:
[----:B------:R-:W-:Y:S05]  /*0a20*/  BSYNC B0 ;  /* 0x0000000000007941 */ /* 0x000fea0003800000 */
.L_x_1248:
        /* <DEDUP_REMOVED lines=15> */
[----:B------:R-:W-:Y:S05]  /*0b20*/  CALL.REL.NOINC `($__internal_33_$__cuda_sm20_div_s64) ;  /* 0x0000190000007944 */ /* 0x000fea0003c00000 */
        /* <DEDUP_REMOVED lines=12> */
.L_x_1252:
        /* <DEDUP_REMOVED lines=22> */
.L_x_1253:
[----:B------:R-:W-:Y:S05]  /*0d50*/  BSYNC B0 ;  /* 0x0000000000007941 */ /* 0x000fea0003800000 */
.L_x_1251:
        /* <DEDUP_REMOVED lines=16> */
[----:B------:R-:W-:Y:S05]  /*0e60*/  CALL.REL.NOINC `($__internal_33_$__cuda_sm20_div_s64) ;  /* 0x000015c000007944 */ /* 0x000fea0003c00000 */
        /* <DEDUP_REMOVED lines=12> */
.L_x_1255:
        /* <DEDUP_REMOVED lines=22> */
.L_x_1256:
[----:B------:R-:W-:Y:S05]  /*1090*/  BSYNC B0 ;  /* 0x0000000000007941 */ /* 0x000fea0003800000 */
.L_x_1254:
        /* <DEDUP_REMOVED lines=30> */
.L_x_1258:
        /* <DEDUP_REMOVED lines=23> */
.L_x_1259:
[----:B------:R-:W-:Y:S05]  /*13f0*/  BSYNC B0 ;  /* 0x0000000000007941 */ /* 0x000fea0003800000 */
.L_x_1257:
[----:B------:R0:W1:Y:S01]  /*1400*/  LDC.64 R14, c[0x0][R9+0x210] ;  /* 0x00008400090e7b82 */ /* 0x0000620000000a00 */
[----:B------:R-:W-:Y:S02]  /*1410*/  IADD3 R10, R10, -0x4, RZ ;  /* 0xfffffffc0a0a7810 */ /* 0x000fe40007ffe0ff */
        /* <DEDUP_REMOVED lines=9> */
.L_x_1247:
        /* <DEDUP_REMOVED lines=13> */
[----:B------:R-:W-:Y:S05]  /*1580*/  CALL.REL.NOINC `($__internal_33_$__cuda_sm20_div_s64) ;  /* 0x00000ea000007944 */ /* 0x000fea0003c00000 */
[----:B------:R-:W-:Y:S01]  /*1590*/  IADD3 R15, P0, RZ, -R24, RZ ;  /* 0x80000018ff0f7210 */ /* 0x000fe20007f1e0ff */
[----:B------:R-:W-:Y:S02]  /*15a0*/  IMAD.MOV.U32 R17, RZ, RZ, R27 ;  /* 0x000000ffff117224 */ /* 0x000fe400078e001b */
[----:B------:R-:W-:Y:S01]  /*15b0*/  IMAD.MOV.U32 R27, RZ, RZ, R25 ;  /* 0x000000ffff1b7224 */ /* 0x000fe200078e0019 */
        /* <DEDUP_REMOVED lines=8> */
.L_x_1263:
        /* <DEDUP_REMOVED lines=23> */
.L_x_1264:
[----:B------:R-:W-:Y:S05]  /*17b0*/  BSYNC B0 ;  /* 0x0000000000007941 */ /* 0x000fea0003800000 */
.L_x_1262:
        /* <DEDUP_REMOVED lines=28> */
.L_x_1266:
        /* <DEDUP_REMOVED lines=23> */
.L_x_1267:
[----:B------:R-:W-:Y:S05]  /*1af0*/  BSYNC B0 ;  /* 0x0000000000007941 */ /* 0x000fea0003800000 */
.L_x_1265:
        /* <DEDUP_REMOVED lines=27> */
.L_x_1269:
        /* <DEDUP_REMOVED lines=23> */
.L_x_1270:
[----:B------:R-:W-:Y:S05]  /*1e20*/  BSYNC B0 ;  /* 0x0000000000007941 */ /* 0x000fea0003800000 */
.L_x_1268:
[----:B------:R-:W0:Y:S02]  /*1e30*/  LDC.64 R8, c[0x0][R8+0x218] ;  /* 0x0000860008087b82 */ /* 0x000e240000000a00 */
[-C--:B0-----:R-:W-:Y:S02]  /*1e40*/  IMAD R9, R9, R10.reuse, RZ ;  /* 0x0000000a09097224 */ /* 0x081fe400078e02ff */
[----:B------:R-:W-:-:S04]  /*1e50*/  IMAD.WIDE.U32 R18, R8, R10, R18 ;  /* 0x0000000a08127225 */ /* 0x000fc800078e0012 */
[----:B------:R-:W-:-:S04]  /*1e60*/  IMAD R9, R8, R15, R9 ;  /* 0x0000000f08097224 */ /* 0x000fc800078e0209 */
[----:B------:R-:W-:Y:S02]  /*1e70*/  IMAD.IADD R19, R19, 0x1, R9 ;  /* 0x0000000113137824 */ /* 0x000fe400078e0209 */
.L_x_1261:
        /* <DEDUP_REMOVED lines=29> */
.L_x_1274:
        /* <DEDUP_REMOVED lines=18> */
.L_x_1275:
[----:B------:R-:W-:Y:S05]  /*2170*/  BSYNC B1 ;  /* 0x0000000000017941 */ /* 0x000fea0003800000 */
.L_x_1273:
[----:B------:R-:W-:Y:S02]  /*2180*/  ISETP.NE.U32.AND P0, PT, R24, c[0x0][0x640], PT ;  /* 0x0001900018007a0c */ /* 0x000fe40003f05070 */
[----:B------:R-:W-:-:S04]  /*2190*/  SHF.R.S32.HI R8, RZ, 0x1f, R24 ;  /* 0x0000001fff087819 */ /* 0x000fc80000011418 */
[----:B------:R-:W-:-:S04]  /*21a0*/  ISETP.NE.AND.EX P0, PT, R8, c[0x0][0x644], PT, P0 ;  /* 0x0001910008007a0c */ /* 0x000fc80003f05300 */
[----:B------:R-:W-:-:S05]  /*21b0*/  SEL R9, RZ, 0xffffffff, P0 ;  /* 0xffffffffff097807 */ /* 0x000fca0000000000 */
[----:B------:R-:W-:-:S04]  /*21c0*/  IMAD.IADD R24, R24, 0x1, R9 ;  /* 0x0000000118187824 */ /* 0x000fc800078e0209 */
[----:B------:R-:W-:-:S05]  /*21d0*/  IMAD.SHL.U32 R15, R24, 0x8, RZ ;  /* 0x00000008180f7824 */ /* 0x000fca00078e00ff */
.L_x_1276:
[----:B------:R-:W0:Y:S02]  /*21e0*/  LDS.64 R8, [R15] ;  /* 0x000000000f087984 */ /* 0x000e240000000a00 */
[----:B0-----:R-:W-:-:S04]  /*21f0*/  IADD3 R10, P0, R8, 0x1, RZ ;  /* 0x00000001080a7810 */ /* 0x001fc80007f1e0ff */
[----:B------:R-:W-:-:S06]  /*2200*/  IADD3.X R11, RZ, R9, RZ, P0, !PT ;  /* 0x00000009ff0b7210 */ /* 0x000fcc00007fe4ff */
[----:B------:R-:W0:Y:S02]  /*2210*/  ATOMS.CAST.SPIN.64 R10, [R15], R8, R10 ;  /* 0x000000080f0a738d */ /* 0x000e24000180040a */
[----:B0-----:R-:W-:-:S04]  /*2220*/  ISETP.EQ.U32.AND P0, PT, R10, 0x1, PT ;  /* 0x000000010a00780c */ /* 0x001fc80003f02070 */
[----:B------:R-:W-:-:S13]  /*2230*/  ISETP.EQ.U32.AND.EX P0, PT, R11, RZ, PT, P0 ;  /* 0x000000ff0b00720c */ /* 0x000fda0003f02100 */
[----:B------:R-:W-:Y:S05]  /*2240*/  @!P0 BRA `(.L_x_1276) ;  /* 0xffffff9000008947 */ /* 0x000fea000383ffff */
.L_x_1272:
[----:B------:R-:W-:Y:S05]  /*2250*/  BSYNC B0 ;  /* 0x0000000000007941 */ /* 0x000fea0003800000 */
.L_x_1271:
        /* <DEDUP_REMOVED lines=8> */
.L_x_1238:
[----:B------:R-:W-:Y:S01]  /*22e0*/  WARPSYNC 0xffffffff ;  /* 0xffffffff00007948 */ /* 0x000fe20003800000 */
[----:B------:R-:W-:Y:S01]  /*22f0*/  BAR.SYNC.DEFER_BLOCKING 0x0 ;  /* 0x0000000000007b1d */ /* 0x000fe20000010000 */
[----:B------:R-:W-:-:S04]  /*2300*/  ISETP.GE.U32.AND P0, PT, R0, c[0x0][0x168], PT ;  /* 0x00005a0000007a0c */ /* 0x000fc80003f06070 */
[----:B------:R-:W-:-:S13]  /*2310*/  ISETP.GE.AND.EX P0, PT, RZ, c[0x0][0x16c], PT, P0 ;  /* 0x00005b00ff007a0c */ /* 0x000fda0003f06300 */
[----:B------:R-:W-:Y:S05]  /*2320*/  @P0 EXIT ;  /* 0x000000000000094d */ /* 0x000fea0003800000 */
[----:B------:R-:W-:-:S09]  /*2330*/  HFMA2.MMA R8, -RZ, RZ, 0, 0 ;  /* 0x00000000ff087435 */ /* 0x000fd200000001ff */
.L_x_1278:
        /* <DEDUP_REMOVED lines=12> */
[----:B-1----:R0:W-:-:S12]  /*2400*/  RED.E.ADD.64.STRONG.GPU [R6.64], R2 ;  /* 0x000000020600798e */ /* 0x0021d8000c10e584 */
[----:B------:R-:W-:Y:S05]  /*2410*/  @!P0 BRA `(.L_x_1278) ;  /* 0xffffff2000008947 */ /* 0x000fea000383ffff */
[----:B------:R-:W-:Y:S05]  /*2420*/  EXIT ;  /* 0x000000000000794d */ /* 0x000fea0003800000 */
        .weak           $__internal_33_$__cuda_sm20_div_s64
        .type           $__internal_33_$__cuda_sm20_div_s64,@function
        .size           $__internal_33_$__cuda_sm20_div_s64,(.L_x_3581 - $__internal_33_$__cuda_sm20_div_s64)
$__internal_33_$__cuda_sm20_div_s64:
        /* <DEDUP_REMOVED lines=83> */
[----:B------:R-:W-:Y:S05]  /*2960*/  RET.REL.NODEC R14 `(_ZN2at4cuda17kernelHistogram1DIlslLi1ELi2ELin1ELNS0_23CUDAHistogramMemoryTypeE0EZNS0_21CUDA_tensor_histogramIlsLb0EEEbNS_6TensorES4_S4_lNS_14AccumulateTypeIT0_Lb1EE4typeES8_NS0_13TensorArgTypeES9_S9_EUllE0_EEvNS0_6detail10TensorInfoIT_T1_EESF_NSC_IKS6_SE_EElS8_S8_SE_T6_) ;  /* 0xffffd6900e007950 */ /* 0x000fea0003c3ffff */
.L_x_1279:
        /* <DEDUP_REMOVED lines=9> */
.L_x_3581:


//--------------------- .text._ZN2at4cuda17kernelHistogram1DIlslLi1ELi2ELin1ELNS0_23CUDAHistogramMemoryTypeE1EZNS0_21CUDA_tensor_histogramIlsLb0EEEbNS_6TensorES4_S4_lNS_14AccumulateTypeIT0_Lb1EE4typeES8_NS0_13TensorArgTypeES9_S9_EUllE_EEvNS0_6detail10TensorInfoIT_T1_EESF_NSC_IKS6_SE_EElS8_S8_SE_T6_ --------------------------
	.section	.text._ZN2at4cuda17kernelHistogram1DIlslLi1ELi2ELin1ELNS0_23CUDAHistogramMemoryTypeE1EZNS0_21CUDA_tensor_histogramIlsLb0EEEbNS_6TensorES4_S4_lNS_14AccumulateTypeIT0_Lb1EE4typeES8_NS0_13TensorArgTypeES9_S9_EUllE_EEvNS0_6detail10TensorInfoIT_T1_EESF_NSC_IKS6_SE_EElS8_S8_SE_T6_,"ax",@progbits
	.sectioninfo	@"SHI_REGISTERS=36"
	.align	128
        .global         _ZN2at4cuda17kernelHistogram1DIlslLi1ELi2ELin1ELNS0_23CUDAHistogramMemoryTypeE1EZNS0_21CUDA_tensor_histogramIlsLb0EEEbNS_6TensorES4_S4_lNS_14AccumulateTypeIT0_Lb1EE4typeES8_NS0_13TensorArgTypeES9_S9_EUllE_EEvNS0_6detail10TensorInfoIT_T1_EESF_NSC_IKS6_SE_EElS8_S8_SE_T6_
        .type           _ZN2at4cuda17kernelHistogram1DIlslLi1ELi2ELin1ELNS0_23CUDAHistogramMemoryTypeE1EZNS0_21CUDA_tensor_histogramIlsLb0EEEbNS_6TensorES4_S4_lNS_14AccumulateTypeIT0_Lb1EE4typeES8_NS0_13TensorArgTypeES9_S9_EUllE_EEvNS0_6detail10TensorInfoIT_T1_EESF_NSC_IKS6_SE_EElS8_S8_SE_T6_,@function
        .size           _ZN2at4cuda17kernelHistogram1DIlslLi1ELi2ELin1ELNS0_23CUDAHistogramMemoryTypeE1EZNS0_21CUDA_tensor_histogramIlsLb0EEEbNS_6TensorES4_S4_lNS_14AccumulateTypeIT0_Lb1EE4typeES8_NS0_13TensorArgTypeES9_S9_EUllE_EEvNS0_6detail10TensorInfoIT_T1_EESF_NSC_IKS6_SE_EElS8_S8_SE_T6_,(.L_x_3582 - _ZN2at4cuda17kernelHistogram1DIlslLi1ELi2ELin1ELNS0_23CUDAHistogramMemoryTypeE1EZNS0_21CUDA_tensor_histogramIlsLb0EEEbNS_6TensorES4_S4_lNS_14AccumulateTypeIT0_Lb1EE4typeES8_NS0_13TensorArgTypeES9_S9_EUllE_EEvNS0_6detail10TensorInfoIT_T1_EESF_NSC_IKS6_SE_EElS8_S8_SE_T6_)
        .other          _ZN2at4cuda17kernelHistogram1DIlslLi1ELi2ELin1ELNS0_23CUDAHistogramMemoryTypeE1EZNS0_21CUDA_tensor_histogramIlsLb0EEEbNS_6TensorES4_S4_lNS_14AccumulateTypeIT0_Lb1EE4typeES8_NS0_13TensorArgTypeES9_S9_EUllE_EEvNS0_6detail10TensorInfoIT_T1_EESF_NSC_IKS6_SE_EElS8_S8_SE_T6_,@"STO_CUDA_ENTRY STV_DEFAULT"
_ZN2at4cuda17kernelHistogram1DIlslLi1ELi2ELin1ELNS0_23CUDAHistogramMemoryTypeE1EZNS0_21CUDA_tensor_histogramIlsLb0EEEbNS_6TensorES4_S4_lNS_14AccumulateTypeIT0_Lb1EE4typeES8_NS0_13TensorArgTypeES9_S9_EUllE_EEvNS0_6detail10TensorInfoIT_T1_EESF_NSC_IKS6_SE_EElS8_S8_SE_T6_:
.text._ZN2at4cuda17kernelHistogram1DIlslLi1ELi2ELin1ELNS0_23CUDAHistogramMemoryTypeE1EZNS0_21CUDA_tensor_histogramIlsLb0EEEbNS_6TensorES4_S4_lNS_14AccumulateTypeIT0_Lb1EE4typeES8_NS0_13TensorArgTypeES9_S9_EUllE_EEvNS0_6detail10TensorInfoIT_T1_EESF_NSC_IKS6_SE_EElS8_S8_SE_T6_:
        /* <DEDUP_REMOVED lines=17> */
.L_x_1286:
        /* <DEDUP_REMOVED lines=29> */
[----:B------:R-:W-:Y:S05]  /*02e0*/  CALL.REL.NOINC `($__internal_34_$__cuda_sm20_div_s64) ;  /* 0x0000200000007944 */ /* 0x000fea0003c00000 */
[----:B------:R-:W-:Y:S05]  /*02f0*/  BRA `(.L_x_1285) ;  /* 0x0000012000007947 */ /* 0x000fea0003800000 */
.L_x_1284:
        /* <DEDUP_REMOVED lines=18> */
.L_x_1285:
[----:B------:R-:W-:Y:S05]  /*0420*/  BSYNC B1 ;  /* 0x0000000000017941 */ /* 0x000fea0003800000 */
.L_x_1283:
        /* <DEDUP_REMOVED lines=19> */
[----:B--2---:R0:W-:Y:S02]  /*0560*/  RED.E.ADD.64.STRONG.GPU [R10.64], R4 ;  /* 0x000000040a00798e */ /* 0x0041e4000c10e586 */
.L_x_1282:
[----:B------:R-:W-:Y:S05]  /*0570*/  BSYNC B0 ;  /* 0x0000000000007941 */ /* 0x000fea0003800000 */
.L_x_1281:
[----:B0-----:R-:W-:-:S05]  /*0580*/  IMAD R5, R3, c[0x0][0x0], RZ ;  /* 0x0000000003057a24 */ /* 0x001fca00078e02ff */
[----:B------:R-:W-:-:S05]  /*0590*/  IADD3 R0, P0, R5, R0, RZ ;  /* 0x0000000005007210 */ /* 0x000fca0007f1e0ff */
[----:B------:R-:W-:Y:S01]  /*05a0*/  IMAD.X R2, RZ, RZ, R2, P0 ;  /* 0x000000ffff027224 */ /* 0x000fe200000e0602 */
[----:B------:R-:W-:-:S04]  /*05b0*/  ISETP.GE.U32.AND P0, PT, R0, c[0x0][0x658], PT ;  /* 0x0001960000007a0c */ /* 0x000fc80003f06070 */
[----:B------:R-:W-:-:S13]  /*05c0*/  ISETP.GE.AND.EX P0, PT, R2, c[0x0][0x65c], PT, P0 ;  /* 0x0001970002007a0c */ /* 0x000fda0003f06300 */
[----:B------:R-:W-:Y:S05]  /*05d0*/  @!P0 BRA `(.L_x_1286) ;  /* 0xfffffb3000008947 */ /* 0x000fea000383ffff */
[----:B------:R-:W-:Y:S05]  /*05e0*/  EXIT ;  /* 0x000000000000794d */ /* 0x000fea0003800000 */
.L_x_1280:
[----:B------:R-:W-:-:S04]  /*05f0*/  LOP3.LUT R3, RZ, c[0x0][0x638], RZ, 0x33, !PT ;  /* 0x00018e00ff037a12 */ /* 0x000fc800078e33ff */
[----:B------:R-:W-:-:S04]  /*0600*/  IMNMX R3, R3, -0x3, !PT ;  /* 0xfffffffd03037817 */ /* 0x000fc80007800200 */
[----:B------:R-:W-:-:S04]  /*0610*/  IADD3 R6, R3, c[0x0][0x638], RZ ;  /* 0x00018e0003067a10 */ /* 0x000fc80007ffe0ff */
[C---:B------:R-:W-:Y:S02]  /*0620*/  IADD3 R3, R6.reuse, 0x2, RZ ;  /* 0x0000000206037810 */ /* 0x040fe40007ffe0ff */
[----:B------:R-:W-:Y:S02]  /*0630*/  IADD3 R4, R6, 0x1, RZ ;  /* 0x0000000106047810 */ /* 0x000fe40007ffe0ff */
[----:B------:R-:W-:-:S05]  /*0640*/  LOP3.LUT R3, R3, 0x3, RZ, 0xc0, !PT ;  /* 0x0000000303037812 */ /* 0x000fca00078ec0ff */
[----:B------:R-:W-:Y:S02]  /*0650*/  IMAD.IADD R5, R6, 0x1, -R3 ;  /* 0x0000000106057824 */ /* 0x000fe400078e0a03 */
.L_x_1317:
        /* <DEDUP_REMOVED lines=11> */
.L_x_1300:
        /* <DEDUP_REMOVED lines=8> */
[----:B------:R-:W-:Y:S05]  /*0790*/  CALL.REL.NOINC `($__internal_34_$__cuda_sm20_div_s64) ;  /* 0x00001b5000007944 */ /* 0x000fea0003c00000 */
        /* <DEDUP_REMOVED lines=10> */
.L_x_1289:
        /* <DEDUP_REMOVED lines=22> */
.L_x_1290:
[----:B------:R-:W-:Y:S05]  /*09a0*/  BSYNC B0 ;  /* 0x0000000000007941 */ /* 0x000fea0003800000 */
.L_x_1288:
        /* <DEDUP_REMOVED lines=16> */
[----:B------:R-:W-:Y:S05]  /*0ab0*/  CALL.REL.NOINC `($__internal_34_$__cuda_sm20_div_s64) ;  /* 0x0000183000007944 */ /* 0x000fea0003c00000 */
        /* <DEDUP_REMOVED lines=12> */
.L_x_1292:
        /* <DEDUP_REMOVED lines=23> */
.L_x_1293:
[----:B------:R-:W-:Y:S05]  /*0cf0*/  BSYNC B0 ;  /* 0x0000000000007941 */ /* 0x000fea0003800000 */
.L_x_1291:
        /* <DEDUP_REMOVED lines=29> */
.L_x_1295:
        /* <DEDUP_REMOVED lines=23> */
.L_x_1296:
[----:B------:R-:W-:Y:S05]  /*1040*/  BSYNC B0 ;  /* 0x0000000000007941 */ /* 0x000fea0003800000 */
.L_x_1294:
        /* <DEDUP_REMOVED lines=30> */
.L_x_1298:
        /* <DEDUP_REMOVED lines=22> */
.L_x_1299:
[----:B------:R-:W-:Y:S05]  /*1390*/  BSYNC B0 ;  /* 0x0000000000007941 */ /* 0x000fea0003800000 */
.L_x_1297:
        /* <DEDUP_REMOVED lines=11> */
.L_x_1287:
        /* <DEDUP_REMOVED lines=12> */
[----:B------:R-:W-:Y:S05]  /*1510*/  CALL.REL.NOINC `($__internal_34_$__cuda_sm20_div_s64) ;  /* 0x00000dd000007944 */ /* 0x000fea0003c00000 */
        /* <DEDUP_REMOVED lines=10> */
.L_x_1303:
        /* <DEDUP_REMOVED lines=23> */
.L_x_1304:
[----:B------:R-:W-:Y:S05]  /*1730*/  BSYNC B0 ;  /* 0x0000000000007941 */ /* 0x000fea0003800000 */
.L_x_1302:
        /* <DEDUP_REMOVED lines=27> */
.L_x_1306:
        /* <DEDUP_REMOVED lines=23> */
.L_x_1307:
[----:B------:R-:W-:Y:S05]  /*1a60*/  BSYNC B0 ;  /* 0x0000000000007941 */ /* 0x000fea0003800000 */
.L_x_1305:
        /* <DEDUP_REMOVED lines=16> */
[----:B------:R-:W-:Y:S05]  /*1b70*/  CALL.REL.NOINC `($__internal_34_$__cuda_sm20_div_s64) ;  /* 0x0000077000007944 */ /* 0x000fea0003c00000 */
        /* <DEDUP_REMOVED lines=9> */
.L_x_1309:
        /* <DEDUP_REMOVED lines=23> */
.L_x_1310:
[----:B------:R-:W-:Y:S05]  /*1d80*/  BSYNC B0 ;  /* 0x0000000000007941 */ /* 0x000fea0003800000 */
.L_x_1308:
[----:B------:R-:W0:Y:S01]  /*1d90*/  LDC.64 R6, c[0x0][R6+0x218] ;  /* 0x0000860006067b82 */ /* 0x000e220000000a00 */
[----:B------:R-:W-:Y:S02]  /*1da0*/  IMAD.MOV.U32 R13, RZ, RZ, R9 ;  /* 0x000000ffff0d7224 */ /* 0x000fe400078e0009 */
[-C--:B0-----:R-:W-:Y:S02]  /*1db0*/  IMAD R7, R7, R10.reuse, RZ ;  /* 0x0000000a07077224 */ /* 0x081fe400078e02ff */
[----:B------:R-:W-:-:S04]  /*1dc0*/  IMAD.WIDE.U32 R12, R6, R10, R12 ;  /* 0x0000000a060c7225 */ /* 0x000fc800078e000c */
[----:B------:R-:W-:-:S05]  /*1dd0*/  IMAD R7, R6, R15, R7 ;  /* 0x0000000f06077224 */ /* 0x000fca00078e0207 */
[----:B------:R-:W-:-:S03]  /*1de0*/  IADD3 R9, R13, R7, RZ ;  /* 0x000000070d097210 */ /* 0x000fc60007ffe0ff */
.L_x_1301:
        /* <DEDUP_REMOVED lines=31> */
.L_x_1314:
        /* <DEDUP_REMOVED lines=18> */
.L_x_1315:
[----:B------:R-:W-:Y:S05]  /*2100*/  BSYNC B1 ;  /* 0x0000000000017941 */ /* 0x000fea0003800000 */
.L_x_1313:
        /* <DEDUP_REMOVED lines=20> */
.L_x_1312:
[----:B------:R-:W-:Y:S05]  /*2250*/  BSYNC B0 ;  /* 0x0000000000007941 */ /* 0x000fea0003800000 */
.L_x_1311:
        /* <DEDUP_REMOVED lines=8> */
.L_x_1316:
[----:B------:R-:W-:Y:S05]  /*22e0*/  EXIT ;  /* 0x000000000000794d */ /* 0x000fea0003800000 */
        .weak           $__internal_34_$__cuda_sm20_div_s64
        .type           $__internal_34_$__cuda_sm20_div_s64,@function
        .size           $__internal_34_$__cuda_sm20_div_s64,(.L_x_3582 - $__internal_34_$__cuda_sm20_div_s64)
$__internal_34_$__cuda_sm20_div_s64:
        /* <DEDUP_REMOVED lines=82> */
[----:B------:R-:W-:Y:S06]  /*2810*/  RET.REL.NODEC R10 `(_ZN2at4cuda17kernelHistogram1DIlslLi1ELi2ELin1ELNS0_23CUDAHistogramMemoryTypeE1EZNS0_21CUDA_tensor_histogramIlsLb0EEEbNS_6TensorES4_S4_lNS_14AccumulateTypeIT0_Lb1EE4typeES8_NS0_13TensorArgTypeES9_S9_EUllE_EEvNS0_6detail10TensorInfoIT_T1_EESF_NSC_IKS6_SE_EElS8_S8_SE_T6_) ;  /* 0xffffd7e00a007950 */ /* 0x000fec0003c3ffff */
.L_x_1318:
        /* <DEDUP_REMOVED lines=14> */
.L_x_3582:


//--------------------- .text._ZN2at4cuda17kernelHistogram1DIlslLi1ELi2ELin1ELNS0_23CUDAHistogramMemoryTypeE0EZNS0_21CUDA_tensor_histogramIlsLb0EEEbNS_6TensorES4_S4_lNS_14AccumulateTypeIT0_Lb1EE4typeES8_NS0_13TensorArgTypeES9_S9_EUllE_EEvNS0_6detail10TensorInfoIT_T1_EESF_NSC_IKS6_SE_EElS8_S8_SE_T6_ --------------------------
	.section	.text._ZN2at4cuda17kernelHistogram1DIlslLi1ELi2ELin1ELNS0_23CUDAHistogramMemoryTypeE0EZNS0_21CUDA_tensor_histogramIlsLb0EEEbNS_6TensorES4_S4_lNS_14AccumulateTypeIT0_Lb1EE4typeES8_NS0_13TensorArgTypeES9_S9_EUllE_EEvNS0_6detail10TensorInfoIT_T1_EESF_NSC_IKS6_SE_EElS8_S8_SE_T6_,"ax",@progbits
	.sectioninfo	@"SHI_REGISTERS=40"
	.align	128
        .global         _ZN2at4cuda17kernelHistogram1DIlslLi1ELi2ELin1ELNS0_23CUDAHistogramMemoryTypeE0EZNS0_21CUDA_tensor_histogramIlsLb0EEEbNS_6TensorES4_S4_lNS_14AccumulateTypeIT0_Lb1EE4typeES8_NS0_13TensorArgTypeES9_S9_EUllE_EEvNS0_6detail10TensorInfoIT_T1_EESF_NSC_IKS6_SE_EElS8_S8_SE_T6_
        .type           _ZN2at4cuda17kernelHistogram1DIlslLi1ELi2ELin1ELNS0_23CUDAHistogramMemoryTypeE0EZNS0_21CUDA_tensor_histogramIlsLb0EEEbNS_6TensorES4_S4_lNS_14AccumulateTypeIT0_Lb1EE4typeES8_NS0_13TensorArgTypeES9_S9_EUllE_EEvNS0_6detail10TensorInfoIT_T1_EESF_NSC_IKS6_SE_EElS8_S8_SE_T6_,@function
        .size           _ZN2at4cuda17kernelHistogram1DIlslLi1ELi2ELin1ELNS0_23CUDAHistogramMemoryTypeE0EZNS0_21CUDA_tensor_histogramIlsLb0EEEbNS_6TensorES4_S4_lNS_14AccumulateTypeIT0_Lb1EE4typeES8_NS0_13TensorArgTypeES9_S9_EUllE_EEvNS0_6detail10TensorInfoIT_T1_EESF_NSC_IKS6_SE_EElS8_S8_SE_T6_,(.L_x_3583 - _ZN2at4cuda17kernelHistogram1DIlslLi1ELi2ELin1ELNS0_23CUDAHistogramMemoryTypeE0EZNS0_21CUDA_tensor_histogramIlsLb0EEEbNS_6TensorES4_S4_lNS_14AccumulateTypeIT0_Lb1EE4typeES8_NS0_13TensorArgTypeES9_S9_EUllE_EEvNS0_6detail10TensorInfoIT_T1_EESF_NSC_IKS6_SE_EElS8_S8_SE_T6_)
        .other          _ZN2at4cuda17kernelHistogram1DIlslLi1ELi2ELin1ELNS0_23CUDAHistogramMemoryTypeE0EZNS0_21CUDA_tensor_histogramIlsLb0EEEbNS_6TensorES4_S4_lNS_14AccumulateTypeIT0_Lb1EE4typeES8_NS0_13TensorArgTypeES9_S9_EUllE_EEvNS0_6detail10TensorInfoIT_T1_EESF_NSC_IKS6_SE_EElS8_S8_SE_T6_,@"STO_CUDA_ENTRY STV_DEFAULT"
_ZN2at4cuda17kernelHistogram1DIlslLi1ELi2ELin1ELNS0_23CUDAHistogramMemoryTypeE0EZNS0_21CUDA_tensor_histogramIlsLb0EEEbNS_6TensorES4_S4_lNS_14AccumulateTypeIT0_Lb1EE4typeES8_NS0_13TensorArgTypeES9_S9_EUllE_EEvNS0_6detail10TensorInfoIT_T1_EESF_NSC_IKS6_SE_EElS8_S8_SE_T6_:
.text._ZN2at4cuda17kernelHistogram1DIlslLi1ELi2ELin1ELNS0_23CUDAHistogramMemoryTypeE0EZNS0_21CUDA_tensor_histogramIlsLb0EEEbNS_6TensorES4_S4_lNS_14AccumulateTypeIT0_Lb1EE4typeES8_NS0_13TensorArgTypeES9_S9_EUllE_EEvNS0_6detail10TensorInfoIT_T1_EESF_NSC_IKS6_SE_EElS8_S8_SE_T6_:
        /* <DEDUP_REMOVED lines=9> */
.L_x_1321:
[----:B------:R0:W-:Y:S02]  /*0090*/  STS.64 [R2.X8], RZ ;  /* 0x000000ff02007388 */ /* 0x0001e40000008a00 */
[----:B0-----:R-:W-:-:S04]  /*00a0*/  IADD3 R2, P0, R2, c[0x0][0x0], RZ ;  /* 0x0000000002027a10 */ /* 0x001fc80007f1e0ff */
[----:B------:R-:W-:Y:S02]  /*00b0*/  IADD3.X R3, RZ, R3, RZ, P0, !PT ;  /* 0x00000003ff037210 */ /* 0x000fe400007fe4ff */
[----:B------:R-:W-:-:S04]  /*00c0*/  ISETP.GE.U32.AND P0, PT, R2, c[0x0][0x168], PT ;  /* 0x00005a0002007a0c */ /* 0x000fc80003f06070 */
[----:B------:R-:W-:-:S13]  /*00d0*/  ISETP.GE.AND.EX P0, PT, R3, c[0x0][0x16c], PT, P0 ;  /* 0x00005b0003007a0c */ /* 0x000fda0003f06300 */
[----:B------:R-:W-:Y:S05]  /*00e0*/  @!P0 BRA `(.L_x_1321) ;  /* 0xffffffa000008947 */ /* 0x000fea000383ffff */
.L_x_1320:
[----:B-1----:R-:W-:Y:S05]  /*00f0*/  BSYNC B0 ;  /* 0x0000000000007941 */ /* 0x002fea0003800000 */
.L_x_1319:
        /* <DEDUP_REMOVED lines=16> */
.L_x_1330:
        /* <DEDUP_REMOVED lines=28> */
[----:B------:R-:W-:Y:S05]  /*03c0*/  CALL.REL.NOINC `($__internal_35_$__cuda_sm20_div_s64) ;  /* 0x0000211000007944 */ /* 0x000fea0003c00000 */
[----:B------:R-:W-:Y:S05]  /*03d0*/  BRA `(.L_x_1328) ;  /* 0x0000012000007947 */ /* 0x000fea0003800000 */
.L_x_1327:
        /* <DEDUP_REMOVED lines=18> */
.L_x_1328:
[----:B------:R-:W-:Y:S05]  /*0500*/  BSYNC B1 ;  /* 0x0000000000017941 */ /* 0x000fea0003800000 */
.L_x_1326:
        /* <DEDUP_REMOVED lines=13> */
.L_x_1329:
[----:B------:R-:W0:Y:S02]  /*05e0*/  LDS.64 R8, [R7] ;  /* 0x0000000007087984 */ /* 0x000e240000000a00 */
[----:B0----5:R-:W-:-:S05]  /*05f0*/  IADD3 R10, P0, R12, R8, RZ ;  /* 0x000000080c0a7210 */ /* 0x021fca0007f1e0ff */
[----:B------:R-:W-:-:S06]  /*0600*/  IMAD.X R11, R13, 0x1, R9, P0 ;  /* 0x000000010d0b7824 */ /* 0x000fcc00000e0609 */
[----:B------:R-:W0:Y:S02]  /*0610*/  ATOMS.CAST.SPIN.64 R10, [R7], R8, R10 ;  /* 0x00000008070a738d */ /* 0x000e24000180040a */
[----:B0-----:R-:W-:-:S04]  /*0620*/  ISETP.EQ.U32.AND P0, PT, R10, 0x1, PT ;  /* 0x000000010a00780c */ /* 0x001fc80003f02070 */
[----:B------:R-:W-:-:S13]  /*0630*/  ISETP.EQ.U32.AND.EX P0, PT, R11, RZ, PT, P0 ;  /* 0x000000ff0b00720c */ /* 0x000fda0003f02100 */
[----:B------:R-:W-:Y:S05]  /*0640*/  @!P0 BRA `(.L_x_1329) ;  /* 0xffffff9000008947 */ /* 0x000fea000383ffff */
.L_x_1325:
[----:B------:R-:W-:Y:S05]  /*0650*/  BSYNC B0 ;  /* 0x0000000000007941 */ /* 0x000fea0003800000 */
.L_x_1324:
[----:B------:R-:W-:-:S05]  /*0660*/  IMAD R7, R4, c[0x0][0x0], RZ ;  /* 0x0000000004077a24 */ /* 0x000fca00078e02ff */
[----:B------:R-:W-:-:S05]  /*0670*/  IADD3 R6, P0, R7, R6, RZ ;  /* 0x0000000607067210 */ /* 0x000fca0007f1e0ff */
[----:B------:R-:W-:Y:S01]  /*0680*/  IMAD.X R5, RZ, RZ, R5, P0 ;  /* 0x000000ffff057224 */ /* 0x000fe200000e0605 */
[----:B------:R-:W-:-:S04]  /*0690*/  ISETP.GE.U32.AND P0, PT, R6, c[0x0][0x658], PT ;  /* 0x0001960006007a0c */ /* 0x000fc80003f06070 */
[----:B------:R-:W-:-:S13]  /*06a0*/  ISETP.GE.AND.EX P0, PT, R5, c[0x0][0x65c], PT, P0 ;  /* 0x0001970005007a0c */ /* 0x000fda0003f06300 */
[----:B------:R-:W-:Y:S05]  /*06b0*/  @!P0 BRA `(.L_x_1330) ;  /* 0xfffffb4000008947 */ /* 0x000fea000383ffff */
[----:B------:R-:W-:Y:S05]  /*06c0*/  BRA `(.L_x_1322) ;  /* 0x00001cc000007947 */ /* 0x000fea0003800000 */
.L_x_1323:
[----:B------:R-:W-:Y:S02]  /*06d0*/  LOP3.LUT R4, RZ, c[0x0][0x638], RZ, 0x33, !PT ;  /* 0x00018e00ff047a12 */ /* 0x000fe400078e33ff */
[----:B------:R-:W-:Y:S02]  /*06e0*/  MOV R6, RZ ;  /* 0x000000ff00067202 */ /* 0x000fe40000000f00 */
[----:B------:R-:W-:-:S04]  /*06f0*/  IMNMX R4, R4, -0x3, !PT ;  /* 0xfffffffd04047817 */ /* 0x000fc80007800200 */
[----:B------:R-:W-:-:S04]  /*0700*/  IADD3 R7, R4, c[0x0][0x638], RZ ;  /* 0x00018e0004077a10 */ /* 0x000fc80007ffe0ff */
[C---:B------:R-:W-:Y:S02]  /*0710*/  IADD3 R9, R7.reuse, 0x2, RZ ;  /* 0x0000000207097810 */ /* 0x040fe40007ffe0ff */
[----:B------:R-:W-:Y:S02]  /*0720*/  IADD3 R7, R7, 0x1, RZ ;  /* 0x0000000107077810 */ /* 0x000fe40007ffe0ff */
[----:B------:R-:W-:-:S05]  /*0730*/  LOP3.LUT R4, R9, 0x3, RZ, 0xc0, !PT ;  /* 0x0000000309047812 */ /* 0x000fca00078ec0ff */
[----:B------:R-:W-:Y:S02]  /*0740*/  IMAD.IADD R12, R9, 0x1, -R4 ;  /* 0x00000001090c7824 */ /* 0x000fe400078e0a04 */
.L_x_1361:
        /* <DEDUP_REMOVED lines=8> */
.L_x_1344:
        /* <DEDUP_REMOVED lines=14> */
[----:B------:R-:W-:Y:S05]  /*08b0*/  CALL.REL.NOINC `($__internal_35_$__cuda_sm20_div_s64) ;  /* 0x00001c2000007944 */ /* 0x000fea0003c00000 */
        /* <DEDUP_REMOVED lines=10> */
.L_x_1333:
        /* <DEDUP_REMOVED lines=22> */
.L_x_1334:
[----:B------:R-:W-:Y:S05]  /*0ac0*/  BSYNC B0 ;  /* 0x0000000000007941 */ /* 0x000fea0003800000 */
.L_x_1332:
        /* <DEDUP_REMOVED lines=15> */
[----:B------:R-:W-:Y:S05]  /*0bc0*/  CALL.REL.NOINC `($__internal_35_$__cuda_sm20_div_s64) ;  /* 0x0000191000007944 */ /* 0x000fea0003c00000 */
        /* <DEDUP_REMOVED lines=11> */
.L_x_1336:
        /* <DEDUP_REMOVED lines=23> */
.L_x_1337:
[----:B------:R-:W-:Y:S05]  /*0df0*/  BSYNC B0 ;  /* 0x0000000000007941 */ /* 0x000fea0003800000 */
.L_x_1335:
        /* <DEDUP_REMOVED lines=27> */
[----:B------:R-:W-:Y:S01]  /*0fb0*/  MOV R19, R14 ;  /* 0x0000000e00137202 */ /* 0x000fe20000000f00 */
[----:B------:R-:W-:Y:S05]  /*0fc0*/  BRA `(.L_x_1340) ;  /* 0x0000016000007947 */ /* 0x000fea0003800000 */
.L_x_1339:
        /* <DEDUP_REMOVED lines=22> */
.L_x_1340:
[----:B------:R-:W-:Y:S05]  /*1130*/  BSYNC B0 ;  /* 0x0000000000007941 */ /* 0x000fea0003800000 */
.L_x_1338:
        /* <DEDUP_REMOVED lines=17> */
[----:B------:R-:W-:Y:S05]  /*1250*/  CALL.REL.NOINC `($__internal_35_$__cuda_sm20_div_s64) ;  /* 0x0000128000007944 */ /* 0x000fea0003c00000 */
        /* <DEDUP_REMOVED lines=8> */
[----:B------:R-:W-:Y:S05]  /*12e0*/  BRA `(.L_x_1343) ;  /* 0x0000017000007947 */ /* 0x000fea0003800000 */
.L_x_1342:
        /* <DEDUP_REMOVED lines=23> */
.L_x_1343:
[----:B------:R-:W-:Y:S05]  /*1460*/  BSYNC B0 ;  /* 0x0000000000007941 */ /* 0x000fea0003800000 */
.L_x_1341:
        /* <DEDUP_REMOVED lines=8> */
.L_x_1331:
        /* <DEDUP_REMOVED lines=25> */
.L_x_1347:
        /* <DEDUP_REMOVED lines=23> */
.L_x_1348:
[----:B------:R-:W-:Y:S05]  /*17f0*/  BSYNC B0 ;  /* 0x0000000000007941 */ /* 0x000fea0003800000 */
.L_x_1346:
        /* <DEDUP_REMOVED lines=28> */
.L_x_1350:
        /* <DEDUP_REMOVED lines=23> */
.L_x_1351:
[----:B------:R-:W-:Y:S05]  /*1b30*/  BSYNC B0 ;  /* 0x0000000000007941 */ /* 0x000fea0003800000 */
.L_x_1349:
        /* <DEDUP_REMOVED lines=27> */
.L_x_1353:
        /* <DEDUP_REMOVED lines=23> */
.L_x_1354:
[----:B------:R-:W-:Y:S05]  /*1e60*/  BSYNC B0 ;  /* 0x0000000000007941 */ /* 0x000fea0003800000 */
.L_x_1352:
[----:B------:R-:W0:Y:S02]  /*1e70*/  LDC.64 R8, c[0x0][R8+0x218] ;  /* 0x0000860008087b82 */ /* 0x000e240000000a00 */
[-C--:B0-----:R-:W-:Y:S02]  /*1e80*/  IMAD R9, R9, R10.reuse, RZ ;  /* 0x0000000a09097224 */ /* 0x081fe400078e02ff */
[----:B------:R-:W-:-:S04]  /*1e90*/  IMAD.WIDE.U32 R18, R8, R10, R18 ;  /* 0x0000000a08127225 */ /* 0x000fc800078e0012 */
[----:B------:R-:W-:-:S05]  /*1ea0*/  IMAD R9, R8, R13, R9 ;  /* 0x0000000d08097224 */ /* 0x000fca00078e0209 */
[----:B------:R-:W-:-:S03]  /*1eb0*/  IADD3 R19, R19, R9, RZ ;  /* 0x0000000913137210 */ /* 0x000fc60007ffe0ff */
.L_x_1345:
        /* <DEDUP_REMOVED lines=27> */
[----:B------:R-:W-:Y:S05]  /*2070*/  CALL.REL.NOINC `($__internal_35_$__cuda_sm20_div_s64) ;  /* 0x0000046000007944 */ /* 0x000fea0003c00000 */
[----:B------:R-:W-:Y:S05]  /*2080*/  BRA `(.L_x_1359) ;  /* 0x0000012000007947 */ /* 0x000fea0003800000 */
.L_x_1358:
        /* <DEDUP_REMOVED lines=18> */
.L_x_1359:
[----:B------:R-:W-:Y:S05]  /*21b0*/  BSYNC B1 ;  /* 0x0000000000017941 */ /* 0x000fea0003800000 */
.L_x_1357:
[----:B------:R-:W-:Y:S02]  /*21c0*/  IMAD R10, R6, c[0x0][0x730], RZ ;  /* 0x0001cc00060a7a24 */ /* 0x000fe400078e02ff */
[----:B------:R-:W-:-:S04]  /*21d0*/  IMAD.WIDE.U32 R8, R5, c[0x0][0x730], RZ ;  /* 0x0001cc0005087a25 */ /* 0x000fc800078e00ff */
[----:B------:R-:W-:Y:S01]  /*21e0*/  IMAD R11, R5, c[0x0][0x734], R10 ;  /* 0x0001cd00050b7a24 */ /* 0x000fe200078e020a */
[----:B------:R-:W-:-:S04]  /*21f0*/  LEA R14, P0, R8, c[0x0][0x660], 0x3 ;  /* 0x00019800080e7a11 */ /* 0x000fc800078018ff */
[----:B------:R-:W-:-:S04]  /*2200*/  IADD3 R9, R9, R11, RZ ;  /* 0x0000000b09097210 */ /* 0x000fc80007ffe0ff */
[----:B------:R-:W-:-:S06]  /*2210*/  LEA.HI.X R15, R8, c[0x0][0x664], R9, 0x3, P0 ;  /* 0x00019900080f7a11 */ /* 0x000fcc00000f1c09 */
[----:B------:R-:W5:Y:S01]  /*2220*/  LDG.E.64 R14, [R14.64] ;  /* 0x000000040e0e7981 */ /* 0x000f62000c1e1b00 */
[----:B------:R-:W-:Y:S02]  /*2230*/  ISETP.NE.U32.AND P0, PT, R20, c[0x0][0x640], PT ;  /* 0x0001900014007a0c */ /* 0x000fe40003f05070 */
[----:B------:R-:W-:-:S04]  /*2240*/  SHF.R.S32.HI R8, RZ, 0x1f, R20 ;  /* 0x0000001fff087819 */ /* 0x000fc80000011414 */
[----:B------:R-:W-:-:S04]  /*2250*/  ISETP.NE.AND.EX P0, PT, R8, c[0x0][0x644], PT, P0 ;  /* 0x0001910008007a0c */ /* 0x000fc80003f05300 */
[----:B------:R-:W-:-:S05]  /*2260*/  SEL R9, RZ, 0xffffffff, P0 ;  /* 0xffffffffff097807 */ /* 0x000fca0000000000 */
[----:B------:R-:W-:-:S04]  /*2270*/  IMAD.IADD R20, R20, 0x1, R9 ;  /* 0x0000000114147824 */ /* 0x000fc800078e0209 */
[----:B------:R-:W-:-:S05]  /*2280*/  IMAD.SHL.U32 R13, R20, 0x8, RZ ;  /* 0x00000008140d7824 */ /* 0x000fca00078e00ff */
.L_x_1360:
[----:B------:R-:W0:Y:S02]  /*2290*/  LDS.64 R8, [R13] ;  /* 0x000000000d087984 */ /* 0x000e240000000a00 */
[----:B0----5:R-:W-:-:S04]  /*22a0*/  IADD3 R10, P0, R14, R8, RZ ;  /* 0x000000080e0a7210 */ /* 0x021fc80007f1e0ff */
[----:B------:R-:W-:-:S06]  /*22b0*/  IADD3.X R11, R15, R9, RZ, P0, !PT ;  /* 0x000000090f0b7210 */ /* 0x000fcc00007fe4ff */
[----:B------:R-:W0:Y:S02]  /*22c0*/  ATOMS.CAST.SPIN.64 R10, [R13], R8, R10 ;  /* 0x000000080d0a738d */ /* 0x000e24000180040a */
[----:B0-----:R-:W-:-:S04]  /*22d0*/  ISETP.EQ.U32.AND P0, PT, R10, 0x1, PT ;  /* 0x000000010a00780c */ /* 0x001fc80003f02070 */
[----:B------:R-:W-:-:S13]  /*22e0*/  ISETP.EQ.U32.AND.EX P0, PT, R11, RZ, PT, P0 ;  /* 0x000000ff0b00720c */ /* 0x000fda0003f02100 */
[----:B------:R-:W-:Y:S05]  /*22f0*/  @!P0 BRA `(.L_x_1360) ;  /* 0xffffff9000008947 */ /* 0x000fea000383ffff */
.L_x_1356:
[----:B------:R-:W-:Y:S05]  /*2300*/  BSYNC B0 ;  /* 0x0000000000007941 */ /* 0x000fea0003800000 */
.L_x_1355:
        /* <DEDUP_REMOVED lines=8> */
.L_x_1322:
[----:B------:R-:W-:Y:S01]  /*2390*/  WARPSYNC 0xffffffff ;  /* 0xffffffff00007948 */ /* 0x000fe20003800000 */
[----:B------:R-:W-:Y:S01]  /*23a0*/  BAR.SYNC.DEFER_BLOCKING 0x0 ;  /* 0x0000000000007b1d */ /* 0x000fe20000010000 */
[----:B------:R-:W-:-:S04]  /*23b0*/  ISETP.GE.U32.AND P0, PT, R0, c[0x0][0x168], PT ;  /* 0x00005a0000007a0c */ /* 0x000fc80003f06070 */
[----:B------:R-:W-:-:S13]  /*23c0*/  ISETP.GE.AND.EX P0, PT, RZ, c[0x0][0x16c], PT, P0 ;  /* 0x00005b00ff007a0c */ /* 0x000fda0003f06300 */
[----:B------:R-:W-:Y:S05]  /*23d0*/  @P0 EXIT ;  /* 0x000000000000094d */ /* 0x000fea0003800000 */
[----:B------:R-:W-:-:S04]  /*23e0*/  MOV R8, RZ ;  /* 0x000000ff00087202 */ /* 0x000fc80000000f00 */
.L_x_1362:
        /* <DEDUP_REMOVED lines=15> */
        .weak           $__internal_35_$__cuda_sm20_div_s64
        .type           $__internal_35_$__cuda_sm20_div_s64,@function
        .size           $__internal_35_$__cuda_sm20_div_s64,(.L_x_3583 - $__internal_35_$__cuda_sm20_div_s64)
$__internal_35_$__cuda_sm20_div_s64:
        /* <DEDUP_REMOVED lines=83> */
[----:B------:R-:W-:Y:S06]  /*2a10*/  RET.REL.NODEC R24 `(_ZN2at4cuda17kernelHistogram1DIlslLi1ELi2ELin1ELNS0_23CUDAHistogramMemoryTypeE0EZNS0_21CUDA_tensor_histogramIlsLb0EEEbNS_6TensorES4_S4_lNS_14AccumulateTypeIT0_Lb1EE4typeES8_NS0_13TensorArgTypeES9_S9_EUllE_EEvNS0_6detail10TensorInfoIT_T1_EESF_NSC_IKS6_SE_EElS8_S8_SE_T6_) ;  /* 0xffffd5e018007950 */ /* 0x000fec0003c3ffff */
.L_x_1363:
        /* <DEDUP_REMOVED lines=14> */
.L_x_3583:


//--------------------- .text._ZN2at4cuda17kernelHistogram1DIfslLi1ELi2ELin1ELNS0_23CUDAHistogramMemoryTypeE1EZNS0_21CUDA_tensor_histogramIfsLb1EEEbNS_6TensorES4_S4_lNS_14AccumulateTypeIT0_Lb1EE4typeES8_NS0_13TensorArgTypeES9_S9_EUllE0_EEvNS0_6detail10TensorInfoIT_T1_EESF_NSC_IKS6_SE_EElS8_S8_SE_T6_ --------------------------
	.section	.text._ZN2at4cuda17kernelHistogram1DIfslLi1ELi2ELin1ELNS0_23CUDAHistogramMemoryTypeE1EZNS0_21CUDA_tensor_histogramIfsLb1EEEbNS_6TensorES4_S4_lNS_14AccumulateTypeIT0_Lb1EE4typeES8_NS0_13TensorArgTypeES9_S9_EUllE0_EEvNS0_6detail10TensorInfoIT_T1_EESF_NSC_IKS6_SE_EElS8_S8_SE_T6_,"ax",@progbits
	.sectioninfo	@"SHI_REGISTERS=36"
	.align	128
        .global         _ZN2at4cuda17kernelHistogram1DIfslLi1ELi2ELin1ELNS0_23CUDAHistogramMemoryTypeE1EZNS0_21CUDA_tensor_histogramIfsLb1EEEbNS_6TensorES4_S4_lNS_14AccumulateTypeIT0_Lb1EE4typeES8_NS0_13TensorArgTypeES9_S9_EUllE0_EEvNS0_6detail10TensorInfoIT_T1_EESF_NSC_IKS6_SE_EElS8_S8_SE_T6_
        .type           _ZN2at4cuda17kernelHistogram1DIfslLi1ELi2ELin1ELNS0_23CUDAHistogramMemoryTypeE1EZNS0_21CUDA_tensor_histogramIfsLb1EEEbNS_6TensorES4_S4_lNS_14AccumulateTypeIT0_Lb1EE4typeES8_NS0_13TensorArgTypeES9_S9_EUllE0_EEvNS0_6detail10TensorInfoIT_T1_EESF_NSC_IKS6_SE_EElS8_S8_SE_T6_,@function
        .size           _ZN2at4cuda17kernelHistogram1DIfslLi1ELi2ELin1ELNS0_23CUDAHistogramMemoryTypeE1EZNS0_21CUDA_tensor_histogramIfsLb1EEEbNS_6TensorES4_S4_lNS_14AccumulateTypeIT0_Lb1EE4typeES8_NS0_13TensorArgTypeES9_S9_EUllE0_EEvNS0_6detail10TensorInfoIT_T1_EESF_NSC_IKS6_SE_EElS8_S8_SE_T6_,(.L_x_3584 - _ZN2at4cuda17kernelHistogram1DIfslLi1ELi2ELin1ELNS0_23CUDAHistogramMemoryTypeE1EZNS0_21CUDA_tensor_histogramIfsLb1EEEbNS_6TensorES4_S4_lNS_14AccumulateTypeIT0_Lb1EE4typeES8_NS0_13TensorArgTypeES9_S9_EUllE0_EEvNS0_6detail10TensorInfoIT_T1_EESF_NSC_IKS6_SE_EElS8_S8_SE_T6_)
        .other          _ZN2at4cuda17kernelHistogram1DIfslLi1ELi2ELin1ELNS0_23CUDAHistogramMemoryTypeE1EZNS0_21CUDA_tensor_histogramIfsLb1EEEbNS_6TensorES4_S4_lNS_14AccumulateTypeIT0_Lb1EE4typeES8_NS0_13TensorArgTypeES9_S9_EUllE0_EEvNS0_6detail10TensorInfoIT_T1_EESF_NSC_IKS6_SE_EElS8_S8_SE_T6_,@"STO_CUDA_ENTRY STV_DEFAULT"
_ZN2at4cuda17kernelHistogram1DIfslLi1ELi2ELin1ELNS0_23CUDAHistogramMemoryTypeE1EZNS0_21CUDA_tensor_histogramIfsLb1EEEbNS_6TensorES4_S4_lNS_14AccumulateTypeIT0_Lb1EE4typeES8_NS0_13TensorArgTypeES9_S9_EUllE0_EEvNS0_6detail10TensorInfoIT_T1_EESF_NSC_IKS6_SE_EElS8_S8_SE_T6_:
.text._ZN2at4cuda17kernelHistogram1DIfslLi1ELi2ELin1ELNS0_23CUDAHistogramMemoryTypeE1EZNS0_21CUDA_tensor_histogramIfsLb1EEEbNS_6TensorES4_S4_lNS_14AccumulateTypeIT0_Lb1EE4typeES8_NS0_13TensorArgTypeES9_S9_EUllE0_EEvNS0_6detail10TensorInfoIT_T1_EESF_NSC_IKS6_SE_EElS8_S8_SE_T6_:
        /* <DEDUP_REMOVED lines=17> */
.L_x_1370:
        /* <DEDUP_REMOVED lines=34> */
[----:B------:R-:W-:Y:S05]  /*0330*/  CALL.REL.NOINC `($__internal_36_$__cuda_sm20_div_s64) ;  /* 0x00001ef000007944 */ /* 0x000fea0003c00000 */
[----:B------:R-:W-:Y:S05]  /*0340*/  BRA `(.L_x_1369) ;  /* 0x0000012000007947 */ /* 0x000fea0003800000 */
.L_x_1368:
        /* <DEDUP_REMOVED lines=18> */
.L_x_1369:
[----:B------:R-:W-:Y:S05]  /*0470*/  BSYNC B1 ;  /* 0x0000000000017941 */ /* 0x000fea0003800000 */
.L_x_1367:
        /* <DEDUP_REMOVED lines=14> */
.L_x_1366:
[----:B------:R-:W-:Y:S05]  /*0560*/  BSYNC B0 ;  /* 0x0000000000007941 */ /* 0x000fea0003800000 */
.L_x_1365:
[----:B------:R-:W-:Y:S05]  /*0570*/  @!P0 BRA `(.L_x_1370) ;  /* 0xfffffb9000008947 */ /* 0x000fea000383ffff */
[----:B------:R-:W-:Y:S05]  /*0580*/  EXIT ;  /* 0x000000000000794d */ /* 0x000fea0003800000 */
.L_x_1364:
[----:B------:R-:W-:-:S04]  /*0590*/  LOP3.LUT R3, RZ, c[0x0][0x638], RZ, 0x33, !PT ;  /* 0x00018e00ff037a12 */ /* 0x000fc800078e33ff */
[----:B------:R-:W-:-:S04]  /*05a0*/  IMNMX R3, R3, -0x3, !PT ;  /* 0xfffffffd03037817 */ /* 0x000fc80007800200 */
[----:B------:R-:W-:-:S04]  /*05b0*/  IADD3 R6, R3, c[0x0][0x638], RZ ;  /* 0x00018e0003067a10 */ /* 0x000fc80007ffe0ff */
[C---:B------:R-:W-:Y:S02]  /*05c0*/  IADD3 R3, R6.reuse, 0x2, RZ ;  /* 0x0000000206037810 */ /* 0x040fe40007ffe0ff */
[----:B------:R-:W-:Y:S02]  /*05d0*/  IADD3 R4, R6, 0x1, RZ ;  /* 0x0000000106047810 */ /* 0x000fe40007ffe0ff */
[----:B------:R-:W-:-:S05]  /*05e0*/  LOP3.LUT R3, R3, 0x3, RZ, 0xc0, !PT ;  /* 0x0000000303037812 */ /* 0x000fca00078ec0ff */
[----:B------:R-:W-:Y:S02]  /*05f0*/  IMAD.IADD R5, R6, 0x1, -R3 ;  /* 0x0000000106057824 */ /* 0x000fe400078e0a03 */
.L_x_1401:
        /* <DEDUP_REMOVED lines=11> */
.L_x_1384:
        /* <DEDUP_REMOVED lines=8> */
[----:B------:R-:W-:Y:S05]  /*0730*/  CALL.REL.NOINC `($__internal_36_$__cuda_sm20_div_s64) ;  /* 0x00001af000007944 */ /* 0x000fea0003c00000 */
        /* <DEDUP_REMOVED lines=10> */
.L_x_1373:
        /* <DEDUP_REMOVED lines=22> */
.L_x_1374:
[----:B------:R-:W-:Y:S05]  /*0940*/  BSYNC B0 ;  /* 0x0000000000007941 */ /* 0x000fea0003800000 */
.L_x_1372:
        /* <DEDUP_REMOVED lines=16> */
[----:B------:R-:W-:Y:S05]  /*0a50*/  CALL.REL.NOINC `($__internal_36_$__cuda_sm20_div_s64) ;  /* 0x000017d000007944 */ /* 0x000fea0003c00000 */
        /* <DEDUP_REMOVED lines=12> */
.L_x_1376:
        /* <DEDUP_REMOVED lines=23> */
.L_x_1377:
[----:B------:R-:W-:Y:S05]  /*0c90*/  BSYNC B0 ;  /* 0x0000000000007941 */ /* 0x000fea0003800000 */
.L_x_1375:
        /* <DEDUP_REMOVED lines=29> */
.L_x_1379:
        /* <DEDUP_REMOVED lines=23> */
.L_x_1380:
[----:B------:R-:W-:Y:S05]  /*0fe0*/  BSYNC B0 ;  /* 0x0000000000007941 */ /* 0x000fea0003800000 */
.L_x_1378:
        /* <DEDUP_REMOVED lines=30> */
.L_x_1382:
        /* <DEDUP_REMOVED lines=22> */
.L_x_1383:
[----:B------:R-:W-:Y:S05]  /*1330*/  BSYNC B0 ;  /* 0x0000000000007941 */ /* 0x000fea0003800000 */
.L_x_1381:
        /* <DEDUP_REMOVED lines=11> */
.L_x_1371:
        /* <DEDUP_REMOVED lines=12> */
[----:B------:R-:W-:Y:S05]  /*14b0*/  CALL.REL.NOINC `($__internal_36_$__cuda_sm20_div_s64) ;  /* 0x00000d7000007944 */ /* 0x000fea0003c00000 */
        /* <DEDUP_REMOVED lines=10> */
.L_x_1387:
        /* <DEDUP_REMOVED lines=23> */
.L_x_1388:
[----:B------:R-:W-:Y:S05]  /*16d0*/  BSYNC B0 ;  /* 0x0000000000007941 */ /* 0x000fea0003800000 */
.L_x_1386:
        /* <DEDUP_REMOVED lines=27> */
.L_x_1390:
        /* <DEDUP_REMOVED lines=23> */
.L_x_1391:
[----:B------:R-:W-:Y:S05]  /*1a00*/  BSYNC B0 ;  /* 0x0000000000007941 */ /* 0x000fea0003800000 */
.L_x_1389:
        /* <DEDUP_REMOVED lines=16> */
[----:B------:R-:W-:Y:S05]  /*1b10*/  CALL.REL.NOINC `($__internal_36_$__cuda_sm20_div_s64) ;  /* 0x0000071000007944 */ /* 0x000fea0003c00000 */
        /* <DEDUP_REMOVED lines=9> */
.L_x_1393:
        /* <DEDUP_REMOVED lines=23> */
.L_x_1394:
[----:B------:R-:W-:Y:S05]  /*1d20*/  BSYNC B0 ;  /* 0x0000000000007941 */ /* 0x000fea0003800000 */
.L_x_1392:
[----:B------:R-:W0:Y:S01]  /*1d30*/  LDC.64 R6, c[0x0][R6+0x218] ;  /* 0x0000860006067b82 */ /* 0x000e220000000a00 */
[----:B------:R-:W-:Y:S02]  /*1d40*/  IMAD.MOV.U32 R13, RZ, RZ, R9 ;  /* 0x000000ffff0d7224 */ /* 0x000fe400078e0009 */
[-C--:B0-----:R-:W-:Y:S02]  /*1d50*/  IMAD R7, R7, R10.reuse, RZ ;  /* 0x0000000a07077224 */ /* 0x081fe400078e02ff */
[----:B------:R-:W-:-:S04]  /*1d60*/  IMAD.WIDE.U32 R12, R6, R10, R12 ;  /* 0x0000000a060c7225 */ /* 0x000fc800078e000c */
[----:B------:R-:W-:-:S05]  /*1d70*/  IMAD R7, R6, R15, R7 ;  /* 0x0000000f06077224 */ /* 0x000fca00078e0207 */
[----:B------:R-:W-:-:S03]  /*1d80*/  IADD3 R9, R13, R7, RZ ;  /* 0x000000070d097210 */ /* 0x000fc60007ffe0ff */
.L_x_1385:
        /* <DEDUP_REMOVED lines=31> */
.L_x_1398:
        /* <DEDUP_REMOVED lines=18> */
.L_x_1399:
[----:B------:R-:W-:Y:S05]  /*20a0*/  BSYNC B1 ;  /* 0x0000000000017941 */ /* 0x000fea0003800000 */
.L_x_1397:
        /* <DEDUP_REMOVED lines=12> */
[----:B------:R-:W-:-:S07]  /*2170*/  HFMA2.MMA R7, -RZ, RZ, 1.875, 0 ;  /* 0x3f800000ff077435 */ /* 0x000fce00000001ff */
[----:B------:R0:W-:Y:S04]  /*2180*/  RED.E.ADD.F32.FTZ.RN.STRONG.GPU [R8.64], R7 ;  /* 0x000000070800798e */ /* 0x0001e8000c10e786 */
.L_x_1396:
[----:B------:R-:W-:Y:S05]  /*2190*/  BSYNC B0 ;  /* 0x0000000000007941 */ /* 0x000fea0003800000 */
.L_x_1395:
        /* <DEDUP_REMOVED lines=8> */
.L_x_1400:
[----:B------:R-:W-:Y:S05]  /*2220*/  EXIT ;  /* 0x000000000000794d */ /* 0x000fea0003800000 */
        .weak           $__internal_36_$__cuda_sm20_div_s64
        .type           $__internal_36_$__cuda_sm20_div_s64,@function
        .size           $__internal_36_$__cuda_sm20_div_s64,(.L_x_3584 - $__internal_36_$__cuda_sm20_div_s64)
$__internal_36_$__cuda_sm20_div_s64:
        /* <DEDUP_REMOVED lines=82> */
[----:B------:R-:W-:Y:S06]  /*2750*/  RET.REL.NODEC R10 `(_ZN2at4cuda17kernelHistogram1DIfslLi1ELi2ELin1ELNS0_23CUDAHistogramMemoryTypeE1EZNS0_21CUDA_tensor_histogramIfsLb1EEEbNS_6TensorES4_S4_lNS_14AccumulateTypeIT0_Lb1EE4typeES8_NS0_13TensorArgTypeES9_S9_EUllE0_EEvNS0_6detail10TensorInfoIT_T1_EESF_NSC_IKS6_SE_EElS8_S8_SE_T6_) ;  /* 0xffffd8a00a007950 */ /* 0x000fec0003c3ffff */
.L_x_1402:
        /* <DEDUP_REMOVED lines=10> */
.L_x_3584:


//--------------------- .text._ZN2at4cuda17kernelHistogram1DIfslLi1ELi2ELin1ELNS0_23CUDAHistogramMemoryTypeE0EZNS0_21CUDA_tensor_histogramIfsLb1EEEbNS_6TensorES4_S4_lNS_14AccumulateTypeIT0_Lb1EE4typeES8_NS0_13TensorArgTypeES9_S9_EUllE0_EEvNS0_6detail10TensorInfoIT_T1_EESF_NSC_IKS6_SE_EElS8_S8_SE_T6_ --------------------------
	.section	.text._ZN2at4cuda17kernelHistogram1DIfslLi1ELi2ELin1ELNS0_23CUDAHistogramMemoryTypeE0EZNS0_21CUDA_tensor_histogramIfsLb1EEEbNS_6TensorES4_S4_lNS_14AccumulateTypeIT0_Lb1EE4typeES8_NS0_13TensorArgTypeES9_S9_EUllE0_EEvNS0_6detail10TensorInfoIT_T1_EESF_NSC_IKS6_SE_EElS8_S8_SE_T6_,"ax",@progbits
	.sectioninfo	@"SHI_REGISTERS=40"
	.align	128
        .global         _ZN2at4cuda17kernelHistogram1DIfslLi1ELi2ELin1ELNS0_23CUDAHistogramMemoryTypeE0EZNS0_21CUDA_tensor_histogramIfsLb1EEEbNS_6TensorES4_S4_lNS_14AccumulateTypeIT0_Lb1EE4typeES8_NS0_13TensorArgTypeES9_S9_EUllE0_EEvNS0_6detail10TensorInfoIT_T1_EESF_NSC_IKS6_SE_EElS8_S8_SE_T6_
        .type           _ZN2at4cuda17kernelHistogram1DIfslLi1ELi2ELin1ELNS0_23CUDAHistogramMemoryTypeE0EZNS0_21CUDA_tensor_histogramIfsLb1EEEbNS_6TensorES4_S4_lNS_14AccumulateTypeIT0_Lb1EE4typeES8_NS0_13TensorArgTypeES9_S9_EUllE0_EEvNS0_6detail10TensorInfoIT_T1_EESF_NSC_IKS6_SE_EElS8_S8_SE_T6_,@function
        .size           _ZN2at4cuda17kernelHistogram1DIfslLi1ELi2ELin1ELNS0_23CUDAHistogramMemoryTypeE0EZNS0_21CUDA_tensor_histogramIfsLb1EEEbNS_6TensorES4_S4_lNS_14AccumulateTypeIT0_Lb1EE4typeES8_NS0_13TensorArgTypeES9_S9_EUllE0_EEvNS0_6detail10TensorInfoIT_T1_EESF_NSC_IKS6_SE_EElS8_S8_SE_T6_,(.L_x_3585 - _ZN2at4cuda17kernelHistogram1DIfslLi1ELi2ELin1ELNS0_23CUDAHistogramMemoryTypeE0EZNS0_21CUDA_tensor_histogramIfsLb1EEEbNS_6TensorES4_S4_lNS_14AccumulateTypeIT0_Lb1EE4typeES8_NS0_13TensorArgTypeES9_S9_EUllE0_EEvNS0_6detail10TensorInfoIT_T1_EESF_NSC_IKS6_SE_EElS8_S8_SE_T6_)
        .other          _ZN2at4cuda17kernelHistogram1DIfslLi1ELi2ELin1ELNS0_23CUDAHistogramMemoryTypeE0EZNS0_21CUDA_tensor_histogramIfsLb1EEEbNS_6TensorES4_S4_lNS_14AccumulateTypeIT0_Lb1EE4typeES8_NS0_13TensorArgTypeES9_S9_EUllE0_EEvNS0_6detail10TensorInfoIT_T1_EESF_NSC_IKS6_SE_EElS8_S8_SE_T6_,@"STO_CUDA_ENTRY STV_DEFAULT"
_ZN2at4cuda17kernelHistogram1DIfslLi1ELi2ELin1ELNS0_23CUDAHistogramMemoryTypeE0EZNS0_21CUDA_tensor_histogramIfsLb1EEEbNS_6TensorES4_S4_lNS_14AccumulateTypeIT0_Lb1EE4typeES8_NS0_13TensorArgTypeES9_S9_EUllE0_EEvNS0_6detail10TensorInfoIT_T1_EESF_NSC_IKS6_SE_EElS8_S8_SE_T6_:
.text._ZN2at4cuda17kernelHistogram1DIfslLi1ELi2ELin1ELNS0_23CUDAHistogramMemoryTypeE0EZNS0_21CUDA_tensor_histogramIfsLb1EEEbNS_6TensorES4_S4_lNS_14AccumulateTypeIT0_Lb1EE4typeES8_NS0_13TensorArgTypeES9_S9_EUllE0_EEvNS0_6detail10TensorInfoIT_T1_EESF_NSC_IKS6_SE_EElS8_S8_SE_T6_:
        /* <DEDUP_REMOVED lines=9> */
.L_x_1405:
[----:B------:R0:W-:Y:S02]  /*0090*/  STS [R2.X4], RZ ;  /* 0x000000ff02007388 */ /* 0x0001e40000004800 */
[----:B0-----:R-:W-:-:S04]  /*00a0*/  IADD3 R2, P0, R2, c[0x0][0x0], RZ ;  /* 0x0000000002027a10 */ /* 0x001fc80007f1e0ff */
[----:B------:R-:W-:Y:S02]  /*00b0*/  IADD3.X R3, RZ, R3, RZ, P0, !PT ;  /* 0x00000003ff037210 */ /* 0x000fe400007fe4ff */
[----:B------:R-:W-:-:S04]  /*00c0*/  ISETP.GE.U32.AND P0, PT, R2, c[0x0][0x168], PT ;  /* 0x00005a0002007a0c */ /* 0x000fc80003f06070 */
[----:B------:R-:W-:-:S13]  /*00d0*/  ISETP.GE.AND.EX P0, PT, R3, c[0x0][0x16c], PT, P0 ;  /* 0x00005b0003007a0c */ /* 0x000fda0003f06300 */
[----:B------:R-:W-:Y:S05]  /*00e0*/  @!P0 BRA `(.L_x_1405) ;  /* 0xffffffa000008947 */ /* 0x000fea000383ffff */
.L_x_1404:
[----:B-1----:R-:W-:Y:S05]  /*00f0*/  BSYNC B0 ;  /* 0x0000000000007941 */ /* 0x002fea0003800000 */
.L_x_1403:
        /* <DEDUP_REMOVED lines=16> */
.L_x_1414:
        /* <DEDUP_REMOVED lines=33> */
[----:B------:R-:W-:Y:S05]  /*0410*/  CALL.REL.NOINC `($__internal_37_$__cuda_sm20_div_s64) ;  /* 0x00001fc000007944 */ /* 0x000fea0003c00000 */
[----:B------:R-:W-:Y:S05]  /*0420*/  BRA `(.L_x_1412) ;  /* 0x0000012000007947 */ /* 0x000fea0003800000 */
.L_x_1411:
        /* <DEDUP_REMOVED lines=18> */
.L_x_1412:
[----:B------:R-:W-:Y:S05]  /*0550*/  BSYNC B1 ;  /* 0x0000000000017941 */ /* 0x000fea0003800000 */
.L_x_1410:
[----:B------:R-:W-:Y:S02]  /*0560*/  ISETP.NE.U32.AND P1, PT, R24, c[0x0][0x640], PT ;  /* 0x0001900018007a0c */ /* 0x000fe40003f25070 */
[----:B------:R-:W-:-:S04]  /*0570*/  SHF.R.S32.HI R7, RZ, 0x1f, R24 ;  /* 0x0000001fff077819 */ /* 0x000fc80000011418 */
[----:B------:R-:W-:-:S04]  /*0580*/  ISETP.NE.AND.EX P1, PT, R7, c[0x0][0x644], PT, P1 ;  /* 0x0001910007007a0c */ /* 0x000fc80003f25310 */
[----:B------:R-:W-:-:S04]  /*0590*/  SEL R7, RZ, 0xffffffff, P1 ;  /* 0xffffffffff077807 */ /* 0x000fc80000800000 */
[----:B------:R-:W-:-:S05]  /*05a0*/  IADD3 R24, R24, R7, RZ ;  /* 0x0000000718187210 */ /* 0x000fca0007ffe0ff */
[----:B------:R-:W-:-:S05]  /*05b0*/  IMAD.SHL.U32 R24, R24, 0x4, RZ ;  /* 0x0000000418187824 */ /* 0x000fca00078e00ff */
.L_x_1413:
[----:B------:R-:W0:Y:S02]  /*05c0*/  LDS R8, [R24] ;  /* 0x0000000018087984 */ /* 0x000e240000000800 */
[----:B0-----:R-:W-:-:S06]  /*05d0*/  FADD R9, R8, 1 ;  /* 0x3f80000008097421 */ /* 0x001fcc0000000000 */
[----:B------:R-:W0:Y:S02]  /*05e0*/  ATOMS.CAST.SPIN R9, [R24], R8, R9 ;  /* 0x000000081809738d */ /* 0x000e240001800009 */
[----:B0-----:R-:W-:-:S13]  /*05f0*/  ISETP.EQ.U32.AND P1, PT, R9, 0x1, PT ;  /* 0x000000010900780c */ /* 0x001fda0003f22070 */
[----:B------:R-:W-:Y:S05]  /*0600*/  @!P1 BRA `(.L_x_1413) ;  /* 0xffffffb000009947 */ /* 0x000fea000383ffff */
.L_x_1409:
[----:B------:R-:W-:Y:S05]  /*0610*/  BSYNC B0 ;  /* 0x0000000000007941 */ /* 0x000fea0003800000 */
.L_x_1408:
[----:B------:R-:W-:Y:S05]  /*0620*/  @!P0 BRA `(.L_x_1414) ;  /* 0xfffffbd000008947 */ /* 0x000fea000383ffff */
[----:B------:R-:W-:Y:S05]  /*0630*/  BRA `(.L_x_1406) ;  /* 0x00001c5000007947 */ /* 0x000fea0003800000 */
.L_x_1407:
[----:B------:R-:W-:Y:S01]  /*0640*/  LOP3.LUT R4, RZ, c[0x0][0x638], RZ, 0x33, !PT ;  /* 0x00018e00ff047a12 */ /* 0x000fe200078e33ff */
[----:B------:R-:W-:-:S03]  /*0650*/  IMAD.MOV.U32 R6, RZ, RZ, RZ ;  /* 0x000000ffff067224 */ /* 0x000fc600078e00ff */
[----:B------:R-:W-:-:S04]  /*0660*/  IMNMX R4, R4, -0x3, !PT ;  /* 0xfffffffd04047817 */ /* 0x000fc80007800200 */
[----:B------:R-:W-:-:S04]  /*0670*/  IADD3 R4, R4, c[0x0][0x638], RZ ;  /* 0x00018e0004047a10 */ /* 0x000fc80007ffe0ff */
[C---:B------:R-:W-:Y:S02]  /*0680*/  IADD3 R9, R4.reuse, 0x2, RZ ;  /* 0x0000000204097810 */ /* 0x040fe40007ffe0ff */
[----:B------:R-:W-:Y:S02]  /*0690*/  IADD3 R7, R4, 0x1, RZ ;  /* 0x0000000104077810 */ /* 0x000fe40007ffe0ff */
[----:B------:R-:W-:Y:S02]  /*06a0*/  LOP3.LUT R9, R9, 0x3, RZ, 0xc0, !PT ;  /* 0x0000000309097812 */ /* 0x000fe400078ec0ff */
.L_x_1445:
[----:B------:R-:W-:Y:S01]  /*06b0*/  ISETP.GE.U32.AND P0, PT, R7, 0x3, PT ;  /* 0x000000030700780c */ /* 0x000fe20003f06070 */
[----:B------:R-:W-:Y:S01]  /*06c0*/  IMAD.MOV.U32 R10, RZ, RZ, 0x8 ;  /* 0x00000008ff0a7424 */ /* 0x000fe200078e00ff */
[----:B------:R-:W-:Y:S01]  /*06d0*/  MOV R11, c[0x0][0x638] ;  /* 0x00018e00000b7a02 */ /* 0x000fe20000000f00 */
[----:B------:R-:W-:Y:S01]  /*06e0*/  YIELD ;  /* 0x0000000000007946 */ /* 0x000fe20003800000 */
[----:B------:R-:W-:Y:S01]  /*06f0*/  CS2R R18, SRZ ;  /* 0x0000000000127805 */ /* 0x000fe2000001ff00 */
[----:B------:R-:W-:Y:S01]  /*0700*/  IMAD.MOV.U32 R8, RZ, RZ, c[0x0][0x638] ;  /* 0x00018e00ff087624 */ /* 0x000fe200078e00ff */
[----:B------:R-:W-:Y:S01]  /*0710*/  MOV R16, R5 ;  /* 0x0000000500107202 */ /* 0x000fe20000000f00 */
[----:B------:R-:W-:-:S02]  /*0720*/  IMAD R10, R11, R10, c[0x2][0x0] ;  /* 0x008000000b0a7624 */ /* 0x000fc400078e020a */
[----:B------:R-:W-:-:S04]  /*0730*/  IMAD.MOV.U32 R27, RZ, RZ, R6 ;  /* 0x000000ffff1b7224 */ /* 0x000fc800078e0006 */
[----:B------:R-:W-:Y:S05]  /*0740*/  @!P0 BRA `(.L_x_1415) ;  /* 0x00000d5000008947 */ /* 0x000fea0003800000 */
[----:B------:R-:W-:Y:S02]  /*0750*/  IMAD.IADD R11, R4, 0x1, -R9 ;  /* 0x00000001040b7824 */ /* 0x000fe400078e0a09 */
.L_x_1428:
        /* <DEDUP_REMOVED lines=9> */
[----:B------:R-:W-:Y:S05]  /*07f0*/  CALL.REL.NOINC `($__internal_37_$__cuda_sm20_div_s64) ;  /* 0x00001be000007944 */ /* 0x000fea0003c00000 */
        /* <DEDUP_REMOVED lines=11> */
.L_x_1417:
        /* <DEDUP_REMOVED lines=22> */
.L_x_1418:
[----:B------:R-:W-:Y:S05]  /*0a10*/  BSYNC B0 ;  /* 0x0000000000007941 */ /* 0x000fea0003800000 */
.L_x_1416:
        /* <DEDUP_REMOVED lines=15> */
[----:B------:R-:W-:Y:S05]  /*0b10*/  CALL.REL.NOINC `($__internal_37_$__cuda_sm20_div_s64) ;  /* 0x000018c000007944 */ /* 0x000fea0003c00000 */
        /* <DEDUP_REMOVED lines=12> */
.L_x_1420:
        /* <DEDUP_REMOVED lines=22> */
.L_x_1421:
[----:B------:R-:W-:Y:S05]  /*0d40*/  BSYNC B0 ;  /* 0x0000000000007941 */ /* 0x000fea0003800000 */
.L_x_1419:
        /* <DEDUP_REMOVED lines=29> */
.L_x_1423:
        /* <DEDUP_REMOVED lines=22> */
.L_x_1424:
[----:B------:R-:W-:Y:S05]  /*1080*/  BSYNC B0 ;  /* 0x0000000000007941 */ /* 0x000fea0003800000 */
.L_x_1422:
        /* <DEDUP_REMOVED lines=17> */
[----:B------:R-:W-:Y:S05]  /*11a0*/  CALL.REL.NOINC `($__internal_37_$__cuda_sm20_div_s64) ;  /* 0x0000123000007944 */ /* 0x000fea0003c00000 */
        /* <DEDUP_REMOVED lines=12> */
.L_x_1426:
        /* <DEDUP_REMOVED lines=23> */
.L_x_1427:
[----:B------:R-:W-:Y:S05]  /*13e0*/  BSYNC B0 ;  /* 0x0000000000007941 */ /* 0x000fea0003800000 */
.L_x_1425:
        /* <DEDUP_REMOVED lines=11> */
.L_x_1415:
        /* <DEDUP_REMOVED lines=13> */
[----:B------:R-:W-:Y:S05]  /*1570*/  CALL.REL.NOINC `($__internal_37_$__cuda_sm20_div_s64) ;  /* 0x00000e6000007944 */ /* 0x000fea0003c00000 */
        /* <DEDUP_REMOVED lines=10> */
.L_x_1431:
        /* <DEDUP_REMOVED lines=23> */
.L_x_1432:
[----:B------:R-:W-:Y:S05]  /*1790*/  BSYNC B0 ;  /* 0x0000000000007941 */ /* 0x000fea0003800000 */
.L_x_1430:
        /* <DEDUP_REMOVED lines=27> */
.L_x_1434:
        /* <DEDUP_REMOVED lines=23> */
.L_x_1435:
[----:B------:R-:W-:Y:S05]  /*1ac0*/  BSYNC B0 ;  /* 0x0000000000007941 */ /* 0x000fea0003800000 */
.L_x_1433:
        /* <DEDUP_REMOVED lines=27> */
.L_x_1437:
        /* <DEDUP_REMOVED lines=23> */
.L_x_1438:
[----:B------:R-:W-:Y:S05]  /*1df0*/  BSYNC B0 ;  /* 0x0000000000007941 */ /* 0x000fea0003800000 */
.L_x_1436:
[----:B------:R-:W0:Y:S02]  /*1e00*/  LDC.64 R10, c[0x0][R8+0x218] ;  /* 0x00008600080a7b82 */ /* 0x000e240000000a00 */
[-C--:B0-----:R-:W-:Y:S02]  /*1e10*/  IMAD R11, R11, R12.reuse, RZ ;  /* 0x0000000c0b0b7224 */ /* 0x081fe400078e02ff */
[----:B------:R-:W-:-:S04]  /*1e20*/  IMAD.WIDE.U32 R18, R10, R12, R18 ;  /* 0x0000000c0a127225 */ /* 0x000fc800078e0012 */
[----:B------:R-:W-:-:S05]  /*1e30*/  IMAD R11, R10, R15, R11 ;  /* 0x0000000f0a0b7224 */ /* 0x000fca00078e020b */
[----:B------:R-:W-:-:S03]  /*1e40*/  IADD3 R19, R19, R11, RZ ;  /* 0x0000000b13137210 */ /* 0x000fc60007ffe0ff */
.L_x_1429:
        /* <DEDUP_REMOVED lines=27> */
[----:B------:R-:W-:Y:S05]  /*2000*/  CALL.REL.NOINC `($__internal_37_$__cuda_sm20_div_s64) ;  /* 0x000003d000007944 */ /* 0x000fea0003c00000 */
[----:B------:R-:W-:Y:S05]  /*2010*/  BRA `(.L_x_1443) ;  /* 0x0000012000007947 */ /* 0x000fea0003800000 */
.L_x_1442:
        /* <DEDUP_REMOVED lines=18> */
.L_x_1443:
[----:B------:R-:W-:Y:S05]  /*2140*/  BSYNC B1 ;  /* 0x0000000000017941 */ /* 0x000fea0003800000 */
.L_x_1441:
[----:B------:R-:W-:Y:S02]  /*2150*/  ISETP.NE.U32.AND P0, PT, R24, c[0x0][0x640], PT ;  /* 0x0001900018007a0c */ /* 0x000fe40003f05070 */
[----:B------:R-:W-:-:S04]  /*2160*/  SHF.R.S32.HI R8, RZ, 0x1f, R24 ;  /* 0x0000001fff087819 */ /* 0x000fc80000011418 */
[----:B------:R-:W-:-:S04]  /*2170*/  ISETP.NE.AND.EX P0, PT, R8, c[0x0][0x644], PT, P0 ;  /* 0x0001910008007a0c */ /* 0x000fc80003f05300 */
[----:B------:R-:W-:-:S04]  /*2180*/  SEL R11, RZ, 0xffffffff, P0 ;  /* 0xffffffffff0b7807 */ /* 0x000fc80000000000 */
[----:B------:R-:W-:-:S05]  /*2190*/  IADD3 R24, R24, R11, RZ ;  /* 0x0000000b18187210 */ /* 0x000fca0007ffe0ff */
[----:B------:R-:W-:-:S05]  /*21a0*/  IMAD.SHL.U32 R24, R24, 0x4, RZ ;  /* 0x0000000418187824 */ /* 0x000fca00078e00ff */
.L_x_1444:
[----:B------:R-:W0:Y:S02]  /*21b0*/  LDS R10, [R24] ;  /* 0x00000000180a7984 */ /* 0x000e240000000800 */
[----:B0-----:R-:W-:-:S06]  /*21c0*/  FADD R11, R10, 1 ;  /* 0x3f8000000a0b7421 */ /* 0x001fcc0000000000 */
[----:B------:R-:W0:Y:S02]  /*21d0*/  ATOMS.CAST.SPIN R11, [R24], R10, R11 ;  /* 0x0000000a180b738d */ /* 0x000e24000180000b */
[----:B0-----:R-:W-:-:S13]  /*21e0*/  ISETP.EQ.U32.AND P0, PT, R11, 0x1, PT ;  /* 0x000000010b00780c */ /* 0x001fda0003f02070 */
[----:B------:R-:W-:Y:S05]  /*21f0*/  @!P0 BRA `(.L_x_1444) ;  /* 0xffffffb000008947 */ /* 0x000fea000383ffff */
.L_x_1440:
[----:B------:R-:W-:Y:S05]  /*2200*/  BSYNC B0 ;  /* 0x0000000000007941 */ /* 0x000fea0003800000 */
.L_x_1439:
        /* <DEDUP_REMOVED lines=8> */
.L_x_1406:
[----:B------:R-:W-:Y:S01]  /*2290*/  WARPSYNC 0xffffffff ;  /* 0xffffffff00007948 */ /* 0x000fe20003800000 */
[----:B------:R-:W-:Y:S01]  /*22a0*/  BAR.SYNC.DEFER_BLOCKING 0x0 ;  /* 0x0000000000007b1d */ /* 0x000fe20000010000 */
[----:B------:R-:W-:-:S04]  /*22b0*/  ISETP.GE.U32.AND P0, PT, R0, c[0x0][0x168], PT ;  /* 0x00005a0000007a0c */ /* 0x000fc80003f06070 */
[----:B------:R-:W-:-:S13]  /*22c0*/  ISETP.GE.AND.EX P0, PT, RZ, c[0x0][0x16c], PT, P0 ;  /* 0x00005b00ff007a0c */ /* 0x000fda0003f06300 */
[----:B------:R-:W-:Y:S05]  /*22d0*/  @P0 EXIT ;  /* 0x000000000000094d */ /* 0x000fea0003800000 */
[----:B------:R-:W-:-:S03]  /*22e0*/  IMAD.MOV.U32 R6, RZ, RZ, RZ ;  /* 0x000000ffff067224 */ /* 0x000fc600078e00ff */
.L_x_1446:
        /* <DEDUP_REMOVED lines=15> */
        .weak           $__internal_37_$__cuda_sm20_div_s64
        .type           $__internal_37_$__cuda_sm20_div_s64,@function
        .size           $__internal_37_$__cuda_sm20_div_s64,(.L_x_3585 - $__internal_37_$__cuda_sm20_div_s64)
$__internal_37_$__cuda_sm20_div_s64:
        /* <DEDUP_REMOVED lines=82> */
[----:B------:R-:W-:Y:S06]  /*2900*/  RET.REL.NODEC R12 `(_ZN2at4cuda17kernelHistogram1DIfslLi1ELi2ELin1ELNS0_23CUDAHistogramMemoryTypeE0EZNS0_21CUDA_tensor_histogramIfsLb1EEEbNS_6TensorES4_S4_lNS_14AccumulateTypeIT0_Lb1EE4typeES8_NS0_13TensorArgTypeES9_S9_EUllE0_EEvNS0_6detail10TensorInfoIT_T1_EESF_NSC_IKS6_SE_EElS8_S8_SE_T6_) ;  /* 0xffffd6f00c007950 */ /* 0x000fec0003c3ffff */
.L_x_1447:
        /* <DEDUP_REMOVED lines=15> */
.L_x_3585:


//--------------------- .text._ZN2at4cuda17kernelHistogram1DIfslLi1ELi2ELin1ELNS0_23CUDAHistogramMemoryTypeE1EZNS0_21CUDA_tensor_histogramIfsLb1EEEbNS_6TensorES4_S4_lNS_14AccumulateTypeIT0_Lb1EE4typeES8_NS0_13TensorArgTypeES9_S9_EUllE_EEvNS0_6detail10TensorInfoIT_T1_EESF_NSC_IKS6_SE_EElS8_S8_SE_T6_ --------------------------
	.section	.text._ZN2at4cuda17kernelHistogram1DIfslLi1ELi2ELin1ELNS0_23CUDAHistogramMemoryTypeE1EZNS0_21CUDA_tensor_histogramIfsLb1EEEbNS_6TensorES4_S4_lNS_14AccumulateTypeIT0_Lb1EE4typeES8_NS0_13TensorArgTypeES9_S9_EUllE_EEvNS0_6detail10TensorInfoIT_T1_EESF_NSC_IKS6_SE_EElS8_S8_SE_T6_,"ax",@progbits
	.sectioninfo	@"SHI_REGISTERS=36"
	.align	128
        .global         _ZN2at4cuda17kernelHistogram1DIfslLi1ELi2ELin1ELNS0_23CUDAHistogramMemoryTypeE1EZNS0_21CUDA_tensor_histogramIfsLb1EEEbNS_6TensorES4_S4_lNS_14AccumulateTypeIT0_Lb1EE4typeES8_NS0_13TensorArgTypeES9_S9_EUllE_EEvNS0_6detail10TensorInfoIT_T1_EESF_NSC_IKS6_SE_EElS8_S8_SE_T6_
        .type           _ZN2at4cuda17kernelHistogram1DIfslLi1ELi2ELin1ELNS0_23CUDAHistogramMemoryTypeE1EZNS0_21CUDA_tensor_histogramIfsLb1EEEbNS_6TensorES4_S4_lNS_14AccumulateTypeIT0_Lb1EE4typeES8_NS0_13TensorArgTypeES9_S9_EUllE_EEvNS0_6detail10TensorInfoIT_T1_EESF_NSC_IKS6_SE_EElS8_S8_SE_T6_,@function
        .size           _ZN2at4cuda17kernelHistogram1DIfslLi1ELi2ELin1ELNS0_23CUDAHistogramMemoryTypeE1EZNS0_21CUDA_tensor_histogramIfsLb1EEEbNS_6TensorES4_S4_lNS_14AccumulateTypeIT0_Lb1EE4typeES8_NS0_13TensorArgTypeES9_S9_EUllE_EEvNS0_6detail10TensorInfoIT_T1_EESF_NSC_IKS6_SE_EElS8_S8_SE_T6_,(.L_x_3586 - _ZN2at4cuda17kernelHistogram1DIfslLi1ELi2ELin1ELNS0_23CUDAHistogramMemoryTypeE1EZNS0_21CUDA_tensor_histogramIfsLb1EEEbNS_6TensorES4_S4_lNS_14AccumulateTypeIT0_Lb1EE4typeES8_NS0_13TensorArgTypeES9_S9_EUllE_EEvNS0_6detail10TensorInfoIT_T1_EESF_NSC_IKS6_SE_EElS8_S8_SE_T6_)
        .other          _ZN2at4cuda17kernelHistogram1DIfslLi1ELi2ELin1ELNS0_23CUDAHistogramMemoryTypeE1EZNS0_21CUDA_tensor_histogramIfsLb1EEEbNS_6TensorES4_S4_lNS_14AccumulateTypeIT0_Lb1EE4typeES8_NS0_13TensorArgTypeES9_S9_EUllE_EEvNS0_6detail10TensorInfoIT_T1_EESF_NSC_IKS6_SE_EElS8_S8_SE_T6_,@"STO_CUDA_ENTRY STV_DEFAULT"
_ZN2at4cuda17kernelHistogram1DIfslLi1ELi2ELin1ELNS0_23CUDAHistogramMemoryTypeE1EZNS0_21CUDA_tensor_histogramIfsLb1EEEbNS_6TensorES4_S4_lNS_14AccumulateTypeIT0_Lb1EE4typeES8_NS0_13TensorArgTypeES9_S9_EUllE_EEvNS0_6detail10TensorInfoIT_T1_EESF_NSC_IKS6_SE_EElS8_S8_SE_T6_:
.text._ZN2at4cuda17kernelHistogram1DIfslLi1ELi2ELin1ELNS0_23CUDAHistogramMemoryTypeE1EZNS0_21CUDA_tensor_histogramIfsLb1EEEbNS_6TensorES4_S4_lNS_14AccumulateTypeIT0_Lb1EE4typeES8_NS0_13TensorArgTypeES9_S9_EUllE_EEvNS0_6detail10TensorInfoIT_T1_EESF_NSC_IKS6_SE_EElS8_S8_SE_T6_:
        /* <DEDUP_REMOVED lines=17> */
.L_x_1454:
[----:B0-----:R-:W-:Y:S02]  /*0110*/  IMAD R7, R2, c[0x0][0x570], RZ ;  /* 0x00015c0002077a24 */ /* 0x001fe400078e02ff */
        /* <DEDUP_REMOVED lines=28> */
[----:B------:R-:W-:Y:S05]  /*02e0*/  CALL.REL.NOINC `($__internal_38_$__cuda_sm20_div_s64) ;  /* 0x0000200000007944 */ /* 0x000fea0003c00000 */
[----:B------:R-:W-:Y:S05]  /*02f0*/  BRA `(.L_x_1453) ;  /* 0x0000012000007947 */ /* 0x000fea0003800000 */
.L_x_1452:
        /* <DEDUP_REMOVED lines=18> */
.L_x_1453:
[----:B------:R-:W-:Y:S05]  /*0420*/  BSYNC B1 ;  /* 0x0000000000017941 */ /* 0x000fea0003800000 */
.L_x_1451:
        /* <DEDUP_REMOVED lines=19> */
[----:B--2---:R0:W-:Y:S02]  /*0560*/  RED.E.ADD.F32.FTZ.RN.STRONG.GPU [R8.64], R7 ;  /* 0x000000070800798e */ /* 0x0041e4000c10e786 */
.L_x_1450:
[----:B------:R-:W-:Y:S05]  /*0570*/  BSYNC B0 ;  /* 0x0000000000007941 */ /* 0x000fea0003800000 */
.L_x_1449:
[----:B------:R-:W-:-:S05]  /*0580*/  IMAD R5, R3, c[0x0][0x0], RZ ;  /* 0x0000000003057a24 */ /* 0x000fca00078e02ff */
[----:B------:R-:W-:-:S05]  /*0590*/  IADD3 R0, P0, R5, R0, RZ ;  /* 0x0000000005007210 */ /* 0x000fca0007f1e0ff */
[----:B------:R-:W-:Y:S01]  /*05a0*/  IMAD.X R2, RZ, RZ, R2, P0 ;  /* 0x000000ffff027224 */ /* 0x000fe200000e0602 */
[----:B------:R-:W-:-:S04]  /*05b0*/  ISETP.GE.U32.AND P0, PT, R0, c[0x0][0x658], PT ;  /* 0x0001960000007a0c */ /* 0x000fc80003f06070 */
[----:B------:R-:W-:-:S13]  /*05c0*/  ISETP.GE.AND.EX P0, PT, R2, c[0x0][0x65c], PT, P0 ;  /* 0x0001970002007a0c */ /* 0x000fda0003f06300 */
[----:B------:R-:W-:Y:S05]  /*05d0*/  @!P0 BRA `(.L_x_1454) ;  /* 0xfffffb3000008947 */ /* 0x000fea000383ffff */
[----:B------:R-:W-:Y:S05]  /*05e0*/  EXIT ;  /* 0x000000000000794d */ /* 0x000fea0003800000 */
.L_x_1448:
[----:B------:R-:W-:-:S04]  /*05f0*/  LOP3.LUT R3, RZ, c[0x0][0x638], RZ, 0x33, !PT ;  /* 0x00018e00ff037a12 */ /* 0x000fc800078e33ff */
[----:B------:R-:W-:-:S04]  /*0600*/  IMNMX R3, R3, -0x3, !PT ;  /* 0xfffffffd03037817 */ /* 0x000fc80007800200 */
[----:B------:R-:W-:-:S04]  /*0610*/  IADD3 R6, R3, c[0x0][0x638], RZ ;  /* 0x00018e0003067a10 */ /* 0x000fc80007ffe0ff */
[C---:B------:R-:W-:Y:S02]  /*0620*/  IADD3 R3, R6.reuse, 0x2, RZ ;  /* 0x0000000206037810 */ /* 0x040fe40007ffe0ff */
[----:B------:R-:W-:Y:S02]  /*0630*/  IADD3 R4, R6, 0x1, RZ ;  /* 0x0000000106047810 */ /* 0x000fe40007ffe0ff */
[----:B------:R-:W-:-:S05]  /*0640*/  LOP3.LUT R3, R3, 0x3, RZ, 0xc0, !PT ;  /* 0x0000000303037812 */ /* 0x000fca00078ec0ff */
[----:B------:R-:W-:Y:S02]  /*0650*/  IMAD.IADD R5, R6, 0x1, -R3 ;  /* 0x0000000106057824 */ /* 0x000fe400078e0a03 */
.L_x_1485:
        /* <DEDUP_REMOVED lines=11> */
.L_x_1468:
        /* <DEDUP_REMOVED lines=8> */
[----:B------:R-:W-:Y:S05]  /*0790*/  CALL.REL.NOINC `($__internal_38_$__cuda_sm20_div_s64) ;  /* 0x00001b5000007944 */ /* 0x000fea0003c00000 */
        /* <DEDUP_REMOVED lines=10> */
.L_x_1457:
        /* <DEDUP_REMOVED lines=22> */
.L_x_1458:
[----:B------:R-:W-:Y:S05]  /*09a0*/  BSYNC B0 ;  /* 0x0000000000007941 */ /* 0x000fea0003800000 */
.L_x_1456:
        /* <DEDUP_REMOVED lines=16> */
[----:B------:R-:W-:Y:S05]  /*0ab0*/  CALL.REL.NOINC `($__internal_38_$__cuda_sm20_div_s64) ;  /* 0x0000183000007944 */ /* 0x000fea0003c00000 */
        /* <DEDUP_REMOVED lines=12> */
.L_x_1460:
        /* <DEDUP_REMOVED lines=23> */
.L_x_1461:
[----:B------:R-:W-:Y:S05]  /*0cf0*/  BSYNC B0 ;  /* 0x0000000000007941 */ /* 0x000fea0003800000 */
.L_x_1459:
        /* <DEDUP_REMOVED lines=29> */
.L_x_1463:
        /* <DEDUP_REMOVED lines=23> */
.L_x_1464:
[----:B------:R-:W-:Y:S05]  /*1040*/  BSYNC B0 ;  /* 0x0000000000007941 */ /* 0x000fea0003800000 */
.L_x_1462:
        /* <DEDUP_REMOVED lines=30> */
.L_x_1466:
        /* <DEDUP_REMOVED lines=22> */
.L_x_1467:
[----:B------:R-:W-:Y:S05]  /*1390*/  BSYNC B0 ;  /* 0x0000000000007941 */ /* 0x000fea0003800000 */
.L_x_1465:
        /* <DEDUP_REMOVED lines=11> */
.L_x_1455:
        /* <DEDUP_REMOVED lines=12> */
[----:B------:R-:W-:Y:S05]  /*1510*/  CALL.REL.NOINC `($__internal_38_$__cuda_sm20_div_s64) ;  /* 0x00000dd000007944 */ /* 0x000fea0003c00000 */
        /* <DEDUP_REMOVED lines=10> */
.L_x_1471:
        /* <DEDUP_REMOVED lines=23> */
.L_x_1472:
[----:B------:R-:W-:Y:S05]  /*1730*/  BSYNC B0 ;  /* 0x0000000000007941 */ /* 0x000fea0003800000 */
.L_x_1470:
        /* <DEDUP_REMOVED lines=27> */
.L_x_1474:
        /* <DEDUP_REMOVED lines=23> */
.L_x_1475:
[----:B------:R-:W-:Y:S05]  /*1a60*/  BSYNC B0 ;  /* 0x0000000000007941 */ /* 0x000fea0003800000 */
.L_x_1473:
        /* <DEDUP_REMOVED lines=16> */
[----:B------:R-:W-:Y:S05]  /*1b70*/  CALL.REL.NOINC `($__internal_38_$__cuda_sm20_div_s64) ;  /* 0x0000077000007944 */ /* 0x000fea0003c00000 */
        /* <DEDUP_REMOVED lines=9> */
.L_x_1477:
        /* <DEDUP_REMOVED lines=23> */
.L_x_1478:
[----:B------:R-:W-:Y:S05]  /*1d80*/  BSYNC B0 ;  /* 0x0000000000007941 */ /* 0x000fea0003800000 */
.L_x_1476:
[----:B------:R-:W0:Y:S01]  /*1d90*/  LDC.64 R6, c[0x0][R6+0x218] ;  /* 0x0000860006067b82 */ /* 0x000e220000000a00 */
[----:B------:R-:W-:Y:S02]  /*1da0*/  IMAD.MOV.U32 R13, RZ, RZ, R9 ;  /* 0x000000ffff0d7224 */ /* 0x000fe400078e0009 */
[-C--:B0-----:R-:W-:Y:S02]  /*1db0*/  IMAD R7, R7, R10.reuse, RZ ;  /* 0x0000000a07077224 */ /* 0x081fe400078e02ff */
[----:B------:R-:W-:-:S04]  /*1dc0*/  IMAD.WIDE.U32 R12, R6, R10, R12 ;  /* 0x0000000a060c7225 */ /* 0x000fc800078e000c */
[----:B------:R-:W-:-:S05]  /*1dd0*/  IMAD R7, R6, R15, R7 ;  /* 0x0000000f06077224 */ /* 0x000fca00078e0207 */
[----:B------:R-:W-:-:S03]  /*1de0*/  IADD3 R9, R13, R7, RZ ;  /* 0x000000070d097210 */ /* 0x000fc60007ffe0ff */
.L_x_1469:
        /* <DEDUP_REMOVED lines=31> */
.L_x_1482:
        /* <DEDUP_REMOVED lines=18> */
.L_x_1483:
[----:B------:R-:W-:Y:S05]  /*2100*/  BSYNC B1 ;  /* 0x0000000000017941 */ /* 0x000fea0003800000 */
.L_x_1481:
        /* <DEDUP_REMOVED lines=20> */
.L_x_1480:
[----:B------:R-:W-:Y:S05]  /*2250*/  BSYNC B0 ;  /* 0x0000000000007941 */ /* 0x000fea0003800000 */
.L_x_1479:
        /* <DEDUP_REMOVED lines=8> */
.L_x_1484:
[----:B------:R-:W-:Y:S05]  /*22e0*/  EXIT ;  /* 0x000000000000794d */ /* 0x000fea0003800000 */
        .weak           $__internal_38_$__cuda_sm20_div_s64
        .type           $__internal_38_$__cuda_sm20_div_s64,@function
        .size           $__internal_38_$__cuda_sm20_div_s64,(.L_x_3586 - $__internal_38_$__cuda_sm20_div_s64)
$__internal_38_$__cuda_sm20_div_s64:
        /* <DEDUP_REMOVED lines=82> */
[----:B------:R-:W-:Y:S06]  /*2810*/  RET.REL.NODEC R10 `(_ZN2at4cuda17kernelHistogram1DIfslLi1ELi2ELin1ELNS0_23CUDAHistogramMemoryTypeE1EZNS0_21CUDA_tensor_histogramIfsLb1EEEbNS_6TensorES4_S4_lNS_14AccumulateTypeIT0_Lb1EE4typeES8_NS0_13TensorArgTypeES9_S9_EUllE_EEvNS0_6detail10TensorInfoIT_T1_EESF_NSC_IKS6_SE_EElS8_S8_SE_T6_) ;  /* 0xffffd7e00a007950 */ /* 0x000fec0003c3ffff */
.L_x_1486:
        /* <DEDUP_REMOVED lines=14> */
.L_x_3586:


//--------------------- .text._ZN2at4cuda17kernelHistogram1DIfslLi1ELi2ELin1ELNS0_23CUDAHistogramMemoryTypeE0EZNS0_21CUDA_tensor_histogramIfsLb1EEEbNS_6TensorES4_S4_lNS_14AccumulateTypeIT0_Lb1EE4typeES8_NS0_13TensorArgTypeES9_S9_EUllE_EEvNS0_6detail10TensorInfoIT_T1_EESF_NSC_IKS6_SE_EElS8_S8_SE_T6_ --------------------------
	.section	.text._ZN2at4cuda17kernelHistogram1DIfslLi1ELi2ELin1ELNS0_23CUDAHistogramMemoryTypeE0EZNS0_21CUDA_tensor_histogramIfsLb1EEEbNS_6TensorES4_S4_lNS_14AccumulateTypeIT0_Lb1EE4typeES8_NS0_13TensorArgTypeES9_S9_EUllE_EEvNS0_6detail10TensorInfoIT_T1_EESF_NSC_IKS6_SE_EElS8_S8_SE_T6_,"ax",@progbits
	.sectioninfo	@"SHI_REGISTERS=40"
	.align	128
        .global         _ZN2at4cuda17kernelHistogram1DIfslLi1ELi2ELin1ELNS0_23CUDAHistogramMemoryTypeE0EZNS0_21CUDA_tensor_histogramIfsLb1EEEbNS_6TensorES4_S4_lNS_14AccumulateTypeIT0_Lb1EE4typeES8_NS0_13TensorArgTypeES9_S9_EUllE_EEvNS0_6detail10TensorInfoIT_T1_EESF_NSC_IKS6_SE_EElS8_S8_SE_T6_
        .type           _ZN2at4cuda17kernelHistogram1DIfslLi1ELi2ELin1ELNS0_23CUDAHistogramMemoryTypeE0EZNS0_21CUDA_tensor_histogramIfsLb1EEEbNS_6TensorES4_S4_lNS_14AccumulateTypeIT0_Lb1EE4typeES8_NS0_13TensorArgTypeES9_S9_EUllE_EEvNS0_6detail10TensorInfoIT_T1_EESF_NSC_IKS6_SE_EElS8_S8_SE_T6_,@function
        .size           _ZN2at4cuda17kernelHistogram1DIfslLi1ELi2ELin1ELNS0_23CUDAHistogramMemoryTypeE0EZNS0_21CUDA_tensor_histogramIfsLb1EEEbNS_6TensorES4_S4_lNS_14AccumulateTypeIT0_Lb1EE4typeES8_NS0_13TensorArgTypeES9_S9_EUllE_EEvNS0_6detail10TensorInfoIT_T1_EESF_NSC_IKS6_SE_EElS8_S8_SE_T6_,(.L_x_3587 - _ZN2at4cuda17kernelHistogram1DIfslLi1ELi2ELin1ELNS0_23CUDAHistogramMemoryTypeE0EZNS0_21CUDA_tensor_histogramIfsLb1EEEbNS_6TensorES4_S4_lNS_14AccumulateTypeIT0_Lb1EE4typeES8_NS0_13TensorArgTypeES9_S9_EUllE_EEvNS0_6detail10TensorInfoIT_T1_EESF_NSC_IKS6_SE_EElS8_S8_SE_T6_)
        .other          _ZN2at4cuda17kernelHistogram1DIfslLi1ELi2ELin1ELNS0_23CUDAHistogramMemoryTypeE0EZNS0_21CUDA_tensor_histogramIfsLb1EEEbNS_6TensorES4_S4_lNS_14AccumulateTypeIT0_Lb1EE4typeES8_NS0_13TensorArgTypeES9_S9_EUllE_EEvNS0_6detail10TensorInfoIT_T1_EESF_NSC_IKS6_SE_EElS8_S8_SE_T6_,@"STO_CUDA_ENTRY STV_DEFAULT"
_ZN2at4cuda17kernelHistogram1DIfslLi1ELi2ELin1ELNS0_23CUDAHistogramMemoryTypeE0EZNS0_21CUDA_tensor_histogramIfsLb1EEEbNS_6TensorES4_S4_lNS_14AccumulateTypeIT0_Lb1EE4typeES8_NS0_13TensorArgTypeES9_S9_EUllE_EEvNS0_6detail10TensorInfoIT_T1_EESF_NSC_IKS6_SE_EElS8_S8_SE_T6_:
.text._ZN2at4cuda17kernelHistogram1DIfslLi1ELi2ELin1ELNS0_23CUDAHistogramMemoryTypeE0EZNS0_21CUDA_tensor_histogramIfsLb1EEEbNS_6TensorES4_S4_lNS_14AccumulateTypeIT0_Lb1EE4typeES8_NS0_13TensorArgTypeES9_S9_EUllE_EEvNS0_6detail10TensorInfoIT_T1_EESF_NSC_IKS6_SE_EElS8_S8_SE_T6_:
        /* <DEDUP_REMOVED lines=9> */
.L_x_1489:
[----:B------:R0:W-:Y:S02]  /*0090*/  STS [R2.X4], RZ ;  /* 0x000000ff02007388 */ /* 0x0001e40000004800 */
[----:B0-----:R-:W-:-:S04]  /*00a0*/  IADD3 R2, P0, R2, c[0x0][0x0], RZ ;  /* 0x0000000002027a10 */ /* 0x001fc80007f1e0ff */
[----:B------:R-:W-:Y:S02]  /*00b0*/  IADD3.X R3, RZ, R3, RZ, P0, !PT ;  /* 0x00000003ff037210 */ /* 0x000fe400007fe4ff */
[----:B------:R-:W-:-:S04]  /*00c0*/  ISETP.GE.U32.AND P0, PT, R2, c[0x0][0x168], PT ;  /* 0x00005a0002007a0c */ /* 0x000fc80003f06070 */
[----:B------:R-:W-:-:S13]  /*00d0*/  ISETP.GE.AND.EX P0, PT, R3, c[0x0][0x16c], PT, P0 ;  /* 0x00005b0003007a0c */ /* 0x000fda0003f06300 */
[----:B------:R-:W-:Y:S05]  /*00e0*/  @!P0 BRA `(.L_x_1489) ;  /* 0xffffffa000008947 */ /* 0x000fea000383ffff */
.L_x_1488:
[----:B-1----:R-:W-:Y:S05]  /*00f0*/  BSYNC B0 ;  /* 0x0000000000007941 */ /* 0x002fea0003800000 */
.L_x_1487:
        /* <DEDUP_REMOVED lines=8> */
[----:B------:R-:W-:Y:S02]  /*0180*/  ISETP.GT.AND P0, PT, R3, 0x1, PT ;  /* 0x000000010300780c */ /* 0x000fe40003f04270 */
[----:B------:R-:W-:Y:S02]  /*0190*/  IADD3 R2, P1, R2, -c[0x0][0x648], RZ ;  /* 0x8001920002027a10 */ /* 0x000fe40007f3e0ff */
[----:B------:R-:W-:-:S04]  /*01a0*/  MOV R3, c[0x0][0x654] ;  /* 0x0001950000037a02 */ /* 0x000fc80000000f00 */
[----:B------:R-:W-:-:S05]  /*01b0*/  IADD3.X R3, R3, ~c[0x0][0x64c], RZ, P1, !PT ;  /* 0x8001930003037a10 */ /* 0x000fca0000ffe4ff */
[----:B------:R-:W-:Y:S05]  /*01c0*/  @P0 BRA `(.L_x_1491) ;  /* 0x000004e000000947 */ /* 0x000fea0003800000 */
[----:B------:R-:W-:Y:S01]  /*01d0*/  IMAD.MOV.U32 R6, RZ, RZ, R5 ;  /* 0x000000ffff067224 */ /* 0x000fe200078e0005 */
[----:B------:R-:W-:Y:S01]  /*01e0*/  MOV R4, c[0x0][0xc] ;  /* 0x0000030000047a02 */ /* 0x000fe20000000f00 */
[----:B------:R-:W-:-:S04]  /*01f0*/  IMAD.MOV.U32 R5, RZ, RZ, RZ ;  /* 0x000000ffff057224 */ /* 0x000fc800078e00ff */
.L_x_1498:
        /* <DEDUP_REMOVED lines=28> */
[----:B------:R-:W-:Y:S05]  /*03c0*/  CALL.REL.NOINC `($__internal_39_$__cuda_sm20_div_s64) ;  /* 0x000020e000007944 */ /* 0x000fea0003c00000 */
[----:B------:R-:W-:Y:S05]  /*03d0*/  BRA `(.L_x_1496) ;  /* 0x0000012000007947 */ /* 0x000fea0003800000 */
.L_x_1495:
        /* <DEDUP_REMOVED lines=18> */
.L_x_1496:
[----:B------:R-:W-:Y:S05]  /*0500*/  BSYNC B1 ;  /* 0x0000000000017941 */ /* 0x000fea0003800000 */
.L_x_1494:
[----:B------:R-:W-:Y:S02]  /*0510*/  IMAD R7, R5, c[0x0][0x730], RZ ;  /* 0x0001cc0005077a24 */ /* 0x000fe400078e02ff */
[----:B------:R-:W-:-:S04]  /*0520*/  IMAD.WIDE.U32 R8, R6, c[0x0][0x730], RZ ;  /* 0x0001cc0006087a25 */ /* 0x000fc800078e00ff */
[----:B------:R-:W-:Y:S01]  /*0530*/  IMAD R7, R6, c[0x0][0x734], R7 ;  /* 0x0001cd0006077a24 */ /* 0x000fe200078e0207 */
[----:B------:R-:W-:-:S04]  /*0540*/  LEA R10, P0, R8, c[0x0][0x660], 0x2 ;  /* 0x00019800080a7a11 */ /* 0x000fc800078010ff */
[----:B------:R-:W-:-:S04]  /*0550*/  IADD3 R7, R9, R7, RZ ;  /* 0x0000000709077210 */ /* 0x000fc80007ffe0ff */
[----:B------:R-:W-:-:S06]  /*0560*/  LEA.HI.X R11, R8, c[0x0][0x664], R7, 0x2, P0 ;  /* 0x00019900080b7a11 */ /* 0x000fcc00000f1407 */
[----:B------:R0:W5:Y:S01]  /*0570*/  LDG.E R11, [R10.64] ;  /* 0x000000040a0b7981 */ /* 0x000162000c1e1900 */
[----:B------:R-:W-:Y:S02]  /*0580*/  ISETP.NE.U32.AND P0, PT, R24, c[0x0][0x640], PT ;  /* 0x0001900018007a0c */ /* 0x000fe40003f05070 */
[----:B------:R-:W-:-:S04]  /*0590*/  SHF.R.S32.HI R7, RZ, 0x1f, R24 ;  /* 0x0000001fff077819 */ /* 0x000fc80000011418 */
[----:B------:R-:W-:-:S04]  /*05a0*/  ISETP.NE.AND.EX P0, PT, R7, c[0x0][0x644], PT, P0 ;  /* 0x0001910007007a0c */ /* 0x000fc80003f05300 */
[----:B------:R-:W-:-:S05]  /*05b0*/  SEL R7, RZ, 0xffffffff, P0 ;  /* 0xffffffffff077807 */ /* 0x000fca0000000000 */
[----:B------:R-:W-:-:S04]  /*05c0*/  IMAD.IADD R24, R24, 0x1, R7 ;  /* 0x0000000118187824 */ /* 0x000fc800078e0207 */
[----:B0-----:R-:W-:-:S05]  /*05d0*/  IMAD.SHL.U32 R24, R24, 0x4, RZ ;  /* 0x0000000418187824 */ /* 0x001fca00078e00ff */
.L_x_1497:
[----:B------:R-:W0:Y:S02]  /*05e0*/  LDS R8, [R24] ;  /* 0x0000000018087984 */ /* 0x000e240000000800 */
[----:B0----5:R-:W-:-:S06]  /*05f0*/  FADD R9, R11, R8 ;  /* 0x000000080b097221 */ /* 0x021fcc0000000000 */
[----:B------:R-:W0:Y:S02]  /*0600*/  ATOMS.CAST.SPIN R9, [R24], R8, R9 ;  /* 0x000000081809738d */ /* 0x000e240001800009 */
[----:B0-----:R-:W-:-:S13]  /*0610*/  ISETP.EQ.U32.AND P0, PT, R9, 0x1, PT ;  /* 0x000000010900780c */ /* 0x001fda0003f02070 */
[----:B------:R-:W-:Y:S05]  /*0620*/  @!P0 BRA `(.L_x_1497) ;  /* 0xffffffb000008947 */ /* 0x000fea000383ffff */
.L_x_1493:
[----:B------:R-:W-:Y:S05]  /*0630*/  BSYNC B0 ;  /* 0x0000000000007941 */ /* 0x000fea0003800000 */
.L_x_1492:
[----:B------:R-:W-:-:S05]  /*0640*/  IMAD R7, R4, c[0x0][0x0], RZ ;  /* 0x0000000004077a24 */ /* 0x000fca00078e02ff */
[----:B------:R-:W-:-:S04]  /*0650*/  IADD3 R6, P0, R7, R6, RZ ;  /* 0x0000000607067210 */ /* 0x000fc80007f1e0ff */
[----:B------:R-:W-:Y:S02]  /*0660*/  IADD3.X R5, RZ, R5, RZ, P0, !PT ;  /* 0x00000005ff057210 */ /* 0x000fe400007fe4ff */
[----:B------:R-:W-:-:S04]  /*0670*/  ISETP.GE.U32.AND P0, PT, R6, c[0x0][0x658], PT ;  /* 0x0001960006007a0c */ /* 0x000fc80003f06070 */
[----:B------:R-:W-:-:S13]  /*0680*/  ISETP.GE.AND.EX P0, PT, R5, c[0x0][0x65c], PT, P0 ;  /* 0x0001970005007a0c */ /* 0x000fda0003f06300 */
[----:B------:R-:W-:Y:S05]  /*0690*/  @!P0 BRA `(.L_x_1498) ;  /* 0xfffffb6000008947 */ /* 0x000fea000383ffff */
[----:B------:R-:W-:Y:S05]  /*06a0*/  BRA `(.L_x_1490) ;  /* 0x00001cb000007947 */ /* 0x000fea0003800000 */
.L_x_1491:
        /* <DEDUP_REMOVED lines=8> */
.L_x_1529:
[----:B------:R-:W-:Y:S01]  /*0730*/  ISETP.GE.U32.AND P0, PT, R7, 0x3, PT ;  /* 0x000000030700780c */ /* 0x000fe20003f06070 */
[----:B------:R-:W-:Y:S01]  /*0740*/  YIELD ;  /* 0x0000000000007946 */ /* 0x000fe20003800000 */
[----:B------:R-:W-:Y:S01]  /*0750*/  CS2R R18, SRZ ;  /* 0x0000000000127805 */ /* 0x000fe2000001ff00 */
[----:B------:R-:W-:Y:S01]  /*0760*/  MOV R9, c[0x0][0x638] ;  /* 0x00018e0000097a02 */ /* 0x000fe20000000f00 */
[----:B------:R-:W-:Y:S02]  /*0770*/  IMAD.MOV.U32 R16, RZ, RZ, R5 ;  /* 0x000000ffff107224 */ /* 0x000fe400078e0005 */
[----:B------:R-:W-:-:S07]  /*0780*/  IMAD.MOV.U32 R27, RZ, RZ, R6 ;  /* 0x000000ffff1b7224 */ /* 0x000fce00078e0006 */
[----:B------:R-:W-:Y:S05]  /*0790*/  @!P0 BRA `(.L_x_1499) ;  /* 0x00000d6000008947 */ /* 0x000fea0003800000 */
[----:B------:R-:W-:-:S03]  /*07a0*/  MOV R10, R8 ;  /* 0x00000008000a7202 */ /* 0x000fc60000000f00 */
.L_x_1512:
        /* <DEDUP_REMOVED lines=13> */
[----:B------:R-:W-:Y:S05]  /*0880*/  CALL.REL.NOINC `($__internal_39_$__cuda_sm20_div_s64) ;  /* 0x00001c2000007944 */ /* 0x000fea0003c00000 */
[-C--:B------:R-:W-:Y:S01]  /*0890*/  IADD3 R21, P0, RZ, -R24.reuse, RZ ;  /* 0x80000018ff157210 */ /* 0x080fe20007f1e0ff */
        /* <DEDUP_REMOVED lines=10> */
.L_x_1501:
        /* <DEDUP_REMOVED lines=22> */
.L_x_1502:
[----:B------:R-:W-:Y:S05]  /*0aa0*/  BSYNC B0 ;  /* 0x0000000000007941 */ /* 0x000fea0003800000 */
.L_x_1500:
        /* <DEDUP_REMOVED lines=15> */
[----:B------:R-:W-:Y:S05]  /*0ba0*/  CALL.REL.NOINC `($__internal_39_$__cuda_sm20_div_s64) ;  /* 0x0000190000007944 */ /* 0x000fea0003c00000 */
        /* <DEDUP_REMOVED lines=12> */
.L_x_1504:
        /* <DEDUP_REMOVED lines=22> */
.L_x_1505:
[----:B------:R-:W-:Y:S05]  /*0dd0*/  BSYNC B0 ;  /* 0x0000000000007941 */ /* 0x000fea0003800000 */
.L_x_1503:
        /* <DEDUP_REMOVED lines=16> */
[----:B------:R-:W-:Y:S05]  /*0ee0*/  CALL.REL.NOINC `($__internal_39_$__cuda_sm20_div_s64) ;  /* 0x000015c000007944 */ /* 0x000fea0003c00000 */
        /* <DEDUP_REMOVED lines=12> */
.L_x_1507:
        /* <DEDUP_REMOVED lines=22> */
.L_x_1508:
[----:B------:R-:W-:Y:S05]  /*1110*/  BSYNC B0 ;  /* 0x0000000000007941 */ /* 0x000fea0003800000 */
.L_x_1506:
        /* <DEDUP_REMOVED lines=30> */
.L_x_1510:
        /* <DEDUP_REMOVED lines=23> */
.L_x_1511:
[----:B------:R-:W-:Y:S05]  /*1470*/  BSYNC B0 ;  /* 0x0000000000007941 */ /* 0x000fea0003800000 */
.L_x_1509:
        /* <DEDUP_REMOVED lines=8> */
.L_x_1499:
        /* <DEDUP_REMOVED lines=13> */
[----:B------:R-:W-:Y:S05]  /*15d0*/  CALL.REL.NOINC `($__internal_39_$__cuda_sm20_div_s64) ;  /* 0x00000ed000007944 */ /* 0x000fea0003c00000 */
        /* <DEDUP_REMOVED lines=10> */
.L_x_1515:
        /* <DEDUP_REMOVED lines=23> */
.L_x_1516:
[----:B------:R-:W-:Y:S05]  /*17f0*/  BSYNC B0 ;  /* 0x0000000000007941 */ /* 0x000fea0003800000 */
.L_x_1514:
        /* <DEDUP_REMOVED lines=27> */
.L_x_1518:
        /* <DEDUP_REMOVED lines=23> */
.L_x_1519:
[----:B------:R-:W-:Y:S05]  /*1b20*/  BSYNC B0 ;  /* 0x0000000000007941 */ /* 0x000fea0003800000 */
.L_x_1517:
        /* <DEDUP_REMOVED lines=27> */
.L_x_1521:
        /* <DEDUP_REMOVED lines=23> */
.L_x_1522:
[----:B------:R-:W-:Y:S05]  /*1e50*/  BSYNC B0 ;  /* 0x0000000000007941 */ /* 0x000fea0003800000 */
.L_x_1520:
[----:B------:R-:W0:Y:S02]  /*1e60*/  LDC.64 R10, c[0x0][R9+0x218] ;  /* 0x00008600090a7b82 */ /* 0x000e240000000a00 */
[-C--:B0-----:R-:W-:Y:S02]  /*1e70*/  IMAD R11, R11, R12.reuse, RZ ;  /* 0x0000000c0b0b7224 */ /* 0x081fe400078e02ff */
[----:B------:R-:W-:-:S04]  /*1e80*/  IMAD.WIDE.U32 R18, R10, R12, R18 ;  /* 0x0000000c0a127225 */ /* 0x000fc800078e0012 */
[----:B------:R-:W-:-:S04]  /*1e90*/  IMAD R11, R10, R15, R11 ;  /* 0x0000000f0a0b7224 */ /* 0x000fc800078e020b */
[----:B------:R-:W-:Y:S02]  /*1ea0*/  IMAD.IADD R19, R19, 0x1, R11 ;  /* 0x0000000113137824 */ /* 0x000fe400078e020b */
.L_x_1513:
        /* <DEDUP_REMOVED lines=27> */
[----:B------:R-:W-:Y:S05]  /*2060*/  CALL.REL.NOINC `($__internal_39_$__cuda_sm20_div_s64) ;  /* 0x0000044000007944 */ /* 0x000fea0003c00000 */
[----:B------:R-:W-:Y:S05]  /*2070*/  BRA `(.L_x_1527) ;  /* 0x0000012000007947 */ /* 0x000fea0003800000 */
.L_x_1526:
        /* <DEDUP_REMOVED lines=18> */
.L_x_1527:
[----:B------:R-:W-:Y:S05]  /*21a0*/  BSYNC B1 ;  /* 0x0000000000017941 */ /* 0x000fea0003800000 */
.L_x_1525:
[----:B------:R-:W-:Y:S02]  /*21b0*/  IMAD R12, R6, c[0x0][0x730], RZ ;  /* 0x0001cc00060c7a24 */ /* 0x000fe400078e02ff */
[----:B------:R-:W-:-:S04]  /*21c0*/  IMAD.WIDE.U32 R10, R5, c[0x0][0x730], RZ ;  /* 0x0001cc00050a7a25 */ /* 0x000fc800078e00ff */
[----:B------:R-:W-:Y:S01]  /*21d0*/  IMAD R9, R5, c[0x0][0x734], R12 ;  /* 0x0001cd0005097a24 */ /* 0x000fe200078e020c */
[----:B------:R-:W-:-:S03]  /*21e0*/  LEA R12, P0, R10, c[0x0][0x660], 0x2 ;  /* 0x000198000a0c7a11 */ /* 0x000fc600078010ff */
[----:B------:R-:W-:-:S05]  /*21f0*/  IMAD.IADD R9, R11, 0x1, R9 ;  /* 0x000000010b097824 */ /* 0x000fca00078e0209 */
[----:B------:R-:W-:-:S06]  /*2200*/  LEA.HI.X R13, R10, c[0x0][0x664], R9, 0x2, P0 ;  /* 0x000199000a0d7a11 */ /* 0x000fcc00000f1409 */
[----:B------:R0:W5:Y:S01]  /*2210*/  LDG.E R13, [R12.64] ;  /* 0x000000040c0d7981 */ /* 0x000162000c1e1900 */
[----:B------:R-:W-:Y:S02]  /*2220*/  ISETP.NE.U32.AND P0, PT, R24, c[0x0][0x640], PT ;  /* 0x0001900018007a0c */ /* 0x000fe40003f05070 */
[----:B------:R-:W-:-:S04]  /*2230*/  SHF.R.S32.HI R9, RZ, 0x1f, R24 ;  /* 0x0000001fff097819 */ /* 0x000fc80000011418 */
[----:B------:R-:W-:-:S04]  /*2240*/  ISETP.NE.AND.EX P0, PT, R9, c[0x0][0x644], PT, P0 ;  /* 0x0001910009007a0c */ /* 0x000fc80003f05300 */
[----:B------:R-:W-:-:S04]  /*2250*/  SEL R9, RZ, 0xffffffff, P0 ;  /* 0xffffffffff097807 */ /* 0x000fc80000000000 */
[----:B------:R-:W-:-:S05]  /*2260*/  IADD3 R24, R24, R9, RZ ;  /* 0x0000000918187210 */ /* 0x000fca0007ffe0ff */
[----:B0-----:R-:W-:-:S05]  /*2270*/  IMAD.SHL.U32 R24, R24, 0x4, RZ ;  /* 0x0000000418187824 */ /* 0x001fca00078e00ff */
.L_x_1528:
[----:B------:R-:W0:Y:S02]  /*2280*/  LDS R10, [R24] ;  /* 0x00000000180a7984 */ /* 0x000e240000000800 */
[----:B0----5:R-:W-:-:S06]  /*2290*/  FADD R11, R13, R10 ;  /* 0x0000000a0d0b7221 */ /* 0x021fcc0000000000 */
[----:B------:R-:W0:Y:S02]  /*22a0*/  ATOMS.CAST.SPIN R11, [R24], R10, R11 ;  /* 0x0000000a180b738d */ /* 0x000e24000180000b */
[----:B0-----:R-:W-:-:S13]  /*22b0*/  ISETP.EQ.U32.AND P0, PT, R11, 0x1, PT ;  /* 0x000000010b00780c */ /* 0x001fda0003f02070 */
[----:B------:R-:W-:Y:S05]  /*22c0*/  @!P0 BRA `(.L_x_1528) ;  /* 0xffffffb000008947 */ /* 0x000fea000383ffff */
.L_x_1524:
[----:B------:R-:W-:Y:S05]  /*22d0*/  BSYNC B0 ;  /* 0x0000000000007941 */ /* 0x000fea0003800000 */
.L_x_1523:
        /* <DEDUP_REMOVED lines=8> */
.L_x_1490:
[----:B------:R-:W-:Y:S01]  /*2360*/  WARPSYNC 0xffffffff ;  /* 0xffffffff00007948 */ /* 0x000fe20003800000 */
[----:B------:R-:W-:Y:S01]  /*2370*/  BAR.SYNC.DEFER_BLOCKING 0x0 ;  /* 0x0000000000007b1d */ /* 0x000fe20000010000 */
[----:B------:R-:W-:-:S04]  /*2380*/  ISETP.GE.U32.AND P0, PT, R0, c[0x0][0x168], PT ;  /* 0x00005a0000007a0c */ /* 0x000fc80003f06070 */
[----:B------:R-:W-:-:S13]  /*2390*/  ISETP.GE.AND.EX P0, PT, RZ, c[0x0][0x16c], PT, P0 ;  /* 0x00005b00ff007a0c */ /* 0x000fda0003f06300 */
[----:B------:R-:W-:Y:S05]  /*23a0*/  @P0 EXIT ;  /* 0x000000000000094d */ /* 0x000fea0003800000 */
[----:B------:R-:W-:-:S03]  /*23b0*/  IMAD.MOV.U32 R6, RZ, RZ, RZ ;  /* 0x000000ffff067224 */ /* 0x000fc600078e00ff */
.L_x_1530:
        /* <DEDUP_REMOVED lines=15> */
        .weak           $__internal_39_$__cuda_sm20_div_s64
        .type           $__internal_39_$__cuda_sm20_div_s64,@function
        .size           $__internal_39_$__cuda_sm20_div_s64,(.L_x_3587 - $__internal_39_$__cuda_sm20_div_s64)
$__internal_39_$__cuda_sm20_div_s64:
        /* <DEDUP_REMOVED lines=82> */
[----:B------:R-:W-:Y:S06]  /*29d0*/  RET.REL.NODEC R12 `(_ZN2at4cuda17kernelHistogram1DIfslLi1ELi2ELin1ELNS0_23CUDAHistogramMemoryTypeE0EZNS0_21CUDA_tensor_histogramIfsLb1EEEbNS_6TensorES4_S4_lNS_14AccumulateTypeIT0_Lb1EE4typeES8_NS0_13TensorArgTypeES9_S9_EUllE_EEvNS0_6detail10TensorInfoIT_T1_EESF_NSC_IKS6_SE_EElS8_S8_SE_T6_) ;  /* 0xffffd6200c007950 */ /* 0x000fec0003c3ffff */
.L_x_1531:
        /* <DEDUP_REMOVED lines=10> */
.L_x_3587:


//--------------------- .text._ZN2at4cuda17kernelHistogram1DIdllLi1ELi2ELin1ELNS0_23CUDAHistogramMemoryTypeE1EZNS0_21CUDA_tensor_histogramIdlLb1EEEbNS_6TensorES4_S4_lNS_14AccumulateTypeIT0_Lb1EE4typeES8_NS0_13TensorArgTypeES9_S9_EUllE0_EEvNS0_6detail10TensorInfoIT_T1_EESF_NSC_IKS6_SE_EElS8_S8_SE_T6_ --------------------------
	.section	.text._ZN2at4cuda17kernelHistogram1DIdllLi1ELi2ELin1ELNS0_23CUDAHistogramMemoryTypeE1EZNS0_21CUDA_tensor_histogramIdlLb1EEEbNS_6TensorES4_S4_lNS_14AccumulateTypeIT0_Lb1EE4typeES8_NS0_13TensorArgTypeES9_S9_EUllE0_EEvNS0_6detail10TensorInfoIT_T1_EESF_NSC_IKS6_SE_EElS8_S8_SE_T6_,"ax",@progbits
	.sectioninfo	@"SHI_REGISTERS=36"
	.align	128
        .global         _ZN2at4cuda17kernelHistogram1DIdllLi1ELi2ELin1ELNS0_23CUDAHistogramMemoryTypeE1EZNS0_21CUDA_tensor_histogramIdlLb1EEEbNS_6TensorES4_S4_lNS_14AccumulateTypeIT0_Lb1EE4typeES8_NS0_13TensorArgTypeES9_S9_EUllE0_EEvNS0_6detail10TensorInfoIT_T1_EESF_NSC_IKS6_SE_EElS8_S8_SE_T6_
        .type           _ZN2at4cuda17kernelHistogram1DIdllLi1ELi2ELin1ELNS0_23CUDAHistogramMemoryTypeE1EZNS0_21CUDA_tensor_histogramIdlLb1EEEbNS_6TensorES4_S4_lNS_14AccumulateTypeIT0_Lb1EE4typeES8_NS0_13TensorArgTypeES9_S9_EUllE0_EEvNS0_6detail10TensorInfoIT_T1_EESF_NSC_IKS6_SE_EElS8_S8_SE_T6_,@function
        .size           _ZN2at4cuda17kernelHistogram1DIdllLi1ELi2ELin1ELNS0_23CUDAHistogramMemoryTypeE1EZNS0_21CUDA_tensor_histogramIdlLb1EEEbNS_6TensorES4_S4_lNS_14AccumulateTypeIT0_Lb1EE4typeES8_NS0_13TensorArgTypeES9_S9_EUllE0_EEvNS0_6detail10TensorInfoIT_T1_EESF_NSC_IKS6_SE_EElS8_S8_SE_T6_,(.L_x_3588 - _ZN2at4cuda17kernelHistogram1DIdllLi1ELi2ELin1ELNS0_23CUDAHistogramMemoryTypeE1EZNS0_21CUDA_tensor_histogramIdlLb1EEEbNS_6TensorES4_S4_lNS_14AccumulateTypeIT0_Lb1EE4typeES8_NS0_13TensorArgTypeES9_S9_EUllE0_EEvNS0_6detail10TensorInfoIT_T1_EESF_NSC_IKS6_SE_EElS8_S8_SE_T6_)
        .other          _ZN2at4cuda17kernelHistogram1DIdllLi1ELi2ELin1ELNS0_23CUDAHistogramMemoryTypeE1EZNS0_21CUDA_tensor_histogramIdlLb1EEEbNS_6TensorES4_S4_lNS_14AccumulateTypeIT0_Lb1EE4typeES8_NS0_13TensorArgTypeES9_S9_EUllE0_EEvNS0_6detail10TensorInfoIT_T1_EESF_NSC_IKS6_SE_EElS8_S8_SE_T6_,@"STO_CUDA_ENTRY STV_DEFAULT"
_ZN2at4cuda17kernelHistogram1DIdllLi1ELi2ELin1ELNS0_23CUDAHistogramMemoryTypeE1EZNS0_21CUDA_tensor_histogramIdlLb1EEEbNS_6TensorES4_S4_lNS_14AccumulateTypeIT0_Lb1EE4typeES8_NS0_13TensorArgTypeES9_S9_EUllE0_EEvNS0_6detail10TensorInfoIT_T1_EESF_NSC_IKS6_SE_EElS8_S8_SE_T6_:
.text._ZN2at4cuda17kernelHistogram1DIdllLi1ELi2ELin1ELNS0_23CUDAHistogramMemoryTypeE1EZNS0_21CUDA_tensor_histogramIdlLb1EEEbNS_6TensorES4_S4_lNS_14AccumulateTypeIT0_Lb1EE4typeES8_NS0_13TensorArgTypeES9_S9_EUllE0_EEvNS0_6detail10TensorInfoIT_T1_EESF_NSC_IKS6_SE_EElS8_S8_SE_T6_:
        /* <DEDUP_REMOVED lines=17> */
.L_x_1538:
[----:B0-----:R-:W-:Y:S02]  /*0110*/  IMAD R7, R2, c[0x0][0x570], RZ ;  /* 0x00015c0002077a24 */ /* 0x001fe400078e02ff */
[----:B------:R-:W-:-:S04]  /*0120*/  IMAD.WIDE.U32 R4, R0, c[0x0][0x570], RZ ;  /* 0x00015c0000047a25 */ /* 0x000fc800078e00ff */
[----:B------:R-:W-:Y:S01]  /*0130*/  IMAD R7, R0, c[0x0][0x574], R7 ;  /* 0x00015d0000077a24 */ /* 0x000fe200078e0207 */
[----:B------:R-:W-:-:S03]  /*0140*/  LEA R6, P0, R4, c[0x0][0x4a0], 0x3 ;  /* 0x0001280004067a11 */ /* 0x000fc600078018ff */
[----:B------:R-:W-:-:S05]  /*0150*/  IMAD.IADD R5, R5, 0x1, R7 ;  /* 0x0000000105057824 */ /* 0x000fca00078e0207 */
[----:B------:R-:W-:-:S06]  /*0160*/  LEA.HI.X R7, R4, c[0x0][0x4a4], R5, 0x3, P0 ;  /* 0x0001290004077a11 */ /* 0x000fcc00000f1c05 */
[----:B------:R-:W2:Y:S01]  /*0170*/  LDG.E.64 R6, [R6.64] ;  /* 0x0000000606067981 */ /* 0x000ea2000c1e1b00 */
        /* <DEDUP_REMOVED lines=26> */
[----:B------:R-:W-:Y:S05]  /*0320*/  CALL.REL.NOINC `($__internal_40_$__cuda_sm20_div_s64) ;  /* 0x00001f0000007944 */ /* 0x000fea0003c00000 */
[----:B------:R-:W-:Y:S05]  /*0330*/  BRA `(.L_x_1537) ;  /* 0x0000012000007947 */ /* 0x000fea0003800000 */
.L_x_1536:
        /* <DEDUP_REMOVED lines=18> */
.L_x_1537:
[----:B------:R-:W-:Y:S05]  /*0460*/  BSYNC B1 ;  /* 0x0000000000017941 */ /* 0x000fea0003800000 */
.L_x_1535:
        /* <DEDUP_REMOVED lines=15> */
.L_x_1534:
[----:B------:R-:W-:Y:S05]  /*0560*/  BSYNC B0 ;  /* 0x0000000000007941 */ /* 0x000fea0003800000 */
.L_x_1533:
[----:B------:R-:W-:Y:S05]  /*0570*/  @!P0 BRA `(.L_x_1538) ;  /* 0xfffffb9000008947 */ /* 0x000fea000383ffff */
[----:B------:R-:W-:Y:S05]  /*0580*/  EXIT ;  /* 0x000000000000794d */ /* 0x000fea0003800000 */
.L_x_1532:
[----:B------:R-:W-:-:S04]  /*0590*/  LOP3.LUT R3, RZ, c[0x0][0x638], RZ, 0x33, !PT ;  /* 0x00018e00ff037a12 */ /* 0x000fc800078e33ff */
[----:B------:R-:W-:-:S04]  /*05a0*/  IMNMX R3, R3, -0x3, !PT ;  /* 0xfffffffd03037817 */ /* 0x000fc80007800200 */
[----:B------:R-:W-:-:S04]  /*05b0*/  IADD3 R6, R3, c[0x0][0x638], RZ ;  /* 0x00018e0003067a10 */ /* 0x000fc80007ffe0ff */
[C---:B------:R-:W-:Y:S02]  /*05c0*/  IADD3 R3, R6.reuse, 0x2, RZ ;  /* 0x0000000206037810 */ /* 0x040fe40007ffe0ff */
[----:B------:R-:W-:Y:S02]  /*05d0*/  IADD3 R4, R6, 0x1, RZ ;  /* 0x0000000106047810 */ /* 0x000fe40007ffe0ff */
[----:B------:R-:W-:-:S04]  /*05e0*/  LOP3.LUT R3, R3, 0x3, RZ, 0xc0, !PT ;  /* 0x0000000303037812 */ /* 0x000fc800078ec0ff */
[----:B------:R-:W-:Y:S02]  /*05f0*/  IADD3 R5, R6, -R3, RZ ;  /* 0x8000000306057210 */ /* 0x000fe40007ffe0ff */
.L_x_1569:
        /* <DEDUP_REMOVED lines=11> */
.L_x_1552:
        /* <DEDUP_REMOVED lines=8> */
[----:B------:R-:W-:Y:S05]  /*0730*/  CALL.REL.NOINC `($__internal_40_$__cuda_sm20_div_s64) ;  /* 0x00001af000007944 */ /* 0x000fea0003c00000 */
        /* <DEDUP_REMOVED lines=10> */
.L_x_1541:
        /* <DEDUP_REMOVED lines=22> */
.L_x_1542:
[----:B------:R-:W-:Y:S05]  /*0940*/  BSYNC B0 ;  /* 0x0000000000007941 */ /* 0x000fea0003800000 */
.L_x_1540:
        /* <DEDUP_REMOVED lines=16> */
[----:B------:R-:W-:Y:S05]  /*0a50*/  CALL.REL.NOINC `($__internal_40_$__cuda_sm20_div_s64) ;  /* 0x000017d000007944 */ /* 0x000fea0003c00000 */
        /* <DEDUP_REMOVED lines=12> */
.L_x_1544:
        /* <DEDUP_REMOVED lines=23> */
.L_x_1545:
[----:B------:R-:W-:Y:S05]  /*0c90*/  BSYNC B0 ;  /* 0x0000000000007941 */ /* 0x000fea0003800000 */
.L_x_1543:
        /* <DEDUP_REMOVED lines=29> */
.L_x_1547:
        /* <DEDUP_REMOVED lines=23> */
.L_x_1548:
[----:B------:R-:W-:Y:S05]  /*0fe0*/  BSYNC B0 ;  /* 0x0000000000007941 */ /* 0x000fea0003800000 */
.L_x_1546:
        /* <DEDUP_REMOVED lines=30> */
.L_x_1550:
        /* <DEDUP_REMOVED lines=22> */
.L_x_1551:
[----:B------:R-:W-:Y:S05]  /*1330*/  BSYNC B0 ;  /* 0x0000000000007941 */ /* 0x000fea0003800000 */
.L_x_1549:
        /* <DEDUP_REMOVED lines=11> */
.L_x_1539:
        /* <DEDUP_REMOVED lines=12> */
[----:B------:R-:W-:Y:S05]  /*14b0*/  CALL.REL.NOINC `($__internal_40_$__cuda_sm20_div_s64) ;  /* 0x00000d7000007944 */ /* 0x000fea0003c00000 */
        /* <DEDUP_REMOVED lines=10> */
.L_x_1555:
        /* <DEDUP_REMOVED lines=23> */
.L_x_1556:
[----:B------:R-:W-:Y:S05]  /*16d0*/  BSYNC B0 ;  /* 0x0000000000007941 */ /* 0x000fea0003800000 */
.L_x_1554:
        /* <DEDUP_REMOVED lines=27> */
.L_x_1558:
        /* <DEDUP_REMOVED lines=23> */
.L_x_1559:
[----:B------:R-:W-:Y:S05]  /*1a00*/  BSYNC B0 ;  /* 0x0000000000007941 */ /* 0x000fea0003800000 */
.L_x_1557:
        /* <DEDUP_REMOVED lines=16> */
[----:B------:R-:W-:Y:S05]  /*1b10*/  CALL.REL.NOINC `($__internal_40_$__cuda_sm20_div_s64) ;  /* 0x0000071000007944 */ /* 0x000fea0003c00000 */
        /* <DEDUP_REMOVED lines=9> */
.L_x_1561:
        /* <DEDUP_REMOVED lines=23> */
.L_x_1562:
[----:B------:R-:W-:Y:S05]  /*1d20*/  BSYNC B0 ;  /* 0x0000000000007941 */ /* 0x000fea0003800000 */
.L_x_1560:
[----:B------:R-:W0:Y:S01]  /*1d30*/  LDC.64 R6, c[0x0][R6+0x218] ;  /* 0x0000860006067b82 */ /* 0x000e220000000a00 */
[----:B------:R-:W-:Y:S01]  /*1d40*/  MOV R13, R9 ;  /* 0x00000009000d7202 */ /* 0x000fe20000000f00 */
[----:B0-----:R-:W-:-:S04]  /*1d50*/  IMAD R7, R7, R10, RZ ;  /* 0x0000000a07077224 */ /* 0x001fc800078e02ff */
[----:B------:R-:W-:-:S04]  /*1d60*/  IMAD.WIDE.U32 R12, R6, R10, R12 ;  /* 0x0000000a060c7225 */ /* 0x000fc800078e000c */
[----:B------:R-:W-:-:S04]  /*1d70*/  IMAD R7, R6, R15, R7 ;  /* 0x0000000f06077224 */ /* 0x000fc800078e0207 */
[----:B------:R-:W-:Y:S02]  /*1d80*/  IMAD.IADD R9, R13, 0x1, R7 ;  /* 0x000000010d097824 */ /* 0x000fe400078e0207 */
.L_x_1553:
[----:B------:R-:W-:Y:S02]  /*1d90*/  IMAD R11, R25, c[0x0][0x570], RZ ;  /* 0x00015c00190b7a24 */ /* 0x000fe400078e02ff */
        /* <DEDUP_REMOVED lines=29> */
.L_x_1566:
        /* <DEDUP_REMOVED lines=18> */
.L_x_1567:
[----:B------:R-:W-:Y:S05]  /*2090*/  BSYNC B1 ;  /* 0x0000000000017941 */ /* 0x000fea0003800000 */
.L_x_1565:
        /* <DEDUP_REMOVED lines=15> */
.L_x_1564:
[----:B------:R-:W-:Y:S05]  /*2190*/  BSYNC B0 ;  /* 0x0000000000007941 */ /* 0x000fea0003800000 */
.L_x_1563:
        /* <DEDUP_REMOVED lines=8> */
.L_x_1568:
[----:B------:R-:W-:Y:S05]  /*2220*/  EXIT ;  /* 0x000000000000794d */ /* 0x000fea0003800000 */
        .weak           $__internal_40_$__cuda_sm20_div_s64
        .type           $__internal_40_$__cuda_sm20_div_s64,@function
        .size           $__internal_40_$__cuda_sm20_div_s64,(.L_x_3588 - $__internal_40_$__cuda_sm20_div_s64)
$__internal_40_$__cuda_sm20_div_s64:
        /* <DEDUP_REMOVED lines=82> */
[----:B------:R-:W-:Y:S06]  /*2750*/  RET.REL.NODEC R10 `(_ZN2at4cuda17kernelHistogram1DIdllLi1ELi2ELin1ELNS0_23CUDAHistogramMemoryTypeE1EZNS0_21CUDA_tensor_histogramIdlLb1EEEbNS_6TensorES4_S4_lNS_14AccumulateTypeIT0_Lb1EE4typeES8_NS0_13TensorArgTypeES9_S9_EUllE0_EEvNS0_6detail10TensorInfoIT_T1_EESF_NSC_IKS6_SE_EElS8_S8_SE_T6_) ;  /* 0xffffd8a00a007950 */ /* 0x000fec0003c3ffff */
.L_x_1570:
        /* <DEDUP_REMOVED lines=10> */
.L_x_3588:


//--------------------- .text._ZN2at4cuda17kernelHistogram1DIdllLi1ELi2ELin1ELNS0_23CUDAHistogramMemoryTypeE0EZNS0_21CUDA_tensor_histogramIdlLb1EEEbNS_6TensorES4_S4_lNS_14AccumulateTypeIT0_Lb1EE4typeES8_NS0_13TensorArgTypeES9_S9_EUllE0_EEvNS0_6detail10TensorInfoIT_T1_EESF_NSC_IKS6_SE_EElS8_S8_SE_T6_ --------------------------
	.section	.text._ZN2at4cuda17kernelHistogram1DIdllLi1ELi2ELin1ELNS0_23CUDAHistogramMemoryTypeE0EZNS0_21CUDA_tensor_histogramIdlLb1EEEbNS_6TensorES4_S4_lNS_14AccumulateTypeIT0_Lb1EE4typeES8_NS0_13TensorArgTypeES9_S9_EUllE0_EEvNS0_6detail10TensorInfoIT_T1_EESF_NSC_IKS6_SE_EElS8_S8_SE_T6_,"ax",@progbits
	.sectioninfo	@"SHI_REGISTERS=40"
	.align	128
        .global         _ZN2at4cuda17kernelHistogram1DIdllLi1ELi2ELin1ELNS0_23CUDAHistogramMemoryTypeE0EZNS0_21CUDA_tensor_histogramIdlLb1EEEbNS_6TensorES4_S4_lNS_14AccumulateTypeIT0_Lb1EE4typeES8_NS0_13TensorArgTypeES9_S9_EUllE0_EEvNS0_6detail10TensorInfoIT_T1_EESF_NSC_IKS6_SE_EElS8_S8_SE_T6_
        .type           _ZN2at4cuda17kernelHistogram1DIdllLi1ELi2ELin1ELNS0_23CUDAHistogramMemoryTypeE0EZNS0_21CUDA_tensor_histogramIdlLb1EEEbNS_6TensorES4_S4_lNS_14AccumulateTypeIT0_Lb1EE4typeES8_NS0_13TensorArgTypeES9_S9_EUllE0_EEvNS0_6detail10TensorInfoIT_T1_EESF_NSC_IKS6_SE_EElS8_S8_SE_T6_,@function
        .size           _ZN2at4cuda17kernelHistogram1DIdllLi1ELi2ELin1ELNS0_23CUDAHistogramMemoryTypeE0EZNS0_21CUDA_tensor_histogramIdlLb1EEEbNS_6TensorES4_S4_lNS_14AccumulateTypeIT0_Lb1EE4typeES8_NS0_13TensorArgTypeES9_S9_EUllE0_EEvNS0_6detail10TensorInfoIT_T1_EESF_NSC_IKS6_SE_EElS8_S8_SE_T6_,(.L_x_3589 - _ZN2at4cuda17kernelHistogram1DIdllLi1ELi2ELin1ELNS0_23CUDAHistogramMemoryTypeE0EZNS0_21CUDA_tensor_histogramIdlLb1EEEbNS_6TensorES4_S4_lNS_14AccumulateTypeIT0_Lb1EE4typeES8_NS0_13TensorArgTypeES9_S9_EUllE0_EEvNS0_6detail10TensorInfoIT_T1_EESF_NSC_IKS6_SE_EElS8_S8_SE_T6_)
        .other          _ZN2at4cuda17kernelHistogram1DIdllLi1ELi2ELin1ELNS0_23CUDAHistogramMemoryTypeE0EZNS0_21CUDA_tensor_histogramIdlLb1EEEbNS_6TensorES4_S4_lNS_14AccumulateTypeIT0_Lb1EE4typeES8_NS0_13TensorArgTypeES9_S9_EUllE0_EEvNS0_6detail10TensorInfoIT_T1_EESF_NSC_IKS6_SE_EElS8_S8_SE_T6_,@"STO_CUDA_ENTRY STV_DEFAULT"
_ZN2at4cuda17kernelHistogram1DIdllLi1ELi2ELin1ELNS0_23CUDAHistogramMemoryTypeE0EZNS0_21CUDA_tensor_histogramIdlLb1EEEbNS_6TensorES4_S4_lNS_14AccumulateTypeIT0_Lb1EE4typeES8_NS0_13TensorArgTypeES9_S9_EUllE0_EEvNS0_6detail10TensorInfoIT_T1_EESF_NSC_IKS6_SE_EElS8_S8_SE_T6_:
.text._ZN2at4cuda17kernelHistogram1DIdllLi1ELi2ELin1ELNS0_23CUDAHistogramMemoryTypeE0EZNS0_21CUDA_tensor_histogramIdlLb1EEEbNS_6TensorES4_S4_lNS_14AccumulateTypeIT0_Lb1EE4typeES8_NS0_13TensorArgTypeES9_S9_EUllE0_EEvNS0_6detail10TensorInfoIT_T1_EESF_NSC_IKS6_SE_EElS8_S8_SE_T6_:
        /* <DEDUP_REMOVED lines=9> */
.L_x_1573:
[----:B------:R0:W-:Y:S02]  /*0090*/  STS.64 [R2.X8], RZ ;  /* 0x000000ff02007388 */ /* 0x0001e40000008a00 */
[----:B0-----:R-:W-:-:S04]  /*00a0*/  IADD3 R2, P0, R2, c[0x0][0x0], RZ ;  /* 0x0000000002027a10 */ /* 0x001fc80007f1e0ff */
[----:B------:R-:W-:Y:S02]  /*00b0*/  IADD3.X R3, RZ, R3, RZ, P0, !PT ;  /* 0x00000003ff037210 */ /* 0x000fe400007fe4ff */
[----:B------:R-:W-:-:S04]  /*00c0*/  ISETP.GE.U32.AND P0, PT, R2, c[0x0][0x168], PT ;  /* 0x00005a0002007a0c */ /* 0x000fc80003f06070 */
[----:B------:R-:W-:-:S13]  /*00d0*/  ISETP.GE.AND.EX P0, PT, R3, c[0x0][0x16c], PT, P0 ;  /* 0x00005b0003007a0c */ /* 0x000fda0003f06300 */
[----:B------:R-:W-:Y:S05]  /*00e0*/  @!P0 BRA `(.L_x_1573) ;  /* 0xffffffa000008947 */ /* 0x000fea000383ffff */
.L_x_1572:
[----:B-1----:R-:W-:Y:S05]  /*00f0*/  BSYNC B0 ;  /* 0x0000000000007941 */ /* 0x002fea0003800000 */
.L_x_1571:
        /* <DEDUP_REMOVED lines=16> */
.L_x_1582:
[----:B------:R-:W-:Y:S02]  /*0200*/  IMAD R7, R5, c[0x0][0x570], RZ ;  /* 0x00015c0005077a24 */ /* 0x000fe400078e02ff */
        /* <DEDUP_REMOVED lines=31> */
[----:B------:R-:W-:Y:S05]  /*0400*/  CALL.REL.NOINC `($__internal_41_$__cuda_sm20_div_s64) ;  /* 0x00001fe000007944 */ /* 0x000fea0003c00000 */
[----:B------:R-:W-:Y:S05]  /*0410*/  BRA `(.L_x_1580) ;  /* 0x0000012000007947 */ /* 0x000fea0003800000 */
.L_x_1579:
        /* <DEDUP_REMOVED lines=18> */
.L_x_1580:
[----:B------:R-:W-:Y:S05]  /*0540*/  BSYNC B1 ;  /* 0x0000000000017941 */ /* 0x000fea0003800000 */
.L_x_1578:
[----:B------:R-:W-:Y:S02]  /*0550*/  ISETP.NE.U32.AND P1, PT, R24, c[0x0][0x640], PT ;  /* 0x0001900018007a0c */ /* 0x000fe40003f25070 */
[----:B------:R-:W-:-:S04]  /*0560*/  SHF.R.S32.HI R7, RZ, 0x1f, R24 ;  /* 0x0000001fff077819 */ /* 0x000fc80000011418 */
[----:B------:R-:W-:-:S04]  /*0570*/  ISETP.NE.AND.EX P1, PT, R7, c[0x0][0x644], PT, P1 ;  /* 0x0001910007007a0c */ /* 0x000fc80003f25310 */
[----:B------:R-:W-:-:S04]  /*0580*/  SEL R7, RZ, 0xffffffff, P1 ;  /* 0xffffffffff077807 */ /* 0x000fc80000800000 */
[----:B------:R-:W-:-:S05]  /*0590*/  IADD3 R24, R24, R7, RZ ;  /* 0x0000000718187210 */ /* 0x000fca0007ffe0ff */
[----:B------:R-:W-:-:S05]  /*05a0*/  IMAD.SHL.U32 R7, R24, 0x8, RZ ;  /* 0x0000000818077824 */ /* 0x000fca00078e00ff */
.L_x_1581:
[----:B------:R-:W0:Y:S02]  /*05b0*/  LDS.64 R8, [R7] ;  /* 0x0000000007087984 */ /* 0x000e240000000a00 */
[----:B0-----:R-:W0:-:S10]  /*05c0*/  DADD R10, R8, 1 ;  /* 0x3ff00000080a7429 */ /* 0x001e140000000000 */
[----:B0-----:R-:W0:Y:S02]  /*05d0*/  ATOMS.CAST.SPIN.64 R10, [R7], R8, R10 ;  /* 0x00000008070a738d */ /* 0x001e24000180040a */
[----:B0-----:R-:W-:-:S04]  /*05e0*/  ISETP.EQ.U32.AND P1, PT, R10, 0x1, PT ;  /* 0x000000010a00780c */ /* 0x001fc80003f22070 */
[----:B------:R-:W-:-:S13]  /*05f0*/  ISETP.EQ.U32.AND.EX P1, PT, R11, RZ, PT, P1 ;  /* 0x000000ff0b00720c */ /* 0x000fda0003f22110 */
[----:B------:R-:W-:Y:S05]  /*0600*/  @!P1 BRA `(.L_x_1581) ;  /* 0xffffffa000009947 */ /* 0x000fea000383ffff */
.L_x_1577:
[----:B------:R-:W-:Y:S05]  /*0610*/  BSYNC B0 ;  /* 0x0000000000007941 */ /* 0x000fea0003800000 */
.L_x_1576:
[----:B------:R-:W-:Y:S05]  /*0620*/  @!P0 BRA `(.L_x_1582) ;  /* 0xfffffbd000008947 */ /* 0x000fea000383ffff */
[----:B------:R-:W-:Y:S05]  /*0630*/  BRA `(.L_x_1574) ;  /* 0x00001c6000007947 */ /* 0x000fea0003800000 */
.L_x_1575:
[----:B------:R-:W-:Y:S01]  /*0640*/  LOP3.LUT R4, RZ, c[0x0][0x638], RZ, 0x33, !PT ;  /* 0x00018e00ff047a12 */ /* 0x000fe200078e33ff */
[----:B------:R-:W-:-:S03]  /*0650*/  IMAD.MOV.U32 R6, RZ, RZ, RZ ;  /* 0x000000ffff067224 */ /* 0x000fc600078e00ff */
[----:B------:R-:W-:-:S04]  /*0660*/  IMNMX R4, R4, -0x3, !PT ;  /* 0xfffffffd04047817 */ /* 0x000fc80007800200 */
[----:B------:R-:W-:-:S04]  /*0670*/  IADD3 R4, R4, c[0x0][0x638], RZ ;  /* 0x00018e0004047a10 */ /* 0x000fc80007ffe0ff */
[C---:B------:R-:W-:Y:S02]  /*0680*/  IADD3 R13, R4.reuse, 0x2, RZ ;  /* 0x00000002040d7810 */ /* 0x040fe40007ffe0ff */
[----:B------:R-:W-:Y:S02]  /*0690*/  IADD3 R7, R4, 0x1, RZ ;  /* 0x0000000104077810 */ /* 0x000fe40007ffe0ff */
[----:B------:R-:W-:Y:S02]  /*06a0*/  LOP3.LUT R13, R13, 0x3, RZ, 0xc0, !PT ;  /* 0x000000030d0d7812 */ /* 0x000fe400078ec0ff */
.L_x_1613:
        /* <DEDUP_REMOVED lines=10> */
.L_x_1596:
        /* <DEDUP_REMOVED lines=9> */
[----:B------:R-:W-:Y:S05]  /*07e0*/  CALL.REL.NOINC `($__internal_41_$__cuda_sm20_div_s64) ;  /* 0x00001c0000007944 */ /* 0x000fea0003c00000 */
        /* <DEDUP_REMOVED lines=11> */
.L_x_1585:
        /* <DEDUP_REMOVED lines=22> */
.L_x_1586:
[----:B------:R-:W-:Y:S05]  /*0a00*/  BSYNC B0 ;  /* 0x0000000000007941 */ /* 0x000fea0003800000 */
.L_x_1584:
        /* <DEDUP_REMOVED lines=15> */
[----:B------:R-:W-:Y:S05]  /*0b00*/  CALL.REL.NOINC `($__internal_41_$__cuda_sm20_div_s64) ;  /* 0x000018e000007944 */ /* 0x000fea0003c00000 */
        /* <DEDUP_REMOVED lines=12> */
.L_x_1588:
        /* <DEDUP_REMOVED lines=22> */
.L_x_1589:
[----:B------:R-:W-:Y:S05]  /*0d30*/  BSYNC B0 ;  /* 0x0000000000007941 */ /* 0x000fea0003800000 */
.L_x_1587:
        /* <DEDUP_REMOVED lines=29> */
.L_x_1591:
        /* <DEDUP_REMOVED lines=22> */
.L_x_1592:
[----:B------:R-:W-:Y:S05]  /*1070*/  BSYNC B0 ;  /* 0x0000000000007941 */ /* 0x000fea0003800000 */
.L_x_1590:
        /* <DEDUP_REMOVED lines=17> */
[----:B------:R-:W-:Y:S05]  /*1190*/  CALL.REL.NOINC `($__internal_41_$__cuda_sm20_div_s64) ;  /* 0x0000125000007944 */ /* 0x000fea0003c00000 */
        /* <DEDUP_REMOVED lines=12> */
.L_x_1594:
        /* <DEDUP_REMOVED lines=23> */
.L_x_1595:
[----:B------:R-:W-:Y:S05]  /*13d0*/  BSYNC B0 ;  /* 0x0000000000007941 */ /* 0x000fea0003800000 */
.L_x_1593:
        /* <DEDUP_REMOVED lines=11> */
.L_x_1583:
        /* <DEDUP_REMOVED lines=13> */
[----:B------:R-:W-:Y:S05]  /*1560*/  CALL.REL.NOINC `($__internal_41_$__cuda_sm20_div_s64) ;  /* 0x00000e8000007944 */ /* 0x000fea0003c00000 */
        /* <DEDUP_REMOVED lines=11> */
.L_x_1599:
        /* <DEDUP_REMOVED lines=23> */
.L_x_1600:
[----:B------:R-:W-:Y:S05]  /*1790*/  BSYNC B0 ;  /* 0x0000000000007941 */ /* 0x000fea0003800000 */
.L_x_1598:
        /* <DEDUP_REMOVED lines=28> */
.L_x_1602:
        /* <DEDUP_REMOVED lines=23> */
.L_x_1603:
[----:B------:R-:W-:Y:S05]  /*1ad0*/  BSYNC B0 ;  /* 0x0000000000007941 */ /* 0x000fea0003800000 */
.L_x_1601:
        /* <DEDUP_REMOVED lines=27> */
.L_x_1605:
        /* <DEDUP_REMOVED lines=23> */
.L_x_1606:
[----:B------:R-:W-:Y:S05]  /*1e00*/  BSYNC B0 ;  /* 0x0000000000007941 */ /* 0x000fea0003800000 */
.L_x_1604:
[----:B------:R-:W0:Y:S02]  /*1e10*/  LDC.64 R8, c[0x0][R8+0x218] ;  /* 0x0000860008087b82 */ /* 0x000e240000000a00 */
[-C--:B0-----:R-:W-:Y:S02]  /*1e20*/  IMAD R9, R9, R10.reuse, RZ ;  /* 0x0000000a09097224 */ /* 0x081fe400078e02ff */
[----:B------:R-:W-:-:S04]  /*1e30*/  IMAD.WIDE.U32 R18, R8, R10, R18 ;  /* 0x0000000a08127225 */ /* 0x000fc800078e0012 */
[----:B------:R-:W-:-:S04]  /*1e40*/  IMAD R9, R8, R15, R9 ;  /* 0x0000000f08097224 */ /* 0x000fc800078e0209 */
[----:B------:R-:W-:Y:S02]  /*1e50*/  IMAD.IADD R19, R19, 0x1, R9 ;  /* 0x0000000113137824 */ /* 0x000fe400078e0209 */
.L_x_1597:
[----:B------:R-:W-:Y:S02]  /*1e60*/  IMAD R11, R27, c[0x0][0x570], RZ ;  /* 0x00015c001b0b7a24 */ /* 0x000fe400078e02ff */
[----:B------:R-:W-:-:S04]  /*1e70*/  IMAD.WIDE.U32 R8, R16, c[0x0][0x570], R18 ;  /* 0x00015c0010087a25 */ /* 0x000fc800078e0012 */
[----:B------:R-:W-:Y:S01]  /*1e80*/  IMAD R11, R16, c[0x0][0x574], R11 ;  /* 0x00015d00100b7a24 */ /* 0x000fe200078e020b */
[----:B------:R-:W-:-:S04]  /*1e90*/  LEA R10, P0, R8, c[0x0][0x4a0], 0x3 ;  /* 0x00012800080a7a11 */ /* 0x000fc800078018ff */
[----:B------:R-:W-:-:S04]  /*1ea0*/  IADD3 R9, R9, R11, RZ ;  /* 0x0000000b09097210 */ /* 0x000fc80007ffe0ff */
        /* <DEDUP_REMOVED lines=21> */
[----:B------:R-:W-:Y:S05]  /*2000*/  CALL.REL.NOINC `($__internal_41_$__cuda_sm20_div_s64) ;  /* 0x000003e000007944 */ /* 0x000fea0003c00000 */
[----:B------:R-:W-:Y:S05]  /*2010*/  BRA `(.L_x_1611) ;  /* 0x0000012000007947 */ /* 0x000fea0003800000 */
.L_x_1610:
        /* <DEDUP_REMOVED lines=18> */
.L_x_1611:
[----:B------:R-:W-:Y:S05]  /*2140*/  BSYNC B1 ;  /* 0x0000000000017941 */ /* 0x000fea0003800000 */
.L_x_1609:
[----:B------:R-:W-:Y:S02]  /*2150*/  ISETP.NE.U32.AND P0, PT, R24, c[0x0][0x640], PT ;  /* 0x0001900018007a0c */ /* 0x000fe40003f05070 */
[----:B------:R-:W-:-:S04]  /*2160*/  SHF.R.S32.HI R8, RZ, 0x1f, R24 ;  /* 0x0000001fff087819 */ /* 0x000fc80000011418 */
[----:B------:R-:W-:-:S04]  /*2170*/  ISETP.NE.AND.EX P0, PT, R8, c[0x0][0x644], PT, P0 ;  /* 0x0001910008007a0c */ /* 0x000fc80003f05300 */
[----:B------:R-:W-:-:S05]  /*2180*/  SEL R9, RZ, 0xffffffff, P0 ;  /* 0xffffffffff097807 */ /* 0x000fca0000000000 */
[----:B------:R-:W-:-:S05]  /*2190*/  IMAD.IADD R24, R24, 0x1, R9 ;  /* 0x0000000118187824 */ /* 0x000fca00078e0209 */
[----:B------:R-:W-:-:S05]  /*21a0*/  SHF.L.U32 R15, R24, 0x3, RZ ;  /* 0x00000003180f7819 */ /* 0x000fca00000006ff */
.L_x_1612:
[----:B------:R-:W0:Y:S02]  /*21b0*/  LDS.64 R8, [R15] ;  /* 0x000000000f087984 */ /* 0x000e240000000a00 */
[----:B0-----:R-:W0:-:S10]  /*21c0*/  DADD R10, R8, 1 ;  /* 0x3ff00000080a7429 */ /* 0x001e140000000000 */
[----:B0-----:R-:W0:Y:S02]  /*21d0*/  ATOMS.CAST.SPIN.64 R10, [R15], R8, R10 ;  /* 0x000000080f0a738d */ /* 0x001e24000180040a */
[----:B0-----:R-:W-:-:S04]  /*21e0*/  ISETP.EQ.U32.AND P0, PT, R10, 0x1, PT ;  /* 0x000000010a00780c */ /* 0x001fc80003f02070 */
[----:B------:R-:W-:-:S13]  /*21f0*/  ISETP.EQ.U32.AND.EX P0, PT, R11, RZ, PT, P0 ;  /* 0x000000ff0b00720c */ /* 0x000fda0003f02100 */
[----:B------:R-:W-:Y:S05]  /*2200*/  @!P0 BRA `(.L_x_1612) ;  /* 0xffffffa000008947 */ /* 0x000fea000383ffff */
.L_x_1608:
[----:B------:R-:W-:Y:S05]  /*2210*/  BSYNC B0 ;  /* 0x0000000000007941 */ /* 0x000fea0003800000 */
.L_x_1607:
        /* <DEDUP_REMOVED lines=8> */
.L_x_1574:
[----:B------:R-:W-:Y:S01]  /*22a0*/  WARPSYNC 0xffffffff ;  /* 0xffffffff00007948 */ /* 0x000fe20003800000 */
[----:B------:R-:W-:Y:S01]  /*22b0*/  BAR.SYNC.DEFER_BLOCKING 0x0 ;  /* 0x0000000000007b1d */ /* 0x000fe20000010000 */
[----:B------:R-:W-:-:S04]  /*22c0*/  ISETP.GE.U32.AND P0, PT, R0, c[0x0][0x168], PT ;  /* 0x00005a0000007a0c */ /* 0x000fc80003f06070 */
[----:B------:R-:W-:-:S13]  /*22d0*/  ISETP.GE.AND.EX P0, PT, RZ, c[0x0][0x16c], PT, P0 ;  /* 0x00005b00ff007a0c */ /* 0x000fda0003f06300 */
[----:B------:R-:W-:Y:S05]  /*22e0*/  @P0 EXIT ;  /* 0x000000000000094d */ /* 0x000fea0003800000 */
[----:B------:R-:W-:-:S04]  /*22f0*/  MOV R8, RZ ;  /* 0x000000ff00087202 */ /* 0x000fc80000000f00 */
.L_x_1614:
        /* <DEDUP_REMOVED lines=15> */
        .weak           $__internal_41_$__cuda_sm20_div_s64
        .type           $__internal_41_$__cuda_sm20_div_s64,@function
        .size           $__internal_41_$__cuda_sm20_div_s64,(.L_x_3589 - $__internal_41_$__cuda_sm20_div_s64)
$__internal_41_$__cuda_sm20_div_s64:
        /* <DEDUP_REMOVED lines=83> */
[----:B------:R-:W-:Y:S05]  /*2920*/  RET.REL.NODEC R14 `(_ZN2at4cuda17kernelHistogram1DIdllLi1ELi2ELin1ELNS0_23CUDAHistogramMemoryTypeE0EZNS0_21CUDA_tensor_histogramIdlLb1EEEbNS_6TensorES4_S4_lNS_14AccumulateTypeIT0_Lb1EE4typeES8_NS0_13TensorArgTypeES9_S9_EUllE0_EEvNS0_6detail10TensorInfoIT_T1_EESF_NSC_IKS6_SE_EElS8_S8_SE_T6_) ;  /* 0xffffd6d00e007950 */ /* 0x000fea0003c3ffff */
.L_x_1615:
        /* <DEDUP_REMOVED lines=13> */
.L_x_3589:


//--------------------- .text._ZN2at4cuda17kernelHistogram1DIdllLi1ELi2ELin1ELNS0_23CUDAHistogramMemoryTypeE1EZNS0_21CUDA_tensor_histogramIdlLb1EEEbNS_6TensorES4_S4_lNS_14AccumulateTypeIT0_Lb1EE4typeES8_NS0_13TensorArgTypeES9_S9_EUllE_EEvNS0_6detail10TensorInfoIT_T1_EESF_NSC_IKS6_SE_EElS8_S8_SE_T6_ --------------------------
	.section	.text._ZN2at4cuda17kernelHistogram1DIdllLi1ELi2ELin1ELNS0_23CUDAHistogramMemoryTypeE1EZNS0_21CUDA_tensor_histogramIdlLb1EEEbNS_6TensorES4_S4_lNS_14AccumulateTypeIT0_Lb1EE4typeES8_NS0_13TensorArgTypeES9_S9_EUllE_EEvNS0_6detail10TensorInfoIT_T1_EESF_NSC_IKS6_SE_EElS8_S8_SE_T6_,"ax",@progbits
	.sectioninfo	@"SHI_REGISTERS=36"
	.align	128
        .global         _ZN2at4cuda17kernelHistogram1DIdllLi1ELi2ELin1ELNS0_23CUDAHistogramMemoryTypeE1EZNS0_21CUDA_tensor_histogramIdlLb1EEEbNS_6TensorES4_S4_lNS_14AccumulateTypeIT0_Lb1EE4typeES8_NS0_13TensorArgTypeES9_S9_EUllE_EEvNS0_6detail10TensorInfoIT_T1_EESF_NSC_IKS6_SE_EElS8_S8_SE_T6_
        .type           _ZN2at4cuda17kernelHistogram1DIdllLi1ELi2ELin1ELNS0_23CUDAHistogramMemoryTypeE1EZNS0_21CUDA_tensor_histogramIdlLb1EEEbNS_6TensorES4_S4_lNS_14AccumulateTypeIT0_Lb1EE4typeES8_NS0_13TensorArgTypeES9_S9_EUllE_EEvNS0_6detail10TensorInfoIT_T1_EESF_NSC_IKS6_SE_EElS8_S8_SE_T6_,@function
        .size           _ZN2at4cuda17kernelHistogram1DIdllLi1ELi2ELin1ELNS0_23CUDAHistogramMemoryTypeE1EZNS0_21CUDA_tensor_histogramIdlLb1EEEbNS_6TensorES4_S4_lNS_14AccumulateTypeIT0_Lb1EE4typeES8_NS0_13TensorArgTypeES9_S9_EUllE_EEvNS0_6detail10TensorInfoIT_T1_EESF_NSC_IKS6_SE_EElS8_S8_SE_T6_,(.L_x_3590 - _ZN2at4cuda17kernelHistogram1DIdllLi1ELi2ELin1ELNS0_23CUDAHistogramMemoryTypeE1EZNS0_21CUDA_tensor_histogramIdlLb1EEEbNS_6TensorES4_S4_lNS_14AccumulateTypeIT0_Lb1EE4typeES8_NS0_13TensorArgTypeES9_S9_EUllE_EEvNS0_6detail10TensorInfoIT_T1_EESF_NSC_IKS6_SE_EElS8_S8_SE_T6_)
        .other          _ZN2at4cuda17kernelHistogram1DIdllLi1ELi2ELin1ELNS0_23CUDAHistogramMemoryTypeE1EZNS0_21CUDA_tensor_histogramIdlLb1EEEbNS_6TensorES4_S4_lNS_14AccumulateTypeIT0_Lb1EE4typeES8_NS0_13TensorArgTypeES9_S9_EUllE_EEvNS0_6detail10TensorInfoIT_T1_EESF_NSC_IKS6_SE_EElS8_S8_SE_T6_,@"STO_CUDA_ENTRY STV_DEFAULT"
_ZN2at4cuda17kernelHistogram1DIdllLi1ELi2ELin1ELNS0_23CUDAHistogramMemoryTypeE1EZNS0_21CUDA_tensor_histogramIdlLb1EEEbNS_6TensorES4_S4_lNS_14AccumulateTypeIT0_Lb1EE4typeES8_NS0_13TensorArgTypeES9_S9_EUllE_EEvNS0_6detail10TensorInfoIT_T1_EESF_NSC_IKS6_SE_EElS8_S8_SE_T6_:
.text._ZN2at4cuda17kernelHistogram1DIdllLi1ELi2ELin1ELNS0_23CUDAHistogramMemoryTypeE1EZNS0_21CUDA_tensor_histogramIdlLb1EEEbNS_6TensorES4_S4_lNS_14AccumulateTypeIT0_Lb1EE4typeES8_NS0_13TensorArgTypeES9_S9_EUllE_EEvNS0_6detail10TensorInfoIT_T1_EESF_NSC_IKS6_SE_EElS8_S8_SE_T6_:
        /* <DEDUP_REMOVED lines=17> */
.L_x_1622:
[----:B------:R-:W-:Y:S02]  /*0110*/  IMAD R7, R2, c[0x0][0x570], RZ ;  /* 0x00015c0002077a24 */ /* 0x000fe400078e02ff */
[----:B------:R-:W-:-:S04]  /*0120*/  IMAD.WIDE.U32 R4, R0, c[0x0][0x570], RZ ;  /* 0x00015c0000047a25 */ /* 0x000fc800078e00ff */
[----:B------:R-:W-:Y:S01]  /*0130*/  IMAD R7, R0, c[0x0][0x574], R7 ;  /* 0x00015d0000077a24 */ /* 0x000fe200078e0207 */
[----:B------:R-:W-:-:S03]  /*0140*/  LEA R6, P0, R4, c[0x0][0x4a0], 0x3 ;  /* 0x0001280004067a11 */ /* 0x000fc600078018ff */
[----:B------:R-:W-:-:S05]  /*0150*/  IMAD.IADD R5, R5, 0x1, R7 ;  /* 0x0000000105057824 */ /* 0x000fca00078e0207 */
[----:B------:R-:W-:-:S06]  /*0160*/  LEA.HI.X R7, R4, c[0x0][0x4a4], R5, 0x3, P0 ;  /* 0x0001290004077a11 */ /* 0x000fcc00000f1c05 */
[----:B------:R-:W2:Y:S01]  /*0170*/  LDG.E.64 R6, [R6.64] ;  /* 0x0000000606067981 */ /* 0x000ea2000c1e1b00 */
[----:B------:R-:W-:Y:S01]  /*0180*/  YIELD ;  /* 0x0000000000007946 */ /* 0x000fe20003800000 */
        /* <DEDUP_REMOVED lines=20> */
[----:B------:R-:W-:Y:S05]  /*02d0*/  CALL.REL.NOINC `($__internal_42_$__cuda_sm20_div_s64) ;  /* 0x00001ff000007944 */ /* 0x000fea0003c00000 */
[----:B------:R-:W-:Y:S05]  /*02e0*/  BRA `(.L_x_1621) ;  /* 0x0000012000007947 */ /* 0x000fea0003800000 */
.L_x_1620:
        /* <DEDUP_REMOVED lines=18> */
.L_x_1621:
[----:B------:R-:W-:Y:S05]  /*0410*/  BSYNC B1 ;  /* 0x0000000000017941 */ /* 0x000fea0003800000 */
.L_x_1619:
        /* <DEDUP_REMOVED lines=20> */
.L_x_1618:
[----:B------:R-:W-:Y:S05]  /*0560*/  BSYNC B0 ;  /* 0x0000000000007941 */ /* 0x000fea0003800000 */
.L_x_1617:
[----:B0-----:R-:W-:-:S05]  /*0570*/  IMAD R5, R3, c[0x0][0x0], RZ ;  /* 0x0000000003057a24 */ /* 0x001fca00078e02ff */
[----:B------:R-:W-:-:S05]  /*0580*/  IADD3 R0, P0, R5, R0, RZ ;  /* 0x0000000005007210 */ /* 0x000fca0007f1e0ff */
[----:B------:R-:W-:Y:S01]  /*0590*/  IMAD.X R2, RZ, RZ, R2, P0 ;  /* 0x000000ffff027224 */ /* 0x000fe200000e0602 */
[----:B------:R-:W-:-:S04]  /*05a0*/  ISETP.GE.U32.AND P0, PT, R0, c[0x0][0x658], PT ;  /* 0x0001960000007a0c */ /* 0x000fc80003f06070 */
[----:B------:R-:W-:-:S13]  /*05b0*/  ISETP.GE.AND.EX P0, PT, R2, c[0x0][0x65c], PT, P0 ;  /* 0x0001970002007a0c */ /* 0x000fda0003f06300 */
[----:B------:R-:W-:Y:S05]  /*05c0*/  @!P0 BRA `(.L_x_1622) ;  /* 0xfffffb4000008947 */ /* 0x000fea000383ffff */
[----:B------:R-:W-:Y:S05]  /*05d0*/  EXIT ;  /* 0x000000000000794d */ /* 0x000fea0003800000 */
.L_x_1616:
[----:B------:R-:W-:-:S04]  /*05e0*/  LOP3.LUT R3, RZ, c[0x0][0x638], RZ, 0x33, !PT ;  /* 0x00018e00ff037a12 */ /* 0x000fc800078e33ff */
[----:B------:R-:W-:-:S04]  /*05f0*/  IMNMX R3, R3, -0x3, !PT ;  /* 0xfffffffd03037817 */ /* 0x000fc80007800200 */
[----:B------:R-:W-:-:S04]  /*0600*/  IADD3 R6, R3, c[0x0][0x638], RZ ;  /* 0x00018e0003067a10 */ /* 0x000fc80007ffe0ff */
[C---:B------:R-:W-:Y:S02]  /*0610*/  IADD3 R3, R6.reuse, 0x2, RZ ;  /* 0x0000000206037810 */ /* 0x040fe40007ffe0ff */
[----:B------:R-:W-:Y:S02]  /*0620*/  IADD3 R4, R6, 0x1, RZ ;  /* 0x0000000106047810 */ /* 0x000fe40007ffe0ff */
[----:B------:R-:W-:-:S05]  /*0630*/  LOP3.LUT R3, R3, 0x3, RZ, 0xc0, !PT ;  /* 0x0000000303037812 */ /* 0x000fca00078ec0ff */
[----:B------:R-:W-:Y:S02]  /*0640*/  IMAD.IADD R5, R6, 0x1, -R3 ;  /* 0x0000000106057824 */ /* 0x000fe400078e0a03 */
.L_x_1653:
        /* <DEDUP_REMOVED lines=11> */
.L_x_1636:
        /* <DEDUP_REMOVED lines=8> */
[----:B------:R-:W-:Y:S05]  /*0780*/  CALL.REL.NOINC `($__internal_42_$__cuda_sm20_div_s64) ;  /* 0x00001b4000007944 */ /* 0x000fea0003c00000 */
        /* <DEDUP_REMOVED lines=10> */
.L_x_1625:
        /* <DEDUP_REMOVED lines=22> */
.L_x_1626:
[----:B------:R-:W-:Y:S05]  /*0990*/  BSYNC B0 ;  /* 0x0000000000007941 */ /* 0x000fea0003800000 */
.L_x_1624:
        /* <DEDUP_REMOVED lines=16> */
[----:B------:R-:W-:Y:S05]  /*0aa0*/  CALL.REL.NOINC `($__internal_42_$__cuda_sm20_div_s64) ;  /* 0x0000182000007944 */ /* 0x000fea0003c00000 */
        /* <DEDUP_REMOVED lines=12> */
.L_x_1628:
        /* <DEDUP_REMOVED lines=23> */
.L_x_1629:
[----:B------:R-:W-:Y:S05]  /*0ce0*/  BSYNC B0 ;  /* 0x0000000000007941 */ /* 0x000fea0003800000 */
.L_x_1627:
        /* <DEDUP_REMOVED lines=29> */
.L_x_1631:
        /* <DEDUP_REMOVED lines=23> */
.L_x_1632:
[----:B------:R-:W-:Y:S05]  /*1030*/  BSYNC B0 ;  /* 0x0000000000007941 */ /* 0x000fea0003800000 */
.L_x_1630:
        /* <DEDUP_REMOVED lines=30> */
.L_x_1634:
        /* <DEDUP_REMOVED lines=22> */
.L_x_1635:
[----:B------:R-:W-:Y:S05]  /*1380*/  BSYNC B0 ;  /* 0x0000000000007941 */ /* 0x000fea0003800000 */
.L_x_1633:
        /* <DEDUP_REMOVED lines=11> */
.L_x_1623:
        /* <DEDUP_REMOVED lines=12> */
[----:B------:R-:W-:Y:S05]  /*1500*/  CALL.REL.NOINC `($__internal_42_$__cuda_sm20_div_s64) ;  /* 0x00000dc000007944 */ /* 0x000fea0003c00000 */
        /* <DEDUP_REMOVED lines=10> */
.L_x_1639:
        /* <DEDUP_REMOVED lines=23> */
.L_x_1640:
[----:B------:R-:W-:Y:S05]  /*1720*/  BSYNC B0 ;  /* 0x0000000000007941 */ /* 0x000fea0003800000 */
.L_x_1638:
        /* <DEDUP_REMOVED lines=27> */
.L_x_1642:
        /* <DEDUP_REMOVED lines=23> */
.L_x_1643:
[----:B------:R-:W-:Y:S05]  /*1a50*/  BSYNC B0 ;  /* 0x0000000000007941 */ /* 0x000fea0003800000 */
.L_x_1641:
        /* <DEDUP_REMOVED lines=16> */
[----:B------:R-:W-:Y:S05]  /*1b60*/  CALL.REL.NOINC `($__internal_42_$__cuda_sm20_div_s64) ;  /* 0x0000076000007944 */ /* 0x000fea0003c00000 */
        /* <DEDUP_REMOVED lines=9> */
.L_x_1645:
        /* <DEDUP_REMOVED lines=23> */
.L_x_1646:
[----:B------:R-:W-:Y:S05]  /*1d70*/  BSYNC B0 ;  /* 0x0000000000007941 */ /* 0x000fea0003800000 */
.L_x_1644:
[----:B------:R-:W0:Y:S01]  /*1d80*/  LDC.64 R6, c[0x0][R6+0x218] ;  /* 0x0000860006067b82 */ /* 0x000e220000000a00 */
[----:B------:R-:W-:Y:S02]  /*1d90*/  IMAD.MOV.U32 R13, RZ, RZ, R9 ;  /* 0x000000ffff0d7224 */ /* 0x000fe400078e0009 */
[-C--:B0-----:R-:W-:Y:S02]  /*1da0*/  IMAD R7, R7, R10.reuse, RZ ;  /* 0x0000000a07077224 */ /* 0x081fe400078e02ff */
[----:B------:R-:W-:-:S04]  /*1db0*/  IMAD.WIDE.U32 R12, R6, R10, R12 ;  /* 0x0000000a060c7225 */ /* 0x000fc800078e000c */
[----:B------:R-:W-:-:S05]  /*1dc0*/  IMAD R7, R6, R15, R7 ;  /* 0x0000000f06077224 */ /* 0x000fca00078e0207 */
[----:B------:R-:W-:-:S03]  /*1dd0*/  IADD3 R9, R13, R7, RZ ;  /* 0x000000070d097210 */ /* 0x000fc60007ffe0ff */
.L_x_1637:
        /* <DEDUP_REMOVED lines=30> */
.L_x_1650:
        /* <DEDUP_REMOVED lines=18> */
.L_x_1651:
[----:B------:R-:W-:Y:S05]  /*20e0*/  BSYNC B1 ;  /* 0x0000000000017941 */ /* 0x000fea0003800000 */
.L_x_1649:
        /* <DEDUP_REMOVED lines=20> */
.L_x_1648:
[----:B------:R-:W-:Y:S05]  /*2230*/  BSYNC B0 ;  /* 0x0000000000007941 */ /* 0x000fea0003800000 */
.L_x_1647:
        /* <DEDUP_REMOVED lines=8> */
.L_x_1652:
[----:B------:R-:W-:Y:S05]  /*22c0*/  EXIT ;  /* 0x000000000000794d */ /* 0x000fea0003800000 */
        .weak           $__internal_42_$__cuda_sm20_div_s64
        .type           $__internal_42_$__cuda_sm20_div_s64,@function
        .size           $__internal_42_$__cuda_sm20_div_s64,(.L_x_3590 - $__internal_42_$__cuda_sm20_div_s64)
$__internal_42_$__cuda_sm20_div_s64:
        /* <DEDUP_REMOVED lines=82> */
[----:B------:R-:W-:Y:S06]  /*27f0*/  RET.REL.NODEC R10 `(_ZN2at4cuda17kernelHistogram1DIdllLi1ELi2ELin1ELNS0_23CUDAHistogramMemoryTypeE1EZNS0_21CUDA_tensor_histogramIdlLb1EEEbNS_6TensorES4_S4_lNS_14AccumulateTypeIT0_Lb1EE4typeES8_NS0_13TensorArgTypeES9_S9_EUllE_EEvNS0_6detail10TensorInfoIT_T1_EESF_NSC_IKS6_SE_EElS8_S8_SE_T6_) ;  /* 0xffffd8000a007950 */ /* 0x000fec0003c3ffff */
.L_x_1654:
        /* <DEDUP_REMOVED lines=16> */
.L_x_3590:


//--------------------- .text._ZN2at4cuda17kernelHistogram1DIdllLi1ELi2ELin1ELNS0_23CUDAHistogramMemoryTypeE0EZNS0_21CUDA_tensor_histogramIdlLb1EEEbNS_6TensorES4_S4_lNS_14AccumulateTypeIT0_Lb1EE4typeES8_NS0_13TensorArgTypeES9_S9_EUllE_EEvNS0_6detail10TensorInfoIT_T1_EESF_NSC_IKS6_SE_EElS8_S8_SE_T6_ --------------------------
	.section	.text._ZN2at4cuda17kernelHistogram1DIdllLi1ELi2ELin1ELNS0_23CUDAHistogramMemoryTypeE0EZNS0_21CUDA_tensor_histogramIdlLb1EEEbNS_6TensorES4_S4_lNS_14AccumulateTypeIT0_Lb1EE4typeES8_NS0_13TensorArgTypeES9_S9_EUllE_EEvNS0_6detail10TensorInfoIT_T1_EESF_NSC_IKS6_SE_EElS8_S8_SE_T6_,"ax",@progbits
	.sectioninfo	@"SHI_REGISTERS=40"
	.align	128
        .global         _ZN2at4cuda17kernelHistogram1DIdllLi1ELi2ELin1ELNS0_23CUDAHistogramMemoryTypeE0EZNS0_21CUDA_tensor_histogramIdlLb1EEEbNS_6TensorES4_S4_lNS_14AccumulateTypeIT0_Lb1EE4typeES8_NS0_13TensorArgTypeES9_S9_EUllE_EEvNS0_6detail10TensorInfoIT_T1_EESF_NSC_IKS6_SE_EElS8_S8_SE_T6_
        .type           _ZN2at4cuda17kernelHistogram1DIdllLi1ELi2ELin1ELNS0_23CUDAHistogramMemoryTypeE0EZNS0_21CUDA_tensor_histogramIdlLb1EEEbNS_6TensorES4_S4_lNS_14AccumulateTypeIT0_Lb1EE4typeES8_NS0_13TensorArgTypeES9_S9_EUllE_EEvNS0_6detail10TensorInfoIT_T1_EESF_NSC_IKS6_SE_EElS8_S8_SE_T6_,@function
        .size           _ZN2at4cuda17kernelHistogram1DIdllLi1ELi2ELin1ELNS0_23CUDAHistogramMemoryTypeE0EZNS0_21CUDA_tensor_histogramIdlLb1EEEbNS_6TensorES4_S4_lNS_14AccumulateTypeIT0_Lb1EE4typeES8_NS0_13TensorArgTypeES9_S9_EUllE_EEvNS0_6detail10TensorInfoIT_T1_EESF_NSC_IKS6_SE_EElS8_S8_SE_T6_,(.L_x_3591 - _ZN2at4cuda17kernelHistogram1DIdllLi1ELi2ELin1ELNS0_23CUDAHistogramMemoryTypeE0EZNS0_21CUDA_tensor_histogramIdlLb1EEEbNS_6TensorES4_S4_lNS_14AccumulateTypeIT0_Lb1EE4typeES8_NS0_13TensorArgTypeES9_S9_EUllE_EEvNS0_6detail10TensorInfoIT_T1_EESF_NSC_IKS6_SE_EElS8_S8_SE_T6_)
        .other          _ZN2at4cuda17kernelHistogram1DIdllLi1ELi2ELin1ELNS0_23CUDAHistogramMemoryTypeE0EZNS0_21CUDA_tensor_histogramIdlLb1EEEbNS_6TensorES4_S4_lNS_14AccumulateTypeIT0_Lb1EE4typeES8_NS0_13TensorArgTypeES9_S9_EUllE_EEvNS0_6detail10TensorInfoIT_T1_EESF_NSC_IKS6_SE_EElS8_S8_SE_T6_,@"STO_CUDA_ENTRY STV_DEFAULT"
_ZN2at4cuda17kernelHistogram1DIdllLi1ELi2ELin1ELNS0_23CUDAHistogramMemoryTypeE0EZNS0_21CUDA_tensor_histogramIdlLb1EEEbNS_6TensorES4_S4_lNS_14AccumulateTypeIT0_Lb1EE4typeES8_NS0_13TensorArgTypeES9_S9_EUllE_EEvNS0_6detail10TensorInfoIT_T1_EESF_NSC_IKS6_SE_EElS8_S8_SE_T6_:
.text._ZN2at4cuda17kernelHistogram1DIdllLi1ELi2ELin1ELNS0_23CUDAHistogramMemoryTypeE0EZNS0_21CUDA_tensor_histogramIdlLb1EEEbNS_6TensorES4_S4_lNS_14AccumulateTypeIT0_Lb1EE4typeES8_NS0_13TensorArgTypeES9_S9_EUllE_EEvNS0_6detail10TensorInfoIT_T1_EESF_NSC_IKS6_SE_EElS8_S8_SE_T6_:
        /* <DEDUP_REMOVED lines=9> */
.L_x_1657:
[----:B------:R0:W-:Y:S02]  /*0090*/  STS.64 [R2.X8], RZ ;  /* 0x000000ff02007388 */ /* 0x0001e40000008a00 */
[----:B0-----:R-:W-:-:S04]  /*00a0*/  IADD3 R2, P0, R2, c[0x0][0x0], RZ ;  /* 0x0000000002027a10 */ /* 0x001fc80007f1e0ff */
[----:B------:R-:W-:Y:S02]  /*00b0*/  IADD3.X R3, RZ, R3, RZ, P0, !PT ;  /* 0x00000003ff037210 */ /* 0x000fe400007fe4ff */
[----:B------:R-:W-:-:S04]  /*00c0*/  ISETP.GE.U32.AND P0, PT, R2, c[0x0][0x168], PT ;  /* 0x00005a0002007a0c */ /* 0x000fc80003f06070 */
[----:B------:R-:W-:-:S13]  /*00d0*/  ISETP.GE.AND.EX P0, PT, R3, c[0x0][0x16c], PT, P0 ;  /* 0x00005b0003007a0c */ /* 0x000fda0003f06300 */
[----:B------:R-:W-:Y:S05]  /*00e0*/  @!P0 BRA `(.L_x_1657) ;  /* 0xffffffa000008947 */ /* 0x000fea000383ffff */
.L_x_1656:
[----:B-1----:R-:W-:Y:S05]  /*00f0*/  BSYNC B0 ;  /* 0x0000000000007941 */ /* 0x002fea0003800000 */
.L_x_1655:
        /* <DEDUP_REMOVED lines=16> */
.L_x_1666:
        /* <DEDUP_REMOVED lines=27> */
[----:B------:R-:W-:Y:S05]  /*03b0*/  CALL.REL.NOINC `($__internal_43_$__cuda_sm20_div_s64) ;  /* 0x000020e000007944 */ /* 0x000fea0003c00000 */
[----:B------:R-:W-:Y:S05]  /*03c0*/  BRA `(.L_x_1664) ;  /* 0x0000012000007947 */ /* 0x000fea0003800000 */
.L_x_1663:
        /* <DEDUP_REMOVED lines=18> */
.L_x_1664:
[----:B------:R-:W-:Y:S05]  /*04f0*/  BSYNC B1 ;  /* 0x0000000000017941 */ /* 0x000fea0003800000 */
.L_x_1662:
[----:B------:R-:W-:Y:S02]  /*0500*/  IMAD R7, R5, c[0x0][0x730], RZ ;  /* 0x0001cc0005077a24 */ /* 0x000fe400078e02ff */
[----:B------:R-:W-:-:S04]  /*0510*/  IMAD.WIDE.U32 R8, R6, c[0x0][0x730], RZ ;  /* 0x0001cc0006087a25 */ /* 0x000fc800078e00ff */
[----:B------:R-:W-:Y:S01]  /*0520*/  IMAD R7, R6, c[0x0][0x734], R7 ;  /* 0x0001cd0006077a24 */ /* 0x000fe200078e0207 */
[----:B------:R-:W-:-:S04]  /*0530*/  LEA R10, P0, R8, c[0x0][0x660], 0x3 ;  /* 0x00019800080a7a11 */ /* 0x000fc800078018ff */
[----:B------:R-:W-:-:S04]  /*0540*/  IADD3 R7, R9, R7, RZ ;  /* 0x0000000709077210 */ /* 0x000fc80007ffe0ff */
[----:B------:R-:W-:-:S05]  /*0550*/  LEA.HI.X R11, R8, c[0x0][0x664], R7, 0x3, P0 ;  /* 0x00019900080b7a11 */ /* 0x000fca00000f1c07 */
[----:B------:R0:W5:Y:S01]  /*0560*/  LDG.E.64 R12, [R10.64] ;  /* 0x000000040a0c7981 */ /* 0x000162000c1e1b00 */
[----:B------:R-:W-:Y:S02]  /*0570*/  ISETP.NE.U32.AND P0, PT, R20, c[0x0][0x640], PT ;  /* 0x0001900014007a0c */ /* 0x000fe40003f05070 */
[----:B------:R-:W-:-:S04]  /*0580*/  SHF.R.S32.HI R7, RZ, 0x1f, R20 ;  /* 0x0000001fff077819 */ /* 0x000fc80000011414 */
[----:B------:R-:W-:-:S04]  /*0590*/  ISETP.NE.AND.EX P0, PT, R7, c[0x0][0x644], PT, P0 ;  /* 0x0001910007007a0c */ /* 0x000fc80003f05300 */
[----:B------:R-:W-:-:S05]  /*05a0*/  SEL R7, RZ, 0xffffffff, P0 ;  /* 0xffffffffff077807 */ /* 0x000fca0000000000 */
[----:B------:R-:W-:-:S04]  /*05b0*/  IMAD.IADD R20, R20, 0x1, R7 ;  /* 0x0000000114147824 */ /* 0x000fc800078e0207 */
[----:B0-----:R-:W-:-:S05]  /*05c0*/  IMAD.SHL.U32 R7, R20, 0x8, RZ ;  /* 0x0000000814077824 */ /* 0x001fca00078e00ff */
.L_x_1665:
[----:B------:R-:W0:Y:S02]  /*05d0*/  LDS.64 R8, [R7] ;  /* 0x0000000007087984 */ /* 0x000e240000000a00 */
[----:B0----5:R-:W0:-:S10]  /*05e0*/  DADD R10, R12, R8 ;  /* 0x000000000c0a7229 */ /* 0x021e140000000008 */
[----:B0-----:R-:W0:Y:S02]  /*05f0*/  ATOMS.CAST.SPIN.64 R10, [R7], R8, R10 ;  /* 0x00000008070a738d */ /* 0x001e24000180040a */
[----:B0-----:R-:W-:-:S04]  /*0600*/  ISETP.EQ.U32.AND P0, PT, R10, 0x1, PT ;  /* 0x000000010a00780c */ /* 0x001fc80003f02070 */
[----:B------:R-:W-:-:S13]  /*0610*/  ISETP.EQ.U32.AND.EX P0, PT, R11, RZ, PT, P0 ;  /* 0x000000ff0b00720c */ /* 0x000fda0003f02100 */
[----:B------:R-:W-:Y:S05]  /*0620*/  @!P0 BRA `(.L_x_1665) ;  /* 0xffffffa000008947 */ /* 0x000fea000383ffff */
.L_x_1661:
[----:B------:R-:W-:Y:S05]  /*0630*/  BSYNC B0 ;  /* 0x0000000000007941 */ /* 0x000fea0003800000 */
.L_x_1660:
[----:B------:R-:W-:-:S05]  /*0640*/  IMAD R7, R4, c[0x0][0x0], RZ ;  /* 0x0000000004077a24 */ /* 0x000fca00078e02ff */
[----:B------:R-:W-:-:S04]  /*0650*/  IADD3 R6, P0, R7, R6, RZ ;  /* 0x0000000607067210 */ /* 0x000fc80007f1e0ff */
[----:B------:R-:W-:Y:S02]  /*0660*/  IADD3.X R5, RZ, R5, RZ, P0, !PT ;  /* 0x00000005ff057210 */ /* 0x000fe400007fe4ff */
[----:B------:R-:W-:-:S04]  /*0670*/  ISETP.GE.U32.AND P0, PT, R6, c[0x0][0x658], PT ;  /* 0x0001960006007a0c */ /* 0x000fc80003f06070 */
[----:B------:R-:W-:-:S13]  /*0680*/  ISETP.GE.AND.EX P0, PT, R5, c[0x0][0x65c], PT, P0 ;  /* 0x0001970005007a0c */ /* 0x000fda0003f06300 */
[----:B------:R-:W-:Y:S05]  /*0690*/  @!P0 BRA `(.L_x_1666) ;  /* 0xfffffb6000008947 */ /* 0x000fea000383ffff */
[----:B------:R-:W-:Y:S05]  /*06a0*/  BRA `(.L_x_1658) ;  /* 0x00001ca000007947 */ /* 0x000fea0003800000 */
.L_x_1659:
        /* <DEDUP_REMOVED lines=8> */
.L_x_1697:
        /* <DEDUP_REMOVED lines=8> */
.L_x_1680:
        /* <DEDUP_REMOVED lines=14> */
[----:B------:R-:W-:Y:S05]  /*0890*/  CALL.REL.NOINC `($__internal_43_$__cuda_sm20_div_s64) ;  /* 0x00001c0000007944 */ /* 0x000fea0003c00000 */
        /* <DEDUP_REMOVED lines=10> */
.L_x_1669:
        /* <DEDUP_REMOVED lines=22> */
.L_x_1670:
[----:B------:R-:W-:Y:S05]  /*0aa0*/  BSYNC B0 ;  /* 0x0000000000007941 */ /* 0x000fea0003800000 */
.L_x_1668:
        /* <DEDUP_REMOVED lines=15> */
[----:B------:R-:W-:Y:S05]  /*0ba0*/  CALL.REL.NOINC `($__internal_43_$__cuda_sm20_div_s64) ;  /* 0x000018f000007944 */ /* 0x000fea0003c00000 */
        /* <DEDUP_REMOVED lines=11> */
.L_x_1672:
        /* <DEDUP_REMOVED lines=23> */
.L_x_1673:
[----:B------:R-:W-:Y:S05]  /*0dd0*/  BSYNC B0 ;  /* 0x0000000000007941 */ /* 0x000fea0003800000 */
.L_x_1671:
        /* <DEDUP_REMOVED lines=16> */
[----:B------:R-:W-:Y:S05]  /*0ee0*/  CALL.REL.NOINC `($__internal_43_$__cuda_sm20_div_s64) ;  /* 0x000015b000007944 */ /* 0x000fea0003c00000 */
        /* <DEDUP_REMOVED lines=12> */
.L_x_1675:
        /* <DEDUP_REMOVED lines=22> */
.L_x_1676:
[----:B------:R-:W-:Y:S05]  /*1110*/  BSYNC B0 ;  /* 0x0000000000007941 */ /* 0x000fea0003800000 */
.L_x_1674:
        /* <DEDUP_REMOVED lines=17> */
[----:B------:R-:W-:Y:S05]  /*1230*/  CALL.REL.NOINC `($__internal_43_$__cuda_sm20_div_s64) ;  /* 0x0000126000007944 */ /* 0x000fea0003c00000 */
        /* <DEDUP_REMOVED lines=9> */
.L_x_1678:
        /* <DEDUP_REMOVED lines=23> */
.L_x_1679:
[----:B------:R-:W-:Y:S05]  /*1440*/  BSYNC B0 ;  /* 0x0000000000007941 */ /* 0x000fea0003800000 */
.L_x_1677:
        /* <DEDUP_REMOVED lines=8> */
.L_x_1667:
        /* <DEDUP_REMOVED lines=14> */
[----:B------:R-:W-:Y:S05]  /*15b0*/  CALL.REL.NOINC `($__internal_43_$__cuda_sm20_div_s64) ;  /* 0x00000ee000007944 */ /* 0x000fea0003c00000 */
        /* <DEDUP_REMOVED lines=10> */
.L_x_1683:
        /* <DEDUP_REMOVED lines=23> */
.L_x_1684:
[----:B------:R-:W-:Y:S05]  /*17d0*/  BSYNC B0 ;  /* 0x0000000000007941 */ /* 0x000fea0003800000 */
.L_x_1682:
        /* <DEDUP_REMOVED lines=28> */
.L_x_1686:
        /* <DEDUP_REMOVED lines=23> */
.L_x_1687:
[----:B------:R-:W-:Y:S05]  /*1b10*/  BSYNC B0 ;  /* 0x0000000000007941 */ /* 0x000fea0003800000 */
.L_x_1685:
        /* <DEDUP_REMOVED lines=27> */
.L_x_1689:
        /* <DEDUP_REMOVED lines=23> */
.L_x_1690:
[----:B------:R-:W-:Y:S05]  /*1e40*/  BSYNC B0 ;  /* 0x0000000000007941 */ /* 0x000fea0003800000 */
.L_x_1688:
[----:B------:R-:W0:Y:S02]  /*1e50*/  LDC.64 R8, c[0x0][R8+0x218] ;  /* 0x0000860008087b82 */ /* 0x000e240000000a00 */
[-C--:B0-----:R-:W-:Y:S02]  /*1e60*/  IMAD R9, R9, R10.reuse, RZ ;  /* 0x0000000a09097224 */ /* 0x081fe400078e02ff */
[----:B------:R-:W-:-:S04]  /*1e70*/  IMAD.WIDE.U32 R18, R8, R10, R18 ;  /* 0x0000000a08127225 */ /* 0x000fc800078e0012 */
[----:B------:R-:W-:-:S04]  /*1e80*/  IMAD R9, R8, R13, R9 ;  /* 0x0000000d08097224 */ /* 0x000fc800078e0209 */
[----:B------:R-:W-:Y:S02]  /*1e90*/  IMAD.IADD R19, R19, 0x1, R9 ;  /* 0x0000000113137824 */ /* 0x000fe400078e0209 */
.L_x_1681:
        /* <DEDUP_REMOVED lines=28> */
.L_x_1694:
        /* <DEDUP_REMOVED lines=18> */
.L_x_1695:
[----:B------:R-:W-:Y:S05]  /*2180*/  BSYNC B1 ;  /* 0x0000000000017941 */ /* 0x000fea0003800000 */
.L_x_1693:
        /* <DEDUP_REMOVED lines=13> */
.L_x_1696:
[----:B------:R-:W0:Y:S02]  /*2260*/  LDS.64 R8, [R13] ;  /* 0x000000000d087984 */ /* 0x000e240000000a00 */
[----:B0----5:R-:W0:-:S10]  /*2270*/  DADD R10, R14, R8 ;  /* 0x000000000e0a7229 */ /* 0x021e140000000008 */
[----:B0-----:R-:W0:Y:S02]  /*2280*/  ATOMS.CAST.SPIN.64 R10, [R13], R8, R10 ;  /* 0x000000080d0a738d */ /* 0x001e24000180040a */
[----:B0-----:R-:W-:-:S04]  /*2290*/  ISETP.EQ.U32.AND P0, PT, R10, 0x1, PT ;  /* 0x000000010a00780c */ /* 0x001fc80003f02070 */
[----:B------:R-:W-:-:S13]  /*22a0*/  ISETP.EQ.U32.AND.EX P0, PT, R11, RZ, PT, P0 ;  /* 0x000000ff0b00720c */ /* 0x000fda0003f02100 */
[----:B------:R-:W-:Y:S05]  /*22b0*/  @!P0 BRA `(.L_x_1696) ;  /* 0xffffffa000008947 */ /* 0x000fea000383ffff */
.L_x_1692:
[----:B------:R-:W-:Y:S05]  /*22c0*/  BSYNC B0 ;  /* 0x0000000000007941 */ /* 0x000fea0003800000 */
.L_x_1691:
        /* <DEDUP_REMOVED lines=8> */
.L_x_1658:
[----:B------:R-:W-:Y:S01]  /*2350*/  WARPSYNC 0xffffffff ;  /* 0xffffffff00007948 */ /* 0x000fe20003800000 */
[----:B------:R-:W-:Y:S01]  /*2360*/  BAR.SYNC.DEFER_BLOCKING 0x0 ;  /* 0x0000000000007b1d */ /* 0x000fe20000010000 */
[----:B------:R-:W-:-:S04]  /*2370*/  ISETP.GE.U32.AND P0, PT, R0, c[0x0][0x168], PT ;  /* 0x00005a0000007a0c */ /* 0x000fc80003f06070 */
[----:B------:R-:W-:-:S13]  /*2380*/  ISETP.GE.AND.EX P0, PT, RZ, c[0x0][0x16c], PT, P0 ;  /* 0x00005b00ff007a0c */ /* 0x000fda0003f06300 */
[----:B------:R-:W-:Y:S05]  /*2390*/  @P0 EXIT ;  /* 0x000000000000094d */ /* 0x000fea0003800000 */
[----:B------:R-:W-:-:S04]  /*23a0*/  MOV R8, RZ ;  /* 0x000000ff00087202 */ /* 0x000fc80000000f00 */
.L_x_1698:
        /* <DEDUP_REMOVED lines=15> */
        .weak           $__internal_43_$__cuda_sm20_div_s64
        .type           $__internal_43_$__cuda_sm20_div_s64,@function
        .size           $__internal_43_$__cuda_sm20_div_s64,(.L_x_3591 - $__internal_43_$__cuda_sm20_div_s64)
$__internal_43_$__cuda_sm20_div_s64:
        /* <DEDUP_REMOVED lines=83> */
[----:B------:R-:W-:Y:S06]  /*29d0*/  RET.REL.NODEC R24 `(_ZN2at4cuda17kernelHistogram1DIdllLi1ELi2ELin1ELNS0_23CUDAHistogramMemoryTypeE0EZNS0_21CUDA_tensor_histogramIdlLb1EEEbNS_6TensorES4_S4_lNS_14AccumulateTypeIT0_Lb1EE4typeES8_NS0_13TensorArgTypeES9_S9_EUllE_EEvNS0_6detail10TensorInfoIT_T1_EESF_NSC_IKS6_SE_EElS8_S8_SE_T6_) ;  /* 0xffffd62018007950 */ /* 0x000fec0003c3ffff */
.L_x_1699:
        /* <DEDUP_REMOVED lines=10> */
.L_x_3591:


//--------------------- .text._ZN2at4cuda17kernelHistogram1DIlllLi1ELi2ELin1ELNS0_23CUDAHistogramMemoryTypeE1EZNS0_21CUDA_tensor_histogramIllLb0EEEbNS_6TensorES4_S4_lNS_14AccumulateTypeIT0_Lb1EE4typeES8_NS0_13TensorArgTypeES9_S9_EUllE0_EEvNS0_6detail10TensorInfoIT_T1_EESF_NSC_IKS6_SE_EElS8_S8_SE_T6_ --------------------------
	.section	.text._ZN2at4cuda17kernelHistogram1DIlllLi1ELi2ELin1ELNS0_23CUDAHistogramMemoryTypeE1EZNS0_21CUDA_tensor_histogramIllLb0EEEbNS_6TensorES4_S4_lNS_14AccumulateTypeIT0_Lb1EE4typeES8_NS0_13TensorArgTypeES9_S9_EUllE0_EEvNS0_6detail10TensorInfoIT_T1_EESF_NSC_IKS6_SE_EElS8_S8_SE_T6_,"ax",@progbits
	.sectioninfo	@"SHI_REGISTERS=36"
	.align	128
        .global         _ZN2at4cuda17kernelHistogram1DIlllLi1ELi2ELin1ELNS0_23CUDAHistogramMemoryTypeE1EZNS0_21CUDA_tensor_histogramIllLb0EEEbNS_6TensorES4_S4_lNS_14AccumulateTypeIT0_Lb1EE4typeES8_NS0_13TensorArgTypeES9_S9_EUllE0_EEvNS0_6detail10TensorInfoIT_T1_EESF_NSC_IKS6_SE_EElS8_S8_SE_T6_
        .type           _ZN2at4cuda17kernelHistogram1DIlllLi1ELi2ELin1ELNS0_23CUDAHistogramMemoryTypeE1EZNS0_21CUDA_tensor_histogramIllLb0EEEbNS_6TensorES4_S4_lNS_14AccumulateTypeIT0_Lb1EE4typeES8_NS0_13TensorArgTypeES9_S9_EUllE0_EEvNS0_6detail10TensorInfoIT_T1_EESF_NSC_IKS6_SE_EElS8_S8_SE_T6_,@function
        .size           _ZN2at4cuda17kernelHistogram1DIlllLi1ELi2ELin1ELNS0_23CUDAHistogramMemoryTypeE1EZNS0_21CUDA_tensor_histogramIllLb0EEEbNS_6TensorES4_S4_lNS_14AccumulateTypeIT0_Lb1EE4typeES8_NS0_13TensorArgTypeES9_S9_EUllE0_EEvNS0_6detail10TensorInfoIT_T1_EESF_NSC_IKS6_SE_EElS8_S8_SE_T6_,(.L_x_3592 - _ZN2at4cuda17kernelHistogram1DIlllLi1ELi2ELin1ELNS0_23CUDAHistogramMemoryTypeE1EZNS0_21CUDA_tensor_histogramIllLb0EEEbNS_6TensorES4_S4_lNS_14AccumulateTypeIT0_Lb1EE4typeES8_NS0_13TensorArgTypeES9_S9_EUllE0_EEvNS0_6detail10TensorInfoIT_T1_EESF_NSC_IKS6_SE_EElS8_S8_SE_T6_)
        .other          _ZN2at4cuda17kernelHistogram1DIlllLi1ELi2ELin1ELNS0_23CUDAHistogramMemoryTypeE1EZNS0_21CUDA_tensor_histogramIllLb0EEEbNS_6TensorES4_S4_lNS_14AccumulateTypeIT0_Lb1EE4typeES8_NS0_13TensorArgTypeES9_S9_EUllE0_EEvNS0_6detail10TensorInfoIT_T1_EESF_NSC_IKS6_SE_EElS8_S8_SE_T6_,@"STO_CUDA_ENTRY STV_DEFAULT"
_ZN2at4cuda17kernelHistogram1DIlllLi1ELi2ELin1ELNS0_23CUDAHistogramMemoryTypeE1EZNS0_21CUDA_tensor_histogramIllLb0EEEbNS_6TensorES4_S4_lNS_14AccumulateTypeIT0_Lb1EE4typeES8_NS0_13TensorArgTypeES9_S9_EUllE0_EEvNS0_6detail10TensorInfoIT_T1_EESF_NSC_IKS6_SE_EElS8_S8_SE_T6_:
.text._ZN2at4cuda17kernelHistogram1DIlllLi1ELi2ELin1ELNS0_23CUDAHistogramMemoryTypeE1EZNS0_21CUDA_tensor_histogramIllLb0EEEbNS_6TensorES4_S4_lNS_14AccumulateTypeIT0_Lb1EE4typeES8_NS0_13TensorArgTypeES9_S9_EUllE0_EEvNS0_6detail10TensorInfoIT_T1_EESF_NSC_IKS6_SE_EElS8_S8_SE_T6_:
        /* <DEDUP_REMOVED lines=17> */
.L_x_1706:
        /* <DEDUP_REMOVED lines=33> */
[----:B------:R-:W-:Y:S05]  /*0320*/  CALL.REL.NOINC `($__internal_44_$__cuda_sm20_div_s64) ;  /* 0x00001f0000007944 */ /* 0x000fea0003c00000 */
[----:B------:R-:W-:Y:S05]  /*0330*/  BRA `(.L_x_1705) ;  /* 0x0000012000007947 */ /* 0x000fea0003800000 */
.L_x_1704:
        /* <DEDUP_REMOVED lines=18> */
.L_x_1705:
[----:B------:R-:W-:Y:S05]  /*0460*/  BSYNC B1 ;  /* 0x0000000000017941 */ /* 0x000fea0003800000 */
.L_x_1703:
        /* <DEDUP_REMOVED lines=15> */
.L_x_1702:
[----:B------:R-:W-:Y:S05]  /*0560*/  BSYNC B0 ;  /* 0x0000000000007941 */ /* 0x000fea0003800000 */
.L_x_1701:
[----:B------:R-:W-:Y:S05]  /*0570*/  @!P0 BRA `(.L_x_1706) ;  /* 0xfffffb9000008947 */ /* 0x000fea000383ffff */
[----:B------:R-:W-:Y:S05]  /*0580*/  EXIT ;  /* 0x000000000000794d */ /* 0x000fea0003800000 */
.L_x_1700:
[----:B------:R-:W-:-:S04]  /*0590*/  LOP3.LUT R3, RZ, c[0x0][0x638], RZ, 0x33, !PT ;  /* 0x00018e00ff037a12 */ /* 0x000fc800078e33ff */
[----:B------:R-:W-:-:S04]  /*05a0*/  IMNMX R3, R3, -0x3, !PT ;  /* 0xfffffffd03037817 */ /* 0x000fc80007800200 */
[----:B------:R-:W-:-:S04]  /*05b0*/  IADD3 R6, R3, c[0x0][0x638], RZ ;  /* 0x00018e0003067a10 */ /* 0x000fc80007ffe0ff */
[C---:B------:R-:W-:Y:S02]  /*05c0*/  IADD3 R3, R6.reuse, 0x2, RZ ;  /* 0x0000000206037810 */ /* 0x040fe40007ffe0ff */
[----:B------:R-:W-:Y:S02]  /*05d0*/  IADD3 R4, R6, 0x1, RZ ;  /* 0x0000000106047810 */ /* 0x000fe40007ffe0ff */
[----:B------:R-:W-:-:S04]  /*05e0*/  LOP3.LUT R3, R3, 0x3, RZ, 0xc0, !PT ;  /* 0x0000000303037812 */ /* 0x000fc800078ec0ff */
[----:B------:R-:W-:Y:S02]  /*05f0*/  IADD3 R5, R6, -R3, RZ ;  /* 0x8000000306057210 */ /* 0x000fe40007ffe0ff */
.L_x_1737:
        /* <DEDUP_REMOVED lines=11> */
.L_x_1720:
        /* <DEDUP_REMOVED lines=8> */
[----:B------:R-:W-:Y:S05]  /*0730*/  CALL.REL.NOINC `($__internal_44_$__cuda_sm20_div_s64) ;  /* 0x00001af000007944 */ /* 0x000fea0003c00000 */
        /* <DEDUP_REMOVED lines=10> */
.L_x_1709:
        /* <DEDUP_REMOVED lines=22> */
.L_x_1710:
[----:B------:R-:W-:Y:S05]  /*0940*/  BSYNC B0 ;  /* 0x0000000000007941 */ /* 0x000fea0003800000 */
.L_x_1708:
        /* <DEDUP_REMOVED lines=16> */
[----:B------:R-:W-:Y:S05]  /*0a50*/  CALL.REL.NOINC `($__internal_44_$__cuda_sm20_div_s64) ;  /* 0x000017d000007944 */ /* 0x000fea0003c00000 */
        /* <DEDUP_REMOVED lines=12> */
.L_x_1712:
        /* <DEDUP_REMOVED lines=23> */
.L_x_1713:
[----:B------:R-:W-:Y:S05]  /*0c90*/  BSYNC B0 ;  /* 0x0000000000007941 */ /* 0x000fea0003800000 */
.L_x_1711:
        /* <DEDUP_REMOVED lines=29> */
.L_x_1715:
        /* <DEDUP_REMOVED lines=23> */
.L_x_1716:
[----:B------:R-:W-:Y:S05]  /*0fe0*/  BSYNC B0 ;  /* 0x0000000000007941 */ /* 0x000fea0003800000 */
.L_x_1714:
        /* <DEDUP_REMOVED lines=30> */
.L_x_1718:
        /* <DEDUP_REMOVED lines=22> */
.L_x_1719:
[----:B------:R-:W-:Y:S05]  /*1330*/  BSYNC B0 ;  /* 0x0000000000007941 */ /* 0x000fea0003800000 */
.L_x_1717:
        /* <DEDUP_REMOVED lines=11> */
.L_x_1707:
        /* <DEDUP_REMOVED lines=12> */
[----:B------:R-:W-:Y:S05]  /*14b0*/  CALL.REL.NOINC `($__internal_44_$__cuda_sm20_div_s64) ;  /* 0x00000d7000007944 */ /* 0x000fea0003c00000 */
        /* <DEDUP_REMOVED lines=10> */
.L_x_1723:
        /* <DEDUP_REMOVED lines=23> */
.L_x_1724:
[----:B------:R-:W-:Y:S05]  /*16d0*/  BSYNC B0 ;  /* 0x0000000000007941 */ /* 0x000fea0003800000 */
.L_x_1722:
        /* <DEDUP_REMOVED lines=27> */
.L_x_1726:
        /* <DEDUP_REMOVED lines=23> */
.L_x_1727:
[----:B------:R-:W-:Y:S05]  /*1a00*/  BSYNC B0 ;  /* 0x0000000000007941 */ /* 0x000fea0003800000 */
.L_x_1725:
        /* <DEDUP_REMOVED lines=16> */
[----:B------:R-:W-:Y:S05]  /*1b10*/  CALL.REL.NOINC `($__internal_44_$__cuda_sm20_div_s64) ;  /* 0x0000071000007944 */ /* 0x000fea0003c00000 */
        /* <DEDUP_REMOVED lines=9> */
.L_x_1729:
        /* <DEDUP_REMOVED lines=23> */
.L_x_1730:
[----:B------:R-:W-:Y:S05]  /*1d20*/  BSYNC B0 ;  /* 0x0000000000007941 */ /* 0x000fea0003800000 */
.L_x_1728:
[----:B------:R-:W0:Y:S01]  /*1d30*/  LDC.64 R6, c[0x0][R6+0x218] ;  /* 0x0000860006067b82 */ /* 0x000e220000000a00 */
[----:B------:R-:W-:Y:S01]  /*1d40*/  MOV R13, R9 ;  /* 0x00000009000d7202 */ /* 0x000fe20000000f00 */
[----:B0-----:R-:W-:-:S04]  /*1d50*/  IMAD R7, R7, R10, RZ ;  /* 0x0000000a07077224 */ /* 0x001fc800078e02ff */
[----:B------:R-:W-:-:S04]  /*1d60*/  IMAD.WIDE.U32 R12, R6, R10, R12 ;  /* 0x0000000a060c7225 */ /* 0x000fc800078e000c */
[----:B------:R-:W-:-:S04]  /*1d70*/  IMAD R7, R6, R15, R7 ;  /* 0x0000000f06077224 */ /* 0x000fc800078e0207 */
[----:B------:R-:W-:Y:S02]  /*1d80*/  IMAD.IADD R9, R13, 0x1, R7 ;  /* 0x000000010d097824 */ /* 0x000fe400078e0207 */
.L_x_1721:
        /* <DEDUP_REMOVED lines=30> */
.L_x_1734:
        /* <DEDUP_REMOVED lines=18> */
.L_x_1735:
[----:B------:R-:W-:Y:S05]  /*2090*/  BSYNC B1 ;  /* 0x0000000000017941 */ /* 0x000fea0003800000 */
.L_x_1733:
        /* <DEDUP_REMOVED lines=15> */
.L_x_1732:
[----:B------:R-:W-:Y:S05]  /*2190*/  BSYNC B0 ;  /* 0x0000000000007941 */ /* 0x000fea0003800000 */
.L_x_1731:
        /* <DEDUP_REMOVED lines=8> */
.L_x_1736:
[----:B------:R-:W-:Y:S05]  /*2220*/  EXIT ;  /* 0x000000000000794d */ /* 0x000fea0003800000 */
        .weak           $__internal_44_$__cuda_sm20_div_s64
        .type           $__internal_44_$__cuda_sm20_div_s64,@function
        .size           $__internal_44_$__cuda_sm20_div_s64,(.L_x_3592 - $__internal_44_$__cuda_sm20_div_s64)
$__internal_44_$__cuda_sm20_div_s64:
        /* <DEDUP_REMOVED lines=82> */
[----:B------:R-:W-:Y:S06]  /*2750*/  RET.REL.NODEC R10 `(_ZN2at4cuda17kernelHistogram1DIlllLi1ELi2ELin1ELNS0_23CUDAHistogramMemoryTypeE1EZNS0_21CUDA_tensor_histogramIllLb0EEEbNS_6TensorES4_S4_lNS_14AccumulateTypeIT0_Lb1EE4typeES8_NS0_13TensorArgTypeES9_S9_EUllE0_EEvNS0_6detail10TensorInfoIT_T1_EESF_NSC_IKS6_SE_EElS8_S8_SE_T6_) ;  /* 0xffffd8a00a007950 */ /* 0x000fec0003c3ffff */
.L_x_1738:
        /* <DEDUP_REMOVED lines=10> */
.L_x_3592:


//--------------------- .text._ZN2at4cuda17kernelHistogram1DIlllLi1ELi2ELin1ELNS0_23CUDAHistogramMemoryTypeE0EZNS0_21CUDA_tensor_histogramIllLb0EEEbNS_6TensorES4_S4_lNS_14AccumulateTypeIT0_Lb1EE4typeES8_NS0_13TensorArgTypeES9_S9_EUllE0_EEvNS0_6detail10TensorInfoIT_T1_EESF_NSC_IKS6_SE_EElS8_S8_SE_T6_ --------------------------
	.section	.text._ZN2at4cuda17kernelHistogram1DIlllLi1ELi2ELin1ELNS0_23CUDAHistogramMemoryTypeE0EZNS0_21CUDA_tensor_histogramIllLb0EEEbNS_6TensorES4_S4_lNS_14AccumulateTypeIT0_Lb1EE4typeES8_NS0_13TensorArgTypeES9_S9_EUllE0_EEvNS0_6detail10TensorInfoIT_T1_EESF_NSC_IKS6_SE_EElS8_S8_SE_T6_,"ax",@progbits
	.sectioninfo	@"SHI_REGISTERS=40"
	.align	128
        .global         _ZN2at4cuda17kernelHistogram1DIlllLi1ELi2ELin1ELNS0_23CUDAHistogramMemoryTypeE0EZNS0_21CUDA_tensor_histogramIllLb0EEEbNS_6TensorES4_S4_lNS_14AccumulateTypeIT0_Lb1EE4typeES8_NS0_13TensorArgTypeES9_S9_EUllE0_EEvNS0_6detail10TensorInfoIT_T1_EESF_NSC_IKS6_SE_EElS8_S8_SE_T6_
        .type           _ZN2at4cuda17kernelHistogram1DIlllLi1ELi2ELin1ELNS0_23CUDAHistogramMemoryTypeE0EZNS0_21CUDA_tensor_histogramIllLb0EEEbNS_6TensorES4_S4_lNS_14AccumulateTypeIT0_Lb1EE4typeES8_NS0_13TensorArgTypeES9_S9_EUllE0_EEvNS0_6detail10TensorInfoIT_T1_EESF_NSC_IKS6_SE_EElS8_S8_SE_T6_,@function
        .size           _ZN2at4cuda17kernelHistogram1DIlllLi1ELi2ELin1ELNS0_23CUDAHistogramMemoryTypeE0EZNS0_21CUDA_tensor_histogramIllLb0EEEbNS_6TensorES4_S4_lNS_14AccumulateTypeIT0_Lb1EE4typeES8_NS0_13TensorArgTypeES9_S9_EUllE0_EEvNS0_6detail10TensorInfoIT_T1_EESF_NSC_IKS6_SE_EElS8_S8_SE_T6_,(.L_x_3593 - _ZN2at4cuda17kernelHistogram1DIlllLi1ELi2ELin1ELNS0_23CUDAHistogramMemoryTypeE0EZNS0_21CUDA_tensor_histogramIllLb0EEEbNS_6TensorES4_S4_lNS_14AccumulateTypeIT0_Lb1EE4typeES8_NS0_13TensorArgTypeES9_S9_EUllE0_EEvNS0_6detail10TensorInfoIT_T1_EESF_NSC_IKS6_SE_EElS8_S8_SE_T6_)
        .other          _ZN2at4cuda17kernelHistogram1DIlllLi1ELi2ELin1ELNS0_23CUDAHistogramMemoryTypeE0EZNS0_21CUDA_tensor_histogramIllLb0EEEbNS_6TensorES4_S4_lNS_14AccumulateTypeIT0_Lb1EE4typeES8_NS0_13TensorArgTypeES9_S9_EUllE0_EEvNS0_6detail10TensorInfoIT_T1_EESF_NSC_IKS6_SE_EElS8_S8_SE_T6_,@"STO_CUDA_ENTRY STV_DEFAULT"
_ZN2at4cuda17kernelHistogram1DIlllLi1ELi2ELin1ELNS0_23CUDAHistogramMemoryTypeE0EZNS0_21CUDA_tensor_histogramIllLb0EEEbNS_6TensorES4_S4_lNS_14AccumulateTypeIT0_Lb1EE4typeES8_NS0_13TensorArgTypeES9_S9_EUllE0_EEvNS0_6detail10TensorInfoIT_T1_EESF_NSC_IKS6_SE_EElS8_S8_SE_T6_:
.text._ZN2at4cuda17kernelHistogram1DIlllLi1ELi2ELin1ELNS0_23CUDAHistogramMemoryTypeE0EZNS0_21CUDA_tensor_histogramIllLb0EEEbNS_6TensorES4_S4_lNS_14AccumulateTypeIT0_Lb1EE4typeES8_NS0_13TensorArgTypeES9_S9_EUllE0_EEvNS0_6detail10TensorInfoIT_T1_EESF_NSC_IKS6_SE_EElS8_S8_SE_T6_:
        /* <DEDUP_REMOVED lines=9> */
.L_x_1741:
[----:B------:R0:W-:Y:S02]  /*0090*/  STS.64 [R2.X8], RZ ;  /* 0x000000ff02007388 */ /* 0x0001e40000008a00 */
[----:B0-----:R-:W-:-:S04]  /*00a0*/  IADD3 R2, P0, R2, c[0x0][0x0], RZ ;  /* 0x0000000002027a10 */ /* 0x001fc80007f1e0ff */
[----:B------:R-:W-:Y:S02]  /*00b0*/  IADD3.X R3, RZ, R3, RZ, P0, !PT ;  /* 0x00000003ff037210 */ /* 0x000fe400007fe4ff */
[----:B------:R-:W-:-:S04]  /*00c0*/  ISETP.GE.U32.AND P0, PT, R2, c[0x0][0x168], PT ;  /* 0x00005a0002007a0c */ /* 0x000fc80003f06070 */
[----:B------:R-:W-:-:S13]  /*00d0*/  ISETP.GE.AND.EX P0, PT, R3, c[0x0][0x16c], PT, P0 ;  /* 0x00005b0003007a0c */ /* 0x000fda0003f06300 */
[----:B------:R-:W-:Y:S05]  /*00e0*/  @!P0 BRA `(.L_x_1741) ;  /* 0xffffffa000008947 */ /* 0x000fea000383ffff */
.L_x_1740:
[----:B-1----:R-:W-:Y:S05]  /*00f0*/  BSYNC B0 ;  /* 0x0000000000007941 */ /* 0x002fea0003800000 */
.L_x_1739:
        /* <DEDUP_REMOVED lines=16> */
.L_x_1750:
        /* <DEDUP_REMOVED lines=32> */
[----:B------:R-:W-:Y:S05]  /*0400*/  CALL.REL.NOINC `($__internal_45_$__cuda_sm20_div_s64) ;  /* 0x0000200000007944 */ /* 0x000fea0003c00000 */
[----:B------:R-:W-:Y:S05]  /*0410*/  BRA `(.L_x_1748) ;  /* 0x0000012000007947 */ /* 0x000fea0003800000 */
.L_x_1747:
        /* <DEDUP_REMOVED lines=18> */
.L_x_1748:
[----:B------:R-:W-:Y:S05]  /*0540*/  BSYNC B1 ;  /* 0x0000000000017941 */ /* 0x000fea0003800000 */
.L_x_1746:
[----:B------:R-:W-:Y:S02]  /*0550*/  ISETP.NE.U32.AND P1, PT, R24, c[0x0][0x640], PT ;  /* 0x0001900018007a0c */ /* 0x000fe40003f25070 */
[----:B------:R-:W-:-:S04]  /*0560*/  SHF.R.S32.HI R7, RZ, 0x1f, R24 ;  /* 0x0000001fff077819 */ /* 0x000fc80000011418 */
[----:B------:R-:W-:-:S04]  /*0570*/  ISETP.NE.AND.EX P1, PT, R7, c[0x0][0x644], PT, P1 ;  /* 0x0001910007007a0c */ /* 0x000fc80003f25310 */
[----:B------:R-:W-:-:S04]  /*0580*/  SEL R7, RZ, 0xffffffff, P1 ;  /* 0xffffffffff077807 */ /* 0x000fc80000800000 */
[----:B------:R-:W-:-:S05]  /*0590*/  IADD3 R24, R24, R7, RZ ;  /* 0x0000000718187210 */ /* 0x000fca0007ffe0ff */
[----:B------:R-:W-:-:S05]  /*05a0*/  IMAD.SHL.U32 R7, R24, 0x8, RZ ;  /* 0x0000000818077824 */ /* 0x000fca00078e00ff */
.L_x_1749:
[----:B------:R-:W0:Y:S02]  /*05b0*/  LDS.64 R8, [R7] ;  /* 0x0000000007087984 */ /* 0x000e240000000a00 */
[----:B0-----:R-:W-:-:S05]  /*05c0*/  IADD3 R10, P1, R8, 0x1, RZ ;  /* 0x00000001080a7810 */ /* 0x001fca0007f3e0ff */
[----:B------:R-:W-:-:S06]  /*05d0*/  IMAD.X R11, RZ, RZ, R9, P1 ;  /* 0x000000ffff0b7224 */ /* 0x000fcc00008e0609 */
[----:B------:R-:W0:Y:S02]  /*05e0*/  ATOMS.CAST.SPIN.64 R10, [R7], R8, R10 ;  /* 0x00000008070a738d */ /* 0x000e24000180040a */
[----:B0-----:R-:W-:-:S04]  /*05f0*/  ISETP.EQ.U32.AND P1, PT, R10, 0x1, PT ;  /* 0x000000010a00780c */ /* 0x001fc80003f22070 */
[----:B------:R-:W-:-:S13]  /*0600*/  ISETP.EQ.U32.AND.EX P1, PT, R11, RZ, PT, P1 ;  /* 0x000000ff0b00720c */ /* 0x000fda0003f22110 */
[----:B------:R-:W-:Y:S05]  /*0610*/  @!P1 BRA `(.L_x_1749) ;  /* 0xffffff9000009947 */ /* 0x000fea000383ffff */
.L_x_1745:
[----:B------:R-:W-:Y:S05]  /*0620*/  BSYNC B0 ;  /* 0x0000000000007941 */ /* 0x000fea0003800000 */
.L_x_1744:
[----:B------:R-:W-:Y:S05]  /*0630*/  @!P0 BRA `(.L_x_1750) ;  /* 0xfffffbc000008947 */ /* 0x000fea000383ffff */
[----:B------:R-:W-:Y:S05]  /*0640*/  BRA `(.L_x_1742) ;  /* 0x00001c7000007947 */ /* 0x000fea0003800000 */
.L_x_1743:
[----:B------:R-:W-:Y:S01]  /*0650*/  LOP3.LUT R4, RZ, c[0x0][0x638], RZ, 0x33, !PT ;  /* 0x00018e00ff047a12 */ /* 0x000fe200078e33ff */
[----:B------:R-:W-:-:S03]  /*0660*/  IMAD.MOV.U32 R6, RZ, RZ, RZ ;  /* 0x000000ffff067224 */ /* 0x000fc600078e00ff */
[----:B------:R-:W-:-:S04]  /*0670*/  IMNMX R4, R4, -0x3, !PT ;  /* 0xfffffffd04047817 */ /* 0x000fc80007800200 */
[----:B------:R-:W-:-:S04]  /*0680*/  IADD3 R4, R4, c[0x0][0x638], RZ ;  /* 0x00018e0004047a10 */ /* 0x000fc80007ffe0ff */
[C---:B------:R-:W-:Y:S02]  /*0690*/  IADD3 R13, R4.reuse, 0x2, RZ ;  /* 0x00000002040d7810 */ /* 0x040fe40007ffe0ff */
[----:B------:R-:W-:Y:S02]  /*06a0*/  IADD3 R7, R4, 0x1, RZ ;  /* 0x0000000104077810 */ /* 0x000fe40007ffe0ff */
[----:B------:R-:W-:Y:S02]  /*06b0*/  LOP3.LUT R13, R13, 0x3, RZ, 0xc0, !PT ;  /* 0x000000030d0d7812 */ /* 0x000fe400078ec0ff */
.L_x_1781:
        /* <DEDUP_REMOVED lines=10> */
.L_x_1764:
        /* <DEDUP_REMOVED lines=9> */
[----:B------:R-:W-:Y:S05]  /*07f0*/  CALL.REL.NOINC `($__internal_45_$__cuda_sm20_div_s64) ;  /* 0x00001c1000007944 */ /* 0x000fea0003c00000 */
        /* <DEDUP_REMOVED lines=11> */
.L_x_1753:
        /* <DEDUP_REMOVED lines=22> */
.L_x_1754:
[----:B------:R-:W-:Y:S05]  /*0a10*/  BSYNC B0 ;  /* 0x0000000000007941 */ /* 0x000fea0003800000 */
.L_x_1752:
        /* <DEDUP_REMOVED lines=15> */
[----:B------:R-:W-:Y:S05]  /*0b10*/  CALL.REL.NOINC `($__internal_45_$__cuda_sm20_div_s64) ;  /* 0x000018f000007944 */ /* 0x000fea0003c00000 */
        /* <DEDUP_REMOVED lines=12> */
.L_x_1756:
        /* <DEDUP_REMOVED lines=22> */
.L_x_1757:
[----:B------:R-:W-:Y:S05]  /*0d40*/  BSYNC B0 ;  /* 0x0000000000007941 */ /* 0x000fea0003800000 */
.L_x_1755:
        /* <DEDUP_REMOVED lines=16> */
[----:B------:R-:W-:Y:S05]  /*0e50*/  CALL.REL.NOINC `($__internal_45_$__cuda_sm20_div_s64) ;  /* 0x000015b000007944 */ /* 0x000fea0003c00000 */
        /* <DEDUP_REMOVED lines=12> */
.L_x_1759:
        /* <DEDUP_REMOVED lines=22> */
.L_x_1760:
[----:B------:R-:W-:Y:S05]  /*1080*/  BSYNC B0 ;  /* 0x0000000000007941 */ /* 0x000fea0003800000 */
.L_x_1758:
        /* <DEDUP_REMOVED lines=30> */
.L_x_1762:
        /* <DEDUP_REMOVED lines=23> */
.L_x_1763:
[----:B------:R-:W-:Y:S05]  /*13e0*/  BSYNC B0 ;  /* 0x0000000000007941 */ /* 0x000fea0003800000 */
.L_x_1761:
        /* <DEDUP_REMOVED lines=11> */
.L_x_1751:
        /* <DEDUP_REMOVED lines=13> */
[----:B------:R-:W-:Y:S05]  /*1570*/  CALL.REL.NOINC `($__internal_45_$__cuda_sm20_div_s64) ;  /* 0x00000e9000007944 */ /* 0x000fea0003c00000 */
        /* <DEDUP_REMOVED lines=11> */
.L_x_1767:
        /* <DEDUP_REMOVED lines=23> */
.L_x_1768:
[----:B------:R-:W-:Y:S05]  /*17a0*/  BSYNC B0 ;  /* 0x0000000000007941 */ /* 0x000fea0003800000 */
.L_x_1766:
        /* <DEDUP_REMOVED lines=28> */
.L_x_1770:
        /* <DEDUP_REMOVED lines=23> */
.L_x_1771:
[----:B------:R-:W-:Y:S05]  /*1ae0*/  BSYNC B0 ;  /* 0x0000000000007941 */ /* 0x000fea0003800000 */
.L_x_1769:
        /* <DEDUP_REMOVED lines=27> */
.L_x_1773:
        /* <DEDUP_REMOVED lines=23> */
.L_x_1774:
[----:B------:R-:W-:Y:S05]  /*1e10*/  BSYNC B0 ;  /* 0x0000000000007941 */ /* 0x000fea0003800000 */
.L_x_1772:
[----:B------:R-:W0:Y:S02]  /*1e20*/  LDC.64 R8, c[0x0][R8+0x218] ;  /* 0x0000860008087b82 */ /* 0x000e240000000a00 */
[-C--:B0-----:R-:W-:Y:S02]  /*1e30*/  IMAD R9, R9, R10.reuse, RZ ;  /* 0x0000000a09097224 */ /* 0x081fe400078e02ff */
[----:B------:R-:W-:-:S04]  /*1e40*/  IMAD.WIDE.U32 R18, R8, R10, R18 ;  /* 0x0000000a08127225 */ /* 0x000fc800078e0012 */
[----:B------:R-:W-:-:S04]  /*1e50*/  IMAD R9, R8, R15, R9 ;  /* 0x0000000f08097224 */ /* 0x000fc800078e0209 */
[----:B------:R-:W-:Y:S02]  /*1e60*/  IMAD.IADD R19, R19, 0x1, R9 ;  /* 0x0000000113137824 */ /* 0x000fe400078e0209 */
.L_x_1765:
        /* <DEDUP_REMOVED lines=28> */
.L_x_1778:
        /* <DEDUP_REMOVED lines=18> */
.L_x_1779:
[----:B------:R-:W-:Y:S05]  /*2150*/  BSYNC B1 ;  /* 0x0000000000017941 */ /* 0x000fea0003800000 */
.L_x_1777:
[----:B------:R-:W-:Y:S02]  /*2160*/  ISETP.NE.U32.AND P0, PT, R24, c[0x0][0x640], PT ;  /* 0x0001900018007a0c */ /* 0x000fe40003f05070 */
[----:B------:R-:W-:-:S04]  /*2170*/  SHF.R.S32.HI R8, RZ, 0x1f, R24 ;  /* 0x0000001fff087819 */ /* 0x000fc80000011418 */
[----:B------:R-:W-:-:S04]  /*2180*/  ISETP.NE.AND.EX P0, PT, R8, c[0x0][0x644], PT, P0 ;  /* 0x0001910008007a0c */ /* 0x000fc80003f05300 */
[----:B------:R-:W-:-:S05]  /*2190*/  SEL R9, RZ, 0xffffffff, P0 ;  /* 0xffffffffff097807 */ /* 0x000fca0000000000 */
[----:B------:R-:W-:-:S04]  /*21a0*/  IMAD.IADD R24, R24, 0x1, R9 ;  /* 0x0000000118187824 */ /* 0x000fc800078e0209 */
[----:B------:R-:W-:-:S05]  /*21b0*/  IMAD.SHL.U32 R15, R24, 0x8, RZ ;  /* 0x00000008180f7824 */ /* 0x000fca00078e00ff */
.L_x_1780:
[----:B------:R-:W0:Y:S02]  /*21c0*/  LDS.64 R8, [R15] ;  /* 0x000000000f087984 */ /* 0x000e240000000a00 */
[----:B0-----:R-:W-:-:S04]  /*21d0*/  IADD3 R10, P0, R8, 0x1, RZ ;  /* 0x00000001080a7810 */ /* 0x001fc80007f1e0ff */
[----:B------:R-:W-:-:S06]  /*21e0*/  IADD3.X R11, RZ, R9, RZ, P0, !PT ;  /* 0x00000009ff0b7210 */ /* 0x000fcc00007fe4ff */
[----:B------:R-:W0:Y:S02]  /*21f0*/  ATOMS.CAST.SPIN.64 R10, [R15], R8, R10 ;  /* 0x000000080f0a738d */ /* 0x000e24000180040a */
[----:B0-----:R-:W-:-:S04]  /*2200*/  ISETP.EQ.U32.AND P0, PT, R10, 0x1, PT ;  /* 0x000000010a00780c */ /* 0x001fc80003f02070 */
[----:B------:R-:W-:-:S13]  /*2210*/  ISETP.EQ.U32.AND.EX P0, PT, R11, RZ, PT, P0 ;  /* 0x000000ff0b00720c */ /* 0x000fda0003f02100 */
[----:B------:R-:W-:Y:S05]  /*2220*/  @!P0 BRA `(.L_x_1780) ;  /* 0xffffff9000008947 */ /* 0x000fea000383ffff */
.L_x_1776:
[----:B------:R-:W-:Y:S05]  /*2230*/  BSYNC B0 ;  /* 0x0000000000007941 */ /* 0x000fea0003800000 */
.L_x_1775:
        /* <DEDUP_REMOVED lines=8> */
.L_x_1742:
[----:B------:R-:W-:Y:S01]  /*22c0*/  WARPSYNC 0xffffffff ;  /* 0xffffffff00007948 */ /* 0x000fe20003800000 */
[----:B------:R-:W-:Y:S01]  /*22d0*/  BAR.SYNC.DEFER_BLOCKING 0x0 ;  /* 0x0000000000007b1d */ /* 0x000fe20000010000 */
[----:B------:R-:W-:-:S04]  /*22e0*/  ISETP.GE.U32.AND P0, PT, R0, c[0x0][0x168], PT ;  /* 0x00005a0000007a0c */ /* 0x000fc80003f06070 */
[----:B------:R-:W-:-:S13]  /*22f0*/  ISETP.GE.AND.EX P0, PT, RZ, c[0x0][0x16c], PT, P0 ;  /* 0x00005b00ff007a0c */ /* 0x000fda0003f06300 */
[----:B------:R-:W-:Y:S05]  /*2300*/  @P0 EXIT ;  /* 0x000000000000094d */ /* 0x000fea0003800000 */
[----:B------:R-:W-:-:S09]  /*2310*/  HFMA2.MMA R8, -RZ, RZ, 0, 0 ;  /* 0x00000000ff087435 */ /* 0x000fd200000001ff */
.L_x_1782:
        /* <DEDUP_REMOVED lines=15> */
        .weak           $__internal_45_$__cuda_sm20_div_s64
        .type           $__internal_45_$__cuda_sm20_div_s64,@function
        .size           $__internal_45_$__cuda_sm20_div_s64,(.L_x_3593 - $__internal_45_$__cuda_sm20_div_s64)
$__internal_45_$__cuda_sm20_div_s64:
        /* <DEDUP_REMOVED lines=83> */
[----:B------:R-:W-:Y:S05]  /*2940*/  RET.REL.NODEC R14 `(_ZN2at4cuda17kernelHistogram1DIlllLi1ELi2ELin1ELNS0_23CUDAHistogramMemoryTypeE0EZNS0_21CUDA_tensor_histogramIllLb0EEEbNS_6TensorES4_S4_lNS_14AccumulateTypeIT0_Lb1EE4typeES8_NS0_13TensorArgTypeES9_S9_EUllE0_EEvNS0_6detail10TensorInfoIT_T1_EESF_NSC_IKS6_SE_EElS8_S8_SE_T6_) ;  /* 0xffffd6b00e007950 */ /* 0x000fea0003c3ffff */
.L_x_1783:
        /* <DEDUP_REMOVED lines=11> */
.L_x_3593:


//--------------------- .text._ZN2at4cuda17kernelHistogram1DIlllLi1ELi2ELin1ELNS0_23CUDAHistogramMemoryTypeE1EZNS0_21CUDA_tensor_histogramIllLb0EEEbNS_6TensorES4_S4_lNS_14AccumulateTypeIT0_Lb1EE4typeES8_NS0_13TensorArgTypeES9_S9_EUllE_EEvNS0_6detail10TensorInfoIT_T1_EESF_NSC_IKS6_SE_EElS8_S8_SE_T6_ --------------------------
	.section	.text._ZN2at4cuda17kernelHistogram1DIlllLi1ELi2ELin1ELNS0_23CUDAHistogramMemoryTypeE1EZNS0_21CUDA_tensor_histogramIllLb0EEEbNS_6TensorES4_S4_lNS_14AccumulateTypeIT0_Lb1EE4typeES8_NS0_13TensorArgTypeES9_S9_EUllE_EEvNS0_6detail10TensorInfoIT_T1_EESF_NSC_IKS6_SE_EElS8_S8_SE_T6_,"ax",@progbits
	.sectioninfo	@"SHI_REGISTERS=36"
	.align	128
        .global         _ZN2at4cuda17kernelHistogram1DIlllLi1ELi2ELin1ELNS0_23CUDAHistogramMemoryTypeE1EZNS0_21CUDA_tensor_histogramIllLb0EEEbNS_6TensorES4_S4_lNS_14AccumulateTypeIT0_Lb1EE4typeES8_NS0_13TensorArgTypeES9_S9_EUllE_EEvNS0_6detail10TensorInfoIT_T1_EESF_NSC_IKS6_SE_EElS8_S8_SE_T6_
        .type           _ZN2at4cuda17kernelHistogram1DIlllLi1ELi2ELin1ELNS0_23CUDAHistogramMemoryTypeE1EZNS0_21CUDA_tensor_histogramIllLb0EEEbNS_6TensorES4_S4_lNS_14AccumulateTypeIT0_Lb1EE4typeES8_NS0_13TensorArgTypeES9_S9_EUllE_EEvNS0_6detail10TensorInfoIT_T1_EESF_NSC_IKS6_SE_EElS8_S8_SE_T6_,@function
        .size           _ZN2at4cuda17kernelHistogram1DIlllLi1ELi2ELin1ELNS0_23CUDAHistogramMemoryTypeE1EZNS0_21CUDA_tensor_histogramIllLb0EEEbNS_6TensorES4_S4_lNS_14AccumulateTypeIT0_Lb1EE4typeES8_NS0_13TensorArgTypeES9_S9_EUllE_EEvNS0_6detail10TensorInfoIT_T1_EESF_NSC_IKS6_SE_EElS8_S8_SE_T6_,(.L_x_3594 - _ZN2at4cuda17kernelHistogram1DIlllLi1ELi2ELin1ELNS0_23CUDAHistogramMemoryTypeE1EZNS0_21CUDA_tensor_histogramIllLb0EEEbNS_6TensorES4_S4_lNS_14AccumulateTypeIT0_Lb1EE4typeES8_NS0_13TensorArgTypeES9_S9_EUllE_EEvNS0_6detail10TensorInfoIT_T1_EESF_NSC_IKS6_SE_EElS8_S8_SE_T6_)
        .other          _ZN2at4cuda17kernelHistogram1DIlllLi1ELi2ELin1ELNS0_23CUDAHistogramMemoryTypeE1EZNS0_21CUDA_tensor_histogramIllLb0EEEbNS_6TensorES4_S4_lNS_14AccumulateTypeIT0_Lb1EE4typeES8_NS0_13TensorArgTypeES9_S9_EUllE_EEvNS0_6detail10TensorInfoIT_T1_EESF_NSC_IKS6_SE_EElS8_S8_SE_T6_,@"STO_CUDA_ENTRY STV_DEFAULT"
_ZN2at4cuda17kernelHistogram1DIlllLi1ELi2ELin1ELNS0_23CUDAHistogramMemoryTypeE1EZNS0_21CUDA_tensor_histogramIllLb0EEEbNS_6TensorES4_S4_lNS_14AccumulateTypeIT0_Lb1EE4typeES8_NS0_13TensorArgTypeES9_S9_EUllE_EEvNS0_6detail10TensorInfoIT_T1_EESF_NSC_IKS6_SE_EElS8_S8_SE_T6_:
.text._ZN2at4cuda17kernelHistogram1DIlllLi1ELi2ELin1ELNS0_23CUDAHistogramMemoryTypeE1EZNS0_21CUDA_tensor_histogramIllLb0EEEbNS_6TensorES4_S4_lNS_14AccumulateTypeIT0_Lb1EE4typeES8_NS0_13TensorArgTypeES9_S9_EUllE_EEvNS0_6detail10TensorInfoIT_T1_EESF_NSC_IKS6_SE_EElS8_S8_SE_T6_:
        /* <DEDUP_REMOVED lines=17> */
.L_x_1790:
        /* <DEDUP_REMOVED lines=28> */
[----:B------:R-:W-:Y:S05]  /*02d0*/  CALL.REL.NOINC `($__internal_46_$__cuda_sm20_div_s64) ;  /* 0x00001ff000007944 */ /* 0x000fea0003c00000 */
[----:B------:R-:W-:Y:S05]  /*02e0*/  BRA `(.L_x_1789) ;  /* 0x0000012000007947 */ /* 0x000fea0003800000 */
.L_x_1788:
        /* <DEDUP_REMOVED lines=18> */
.L_x_1789:
[----:B------:R-:W-:Y:S05]  /*0410*/  BSYNC B1 ;  /* 0x0000000000017941 */ /* 0x000fea0003800000 */
.L_x_1787:
        /* <DEDUP_REMOVED lines=20> */
.L_x_1786:
[----:B------:R-:W-:Y:S05]  /*0560*/  BSYNC B0 ;  /* 0x0000000000007941 */ /* 0x000fea0003800000 */
.L_x_1785:
[----:B0-----:R-:W-:-:S05]  /*0570*/  IMAD R5, R3, c[0x0][0x0], RZ ;  /* 0x0000000003057a24 */ /* 0x001fca00078e02ff */
[----:B------:R-:W-:-:S05]  /*0580*/  IADD3 R0, P0, R5, R0, RZ ;  /* 0x0000000005007210 */ /* 0x000fca0007f1e0ff */
[----:B------:R-:W-:Y:S01]  /*0590*/  IMAD.X R2, RZ, RZ, R2, P0 ;  /* 0x000000ffff027224 */ /* 0x000fe200000e0602 */
[----:B------:R-:W-:-:S04]  /*05a0*/  ISETP.GE.U32.AND P0, PT, R0, c[0x0][0x658], PT ;  /* 0x0001960000007a0c */ /* 0x000fc80003f06070 */
[----:B------:R-:W-:-:S13]  /*05b0*/  ISETP.GE.AND.EX P0, PT, R2, c[0x0][0x65c], PT, P0 ;  /* 0x0001970002007a0c */ /* 0x000fda0003f06300 */
[----:B------:R-:W-:Y:S05]  /*05c0*/  @!P0 BRA `(.L_x_1790) ;  /* 0xfffffb4000008947 */ /* 0x000fea000383ffff */
[----:B------:R-:W-:Y:S05]  /*05d0*/  EXIT ;  /* 0x000000000000794d */ /* 0x000fea0003800000 */
.L_x_1784:
[----:B------:R-:W-:-:S04]  /*05e0*/  LOP3.LUT R3, RZ, c[0x0][0x638], RZ, 0x33, !PT ;  /* 0x00018e00ff037a12 */ /* 0x000fc800078e33ff */
[----:B------:R-:W-:-:S04]  /*05f0*/  IMNMX R3, R3, -0x3, !PT ;  /* 0xfffffffd03037817 */ /* 0x000fc80007800200 */
[----:B------:R-:W-:-:S04]  /*0600*/  IADD3 R6, R3, c[0x0][0x638], RZ ;  /* 0x00018e0003067a10 */ /* 0x000fc80007ffe0ff */
[C---:B------:R-:W-:Y:S02]  /*0610*/  IADD3 R3, R6.reuse, 0x2, RZ ;  /* 0x0000000206037810 */ /* 0x040fe40007ffe0ff */
[----:B------:R-:W-:Y:S02]  /*0620*/  IADD3 R4, R6, 0x1, RZ ;  /* 0x0000000106047810 */ /* 0x000fe40007ffe0ff */
[----:B------:R-:W-:-:S05]  /*0630*/  LOP3.LUT R3, R3, 0x3, RZ, 0xc0, !PT ;  /* 0x0000000303037812 */ /* 0x000fca00078ec0ff */
[----:B------:R-:W-:Y:S02]  /*0640*/  IMAD.IADD R5, R6, 0x1, -R3 ;  /* 0x0000000106057824 */ /* 0x000fe400078e0a03 */
.L_x_1821:
        /* <DEDUP_REMOVED lines=11> */
.L_x_1804:
        /* <DEDUP_REMOVED lines=8> */
[----:B------:R-:W-:Y:S05]  /*0780*/  CALL.REL.NOINC `($__internal_46_$__cuda_sm20_div_s64) ;  /* 0x00001b4000007944 */ /* 0x000fea0003c00000 */
        /* <DEDUP_REMOVED lines=10> */
.L_x_1793:
        /* <DEDUP_REMOVED lines=22> */
.L_x_1794:
[----:B------:R-:W-:Y:S05]  /*0990*/  BSYNC B0 ;  /* 0x0000000000007941 */ /* 0x000fea0003800000 */
.L_x_1792:
        /* <DEDUP_REMOVED lines=16> */
[----:B------:R-:W-:Y:S05]  /*0aa0*/  CALL.REL.NOINC `($__internal_46_$__cuda_sm20_div_s64) ;  /* 0x0000182000007944 */ /* 0x000fea0003c00000 */
        /* <DEDUP_REMOVED lines=12> */
.L_x_1796:
        /* <DEDUP_REMOVED lines=23> */
.L_x_1797:
[----:B------:R-:W-:Y:S05]  /*0ce0*/  BSYNC B0 ;  /* 0x0000000000007941 */ /* 0x000fea0003800000 */
.L_x_1795:
        /* <DEDUP_REMOVED lines=29> */
.L_x_1799:
        /* <DEDUP_REMOVED lines=23> */
.L_x_1800:
[----:B------:R-:W-:Y:S05]  /*1030*/  BSYNC B0 ;  /* 0x0000000000007941 */ /* 0x000fea0003800000 */
.L_x_1798:
        /* <DEDUP_REMOVED lines=30> */
.L_x_1802:
        /* <DEDUP_REMOVED lines=22> */
.L_x_1803:
[----:B------:R-:W-:Y:S05]  /*1380*/  BSYNC B0 ;  /* 0x0000000000007941 */ /* 0x000fea0003800000 */
.L_x_1801:
        /* <DEDUP_REMOVED lines=11> */
.L_x_1791:
        /* <DEDUP_REMOVED lines=12> */
[----:B------:R-:W-:Y:S05]  /*1500*/  CALL.REL.NOINC `($__internal_46_$__cuda_sm20_div_s64) ;  /* 0x00000dc000007944 */ /* 0x000fea0003c00000 */
        /* <DEDUP_REMOVED lines=10> */
.L_x_1807:
        /* <DEDUP_REMOVED lines=23> */
.L_x_1808:
[----:B------:R-:W-:Y:S05]  /*1720*/  BSYNC B0 ;  /* 0x0000000000007941 */ /* 0x000fea0003800000 */
.L_x_1806:
        /* <DEDUP_REMOVED lines=27> */
.L_x_1810:
        /* <DEDUP_REMOVED lines=23> */
.L_x_1811:
[----:B------:R-:W-:Y:S05]  /*1a50*/  BSYNC B0 ;  /* 0x0000000000007941 */ /* 0x000fea0003800000 */
.L_x_1809:
        /* <DEDUP_REMOVED lines=16> */
[----:B------:R-:W-:Y:S05]  /*1b60*/  CALL.REL.NOINC `($__internal_46_$__cuda_sm20_div_s64) ;  /* 0x0000076000007944 */ /* 0x000fea0003c00000 */
        /* <DEDUP_REMOVED lines=9> */
.L_x_1813:
        /* <DEDUP_REMOVED lines=23> */
.L_x_1814:
[----:B------:R-:W-:Y:S05]  /*1d70*/  BSYNC B0 ;  /* 0x0000000000007941 */ /* 0x000fea0003800000 */
.L_x_1812:
[----:B------:R-:W0:Y:S01]  /*1d80*/  LDC.64 R6, c[0x0][R6+0x218] ;  /* 0x0000860006067b82 */ /* 0x000e220000000a00 */
[----:B------:R-:W-:Y:S02]  /*1d90*/  IMAD.MOV.U32 R13, RZ, RZ, R9 ;  /* 0x000000ffff0d7224 */ /* 0x000fe400078e0009 */
[-C--:B0-----:R-:W-:Y:S02]  /*1da0*/  IMAD R7, R7, R10.reuse, RZ ;  /* 0x0000000a07077224 */ /* 0x081fe400078e02ff */
[----:B------:R-:W-:-:S04]  /*1db0*/  IMAD.WIDE.U32 R12, R6, R10, R12 ;  /* 0x0000000a060c7225 */ /* 0x000fc800078e000c */
[----:B------:R-:W-:-:S05]  /*1dc0*/  IMAD R7, R6, R15, R7 ;  /* 0x0000000f06077224 */ /* 0x000fca00078e0207 */
[----:B------:R-:W-:-:S03]  /*1dd0*/  IADD3 R9, R13, R7, RZ ;  /* 0x000000070d097210 */ /* 0x000fc60007ffe0ff */
.L_x_1805:
        /* <DEDUP_REMOVED lines=30> */
.L_x_1818:
        /* <DEDUP_REMOVED lines=18> */
.L_x_1819:
[----:B------:R-:W-:Y:S05]  /*20e0*/  BSYNC B1 ;  /* 0x0000000000017941 */ /* 0x000fea0003800000 */
.L_x_1817:
        /* <DEDUP_REMOVED lines=20> */
.L_x_1816:
[----:B------:R-:W-:Y:S05]  /*2230*/  BSYNC B0 ;  /* 0x0000000000007941 */ /* 0x000fea0003800000 */
.L_x_1815:
        /* <DEDUP_REMOVED lines=8> */
.L_x_1820:
[----:B------:R-:W-:Y:S05]  /*22c0*/  EXIT ;  /* 0x000000000000794d */ /* 0x000fea0003800000 */
        .weak           $__internal_46_$__cuda_sm20_div_s64
        .type           $__internal_46_$__cuda_sm20_div_s64,@function
        .size           $__internal_46_$__cuda_sm20_div_s64,(.L_x_3594 - $__internal_46_$__cuda_sm20_div_s64)
$__internal_46_$__cuda_sm20_div_s64:
        /* <DEDUP_REMOVED lines=82> */
[----:B------:R-:W-:Y:S06]  /*27f0*/  RET.REL.NODEC R10 `(_ZN2at4cuda17kernelHistogram1DIlllLi1ELi2ELin1ELNS0_23CUDAHistogramMemoryTypeE1EZNS0_21CUDA_tensor_histogramIllLb0EEEbNS_6TensorES4_S4_lNS_14AccumulateTypeIT0_Lb1EE4typeES8_NS0_13TensorArgTypeES9_S9_EUllE_EEvNS0_6detail10TensorInfoIT_T1_EESF_NSC_IKS6_SE_EElS8_S8_SE_T6_) ;  /* 0xffffd8000a007950 */ /* 0x000fec0003c3ffff */
.L_x_1822:
        /* <DEDUP_REMOVED lines=16> */
.L_x_3594:


//--------------------- .text._ZN2at4cuda17kernelHistogram1DIlllLi1ELi2ELin1ELNS0_23CUDAHistogramMemoryTypeE0EZNS0_21CUDA_tensor_histogramIllLb0EEEbNS_6TensorES4_S4_lNS_14AccumulateTypeIT0_Lb1EE4typeES8_NS0_13TensorArgTypeES9_S9_EUllE_EEvNS0_6detail10TensorInfoIT_T1_EESF_NSC_IKS6_SE_EElS8_S8_SE_T6_ --------------------------
	.section	.text._ZN2at4cuda17kernelHistogram1DIlllLi1ELi2ELin1ELNS0_23CUDAHistogramMemoryTypeE0EZNS0_21CUDA_tensor_histogramIllLb0EEEbNS_6TensorES4_S4_lNS_14AccumulateTypeIT0_Lb1EE4typeES8_NS0_13TensorArgTypeES9_S9_EUllE_EEvNS0_6detail10TensorInfoIT_T1_EESF_NSC_IKS6_SE_EElS8_S8_SE_T6_,"ax",@progbits
	.sectioninfo	@"SHI_REGISTERS=40"
	.align	128
        .global         _ZN2at4cuda17kernelHistogram1DIlllLi1ELi2ELin1ELNS0_23CUDAHistogramMemoryTypeE0EZNS0_21CUDA_tensor_histogramIllLb0EEEbNS_6TensorES4_S4_lNS_14AccumulateTypeIT0_Lb1EE4typeES8_NS0_13TensorArgTypeES9_S9_EUllE_EEvNS0_6detail10TensorInfoIT_T1_EESF_NSC_IKS6_SE_EElS8_S8_SE_T6_
        .type           _ZN2at4cuda17kernelHistogram1DIlllLi1ELi2ELin1ELNS0_23CUDAHistogramMemoryTypeE0EZNS0_21CUDA_tensor_histogramIllLb0EEEbNS_6TensorES4_S4_lNS_14AccumulateTypeIT0_Lb1EE4typeES8_NS0_13TensorArgTypeES9_S9_EUllE_EEvNS0_6detail10TensorInfoIT_T1_EESF_NSC_IKS6_SE_EElS8_S8_SE_T6_,@function
        .size           _ZN2at4cuda17kernelHistogram1DIlllLi1ELi2ELin1ELNS0_23CUDAHistogramMemoryTypeE0EZNS0_21CUDA_tensor_histogramIllLb0EEEbNS_6TensorES4_S4_lNS_14AccumulateTypeIT0_Lb1EE4typeES8_NS0_13TensorArgTypeES9_S9_EUllE_EEvNS0_6detail10TensorInfoIT_T1_EESF_NSC_IKS6_SE_EElS8_S8_SE_T6_,(.L_x_3595 - _ZN2at4cuda17kernelHistogram1DIlllLi1ELi2ELin1ELNS0_23CUDAHistogramMemoryTypeE0EZNS0_21CUDA_tensor_histogramIllLb0EEEbNS_6TensorES4_S4_lNS_14AccumulateTypeIT0_Lb1EE4typeES8_NS0_13TensorArgTypeES9_S9_EUllE_EEvNS0_6detail10TensorInfoIT_T1_EESF_NSC_IKS6_SE_EElS8_S8_SE_T6_)
        .other          _ZN2at4cuda17kernelHistogram1DIlllLi1ELi2ELin1ELNS0_23CUDAHistogramMemoryTypeE0EZNS0_21CUDA_tensor_histogramIllLb0EEEbNS_6TensorES4_S4_lNS_14AccumulateTypeIT0_Lb1EE4typeES8_NS0_13TensorArgTypeES9_S9_EUllE_EEvNS0_6detail10TensorInfoIT_T1_EESF_NSC_IKS6_SE_EElS8_S8_SE_T6_,@"STO_CUDA_ENTRY STV_DEFAULT"
_ZN2at4cuda17kernelHistogram1DIlllLi1ELi2ELin1ELNS0_23CUDAHistogramMemoryTypeE0EZNS0_21CUDA_tensor_histogramIllLb0EEEbNS_6TensorES4_S4_lNS_14AccumulateTypeIT0_Lb1EE4typeES8_NS0_13TensorArgTypeES9_S9_EUllE_EEvNS0_6detail10TensorInfoIT_T1_EESF_NSC_IKS6_SE_EElS8_S8_SE_T6_:
.text._ZN2at4cuda17kernelHistogram1DIlllLi1ELi2ELin1ELNS0_23CUDAHistogramMemoryTypeE0EZNS0_21CUDA_tensor_histogramIllLb0EEEbNS_6TensorES4_S4_lNS_14AccumulateTypeIT0_Lb1EE4typeES8_NS0_13TensorArgTypeES9_S9_EUllE_EEvNS0_6detail10TensorInfoIT_T1_EESF_NSC_IKS6_SE_EElS8_S8_SE_T6_:
        /* <DEDUP_REMOVED lines=9> */
.L_x_1825:
[----:B------:R0:W-:Y:S02]  /*0090*/  STS.64 [R2.X8], RZ ;  /* 0x000000ff02007388 */ /* 0x0001e40000008a00 */
[----:B0-----:R-:W-:-:S04]  /*00a0*/  IADD3 R2, P0, R2, c[0x0][0x0], RZ ;  /* 0x0000000002027a10 */ /* 0x001fc80007f1e0ff */
[----:B------:R-:W-:Y:S02]  /*00b0*/  IADD3.X R3, RZ, R3, RZ, P0, !PT ;  /* 0x00000003ff037210 */ /* 0x000fe400007fe4ff */
[----:B------:R-:W-:-:S04]  /*00c0*/  ISETP.GE.U32.AND P0, PT, R2, c[0x0][0x168], PT ;  /* 0x00005a0002007a0c */ /* 0x000fc80003f06070 */
[----:B------:R-:W-:-:S13]  /*00d0*/  ISETP.GE.AND.EX P0, PT, R3, c[0x0][0x16c], PT, P0 ;  /* 0x00005b0003007a0c */ /* 0x000fda0003f06300 */
[----:B------:R-:W-:Y:S05]  /*00e0*/  @!P0 BRA `(.L_x_1825) ;  /* 0xffffffa000008947 */ /* 0x000fea000383ffff */
.L_x_1824:
[----:B-1----:R-:W-:Y:S05]  /*00f0*/  BSYNC B0 ;  /* 0x0000000000007941 */ /* 0x002fea0003800000 */
.L_x_1823:
        /* <DEDUP_REMOVED lines=16> */
.L_x_1834:
        /* <DEDUP_REMOVED lines=27> */
[----:B------:R-:W-:Y:S05]  /*03b0*/  CALL.REL.NOINC `($__internal_47_$__cuda_sm20_div_s64) ;  /* 0x0000210000007944 */ /* 0x000fea0003c00000 */
[----:B------:R-:W-:Y:S05]  /*03c0*/  BRA `(.L_x_1832) ;  /* 0x0000012000007947 */ /* 0x000fea0003800000 */
.L_x_1831:
        /* <DEDUP_REMOVED lines=18> */
.L_x_1832:
[----:B------:R-:W-:Y:S05]  /*04f0*/  BSYNC B1 ;  /* 0x0000000000017941 */ /* 0x000fea0003800000 */
.L_x_1830:
        /* <DEDUP_REMOVED lines=13> */
.L_x_1833:
[----:B------:R-:W0:Y:S02]  /*05d0*/  LDS.64 R8, [R7] ;  /* 0x0000000007087984 */ /* 0x000e240000000a00 */
[----:B0----5:R-:W-:-:S05]  /*05e0*/  IADD3 R10, P0, R12, R8, RZ ;  /* 0x000000080c0a7210 */ /* 0x021fca0007f1e0ff */
[----:B------:R-:W-:-:S06]  /*05f0*/  IMAD.X R11, R13, 0x1, R9, P0 ;  /* 0x000000010d0b7824 */ /* 0x000fcc00000e0609 */
[----:B------:R-:W0:Y:S02]  /*0600*/  ATOMS.CAST.SPIN.64 R10, [R7], R8, R10 ;  /* 0x00000008070a738d */ /* 0x000e24000180040a */
[----:B0-----:R-:W-:-:S04]  /*0610*/  ISETP.EQ.U32.AND P0, PT, R10, 0x1, PT ;  /* 0x000000010a00780c */ /* 0x001fc80003f02070 */
[----:B------:R-:W-:-:S13]  /*0620*/  ISETP.EQ.U32.AND.EX P0, PT, R11, RZ, PT, P0 ;  /* 0x000000ff0b00720c */ /* 0x000fda0003f02100 */
[----:B------:R-:W-:Y:S05]  /*0630*/  @!P0 BRA `(.L_x_1833) ;  /* 0xffffff9000008947 */ /* 0x000fea000383ffff */
.L_x_1829:
[----:B------:R-:W-:Y:S05]  /*0640*/  BSYNC B0 ;  /* 0x0000000000007941 */ /* 0x000fea0003800000 */
.L_x_1828:
[----:B------:R-:W-:-:S05]  /*0650*/  IMAD R7, R4, c[0x0][0x0], RZ ;  /* 0x0000000004077a24 */ /* 0x000fca00078e02ff */
[----:B------:R-:W-:-:S05]  /*0660*/  IADD3 R6, P0, R7, R6, RZ ;  /* 0x0000000607067210 */ /* 0x000fca0007f1e0ff */
[----:B------:R-:W-:Y:S01]  /*0670*/  IMAD.X R5, RZ, RZ, R5, P0 ;  /* 0x000000ffff057224 */ /* 0x000fe200000e0605 */
[----:B------:R-:W-:-:S04]  /*0680*/  ISETP.GE.U32.AND P0, PT, R6, c[0x0][0x658], PT ;  /* 0x0001960006007a0c */ /* 0x000fc80003f06070 */
[----:B------:R-:W-:-:S13]  /*0690*/  ISETP.GE.AND.EX P0, PT, R5, c[0x0][0x65c], PT, P0 ;  /* 0x0001970005007a0c */ /* 0x000fda0003f06300 */
[----:B------:R-:W-:Y:S05]  /*06a0*/  @!P0 BRA `(.L_x_1834) ;  /* 0xfffffb5000008947 */ /* 0x000fea000383ffff */
[----:B------:R-:W-:Y:S05]  /*06b0*/  BRA `(.L_x_1826) ;  /* 0x00001cb000007947 */ /* 0x000fea0003800000 */
.L_x_1827:
        /* <DEDUP_REMOVED lines=8> */
.L_x_1865:
        /* <DEDUP_REMOVED lines=8> */
.L_x_1848:
        /* <DEDUP_REMOVED lines=14> */
[----:B------:R-:W-:Y:S05]  /*08a0*/  CALL.REL.NOINC `($__internal_47_$__cuda_sm20_div_s64) ;  /* 0x00001c1000007944 */ /* 0x000fea0003c00000 */
        /* <DEDUP_REMOVED lines=10> */
.L_x_1837:
        /* <DEDUP_REMOVED lines=16> */
[----:B------:R-:W-:Y:S02]  /*0a50*/  ISETP.GE.U32.AND P1, PT, R13, R22, PT ;  /* 0x000000160d00720c */ /* 0x000fe40003f26070 */
[----:B------:R-:W-:-:S11]  /*0a60*/  MOV R13, RZ ;  /* 0x000000ff000d7202 */ /* 0x000fd60000000f00 */
[----:B------:R-:W-:Y:S02]  /*0a70*/  @P1 IADD3 R32, R32, 0x1, RZ ;  /* 0x0000000120201810 */ /* 0x000fe40007ffe0ff */
[----:B------:R-:W-:-:S05]  /*0a80*/  @!P3 LOP3.LUT R32, RZ, R22, RZ, 0x33, !PT ;  /* 0x00000016ff20b212 */ /* 0x000fca00078e33ff */
[----:B------:R-:W-:-:S04]  /*0a90*/  IMAD.MOV R23, RZ, RZ, -R32 ;  /* 0x000000ffff177224 */ /* 0x000fc800078e0a20 */
[----:B------:R-:W-:Y:S02]  /*0aa0*/  IMAD R23, R22, R23, R16 ;  /* 0x0000001716177224 */ /* 0x000fe400078e0210 */
.L_x_1838:
[----:B------:R-:W-:Y:S05]  /*0ab0*/  BSYNC B0 ;  /* 0x0000000000007941 */ /* 0x000fea0003800000 */
.L_x_1836:
        /* <DEDUP_REMOVED lines=15> */
[----:B------:R-:W-:Y:S05]  /*0bb0*/  CALL.REL.NOINC `($__internal_47_$__cuda_sm20_div_s64) ;  /* 0x0000190000007944 */ /* 0x000fea0003c00000 */
        /* <DEDUP_REMOVED lines=11> */
.L_x_1840:
        /* <DEDUP_REMOVED lines=23> */
.L_x_1841:
[----:B------:R-:W-:Y:S05]  /*0de0*/  BSYNC B0 ;  /* 0x0000000000007941 */ /* 0x000fea0003800000 */
.L_x_1839:
        /* <DEDUP_REMOVED lines=29> */
.L_x_1843:
        /* <DEDUP_REMOVED lines=22> */
.L_x_1844:
[----:B------:R-:W-:Y:S05]  /*1120*/  BSYNC B0 ;  /* 0x0000000000007941 */ /* 0x000fea0003800000 */
.L_x_1842:
        /* <DEDUP_REMOVED lines=17> */
[----:B------:R-:W-:Y:S05]  /*1240*/  CALL.REL.NOINC `($__internal_47_$__cuda_sm20_div_s64) ;  /* 0x0000127000007944 */ /* 0x000fea0003c00000 */
        /* <DEDUP_REMOVED lines=9> */
.L_x_1846:
        /* <DEDUP_REMOVED lines=23> */
.L_x_1847:
[----:B------:R-:W-:Y:S05]  /*1450*/  BSYNC B0 ;  /* 0x0000000000007941 */ /* 0x000fea0003800000 */
.L_x_1845:
        /* <DEDUP_REMOVED lines=8> */
.L_x_1835:
        /* <DEDUP_REMOVED lines=25> */
.L_x_1851:
        /* <DEDUP_REMOVED lines=23> */
.L_x_1852:
[----:B------:R-:W-:Y:S05]  /*17e0*/  BSYNC B0 ;  /* 0x0000000000007941 */ /* 0x000fea0003800000 */
.L_x_1850:
        /* <DEDUP_REMOVED lines=28> */
.L_x_1854:
        /* <DEDUP_REMOVED lines=23> */
.L_x_1855:
[----:B------:R-:W-:Y:S05]  /*1b20*/  BSYNC B0 ;  /* 0x0000000000007941 */ /* 0x000fea0003800000 */
.L_x_1853:
        /* <DEDUP_REMOVED lines=27> */
.L_x_1857:
        /* <DEDUP_REMOVED lines=23> */
.L_x_1858:
[----:B------:R-:W-:Y:S05]  /*1e50*/  BSYNC B0 ;  /* 0x0000000000007941 */ /* 0x000fea0003800000 */
.L_x_1856:
[----:B------:R-:W0:Y:S02]  /*1e60*/  LDC.64 R8, c[0x0][R8+0x218] ;  /* 0x0000860008087b82 */ /* 0x000e240000000a00 */
[-C--:B0-----:R-:W-:Y:S02]  /*1e70*/  IMAD R9, R9, R10.reuse, RZ ;  /* 0x0000000a09097224 */ /* 0x081fe400078e02ff */
[----:B------:R-:W-:-:S04]  /*1e80*/  IMAD.WIDE.U32 R18, R8, R10, R18 ;  /* 0x0000000a08127225 */ /* 0x000fc800078e0012 */
[----:B------:R-:W-:-:S05]  /*1e90*/  IMAD R9, R8, R13, R9 ;  /* 0x0000000d08097224 */ /* 0x000fca00078e0209 */
[----:B------:R-:W-:-:S03]  /*1ea0*/  IADD3 R19, R19, R9, RZ ;  /* 0x0000000913137210 */ /* 0x000fc60007ffe0ff */
.L_x_1849:
        /* <DEDUP_REMOVED lines=26> */
[----:B------:R-:W-:Y:S05]  /*2050*/  CALL.REL.NOINC `($__internal_47_$__cuda_sm20_div_s64) ;  /* 0x0000046000007944 */ /* 0x000fea0003c00000 */
[----:B------:R-:W-:Y:S05]  /*2060*/  BRA `(.L_x_1863) ;  /* 0x0000012000007947 */ /* 0x000fea0003800000 */
.L_x_1862:
        /* <DEDUP_REMOVED lines=18> */
.L_x_1863:
[----:B------:R-:W-:Y:S05]  /*2190*/  BSYNC B1 ;  /* 0x0000000000017941 */ /* 0x000fea0003800000 */
.L_x_1861:
        /* <DEDUP_REMOVED lines=13> */
.L_x_1864:
[----:B------:R-:W0:Y:S02]  /*2270*/  LDS.64 R8, [R13] ;  /* 0x000000000d087984 */ /* 0x000e240000000a00 */
[----:B0----5:R-:W-:-:S04]  /*2280*/  IADD3 R10, P0, R14, R8, RZ ;  /* 0x000000080e0a7210 */ /* 0x021fc80007f1e0ff */
[----:B------:R-:W-:-:S06]  /*2290*/  IADD3.X R11, R15, R9, RZ, P0, !PT ;  /* 0x000000090f0b7210 */ /* 0x000fcc00007fe4ff */
[----:B------:R-:W0:Y:S02]  /*22a0*/  ATOMS.CAST.SPIN.64 R10, [R13], R8, R10 ;  /* 0x000000080d0a738d */ /* 0x000e24000180040a */
[----:B0-----:R-:W-:-:S04]  /*22b0*/  ISETP.EQ.U32.AND P0, PT, R10, 0x1, PT ;  /* 0x000000010a00780c */ /* 0x001fc80003f02070 */
[----:B------:R-:W-:-:S13]  /*22c0*/  ISETP.EQ.U32.AND.EX P0, PT, R11, RZ, PT, P0 ;  /* 0x000000ff0b00720c */ /* 0x000fda0003f02100 */
[----:B------:R-:W-:Y:S05]  /*22d0*/  @!P0 BRA `(.L_x_1864) ;  /* 0xffffff9000008947 */ /* 0x000fea000383ffff */
.L_x_1860:
[----:B------:R-:W-:Y:S05]  /*22e0*/  BSYNC B0 ;  /* 0x0000000000007941 */ /* 0x000fea0003800000 */
.L_x_1859:
        /* <DEDUP_REMOVED lines=8> */
.L_x_1826:
[----:B------:R-:W-:Y:S01]  /*2370*/  WARPSYNC 0xffffffff ;  /* 0xffffffff00007948 */ /* 0x000fe20003800000 */
[----:B------:R-:W-:Y:S01]  /*2380*/  BAR.SYNC.DEFER_BLOCKING 0x0 ;  /* 0x0000000000007b1d */ /* 0x000fe20000010000 */
[----:B------:R-:W-:-:S04]  /*2390*/  ISETP.GE.U32.AND P0, PT, R0, c[0x0][0x168], PT ;  /* 0x00005a0000007a0c */ /* 0x000fc80003f06070 */
[----:B------:R-:W-:-:S13]  /*23a0*/  ISETP.GE.AND.EX P0, PT, RZ, c[0x0][0x16c], PT, P0 ;  /* 0x00005b00ff007a0c */ /* 0x000fda0003f06300 */
[----:B------:R-:W-:Y:S05]  /*23b0*/  @P0 EXIT ;  /* 0x000000000000094d */ /* 0x000fea0003800000 */
[----:B------:R-:W-:-:S04]  /*23c0*/  MOV R8, RZ ;  /* 0x000000ff00087202 */ /* 0x000fc80000000f00 */
.L_x_1866:
        /* <DEDUP_REMOVED lines=15> */
        .weak           $__internal_47_$__cuda_sm20_div_s64
        .type           $__internal_47_$__cuda_sm20_div_s64,@function
        .size           $__internal_47_$__cuda_sm20_div_s64,(.L_x_3595 - $__internal_47_$__cuda_sm20_div_s64)
$__internal_47_$__cuda_sm20_div_s64:
        /* <DEDUP_REMOVED lines=83> */
[----:B------:R-:W-:Y:S06]  /*29f0*/  RET.REL.NODEC R24 `(_ZN2at4cuda17kernelHistogram1DIlllLi1ELi2ELin1ELNS0_23CUDAHistogramMemoryTypeE0EZNS0_21CUDA_tensor_histogramIllLb0EEEbNS_6TensorES4_S4_lNS_14AccumulateTypeIT0_Lb1EE4typeES8_NS0_13TensorArgTypeES9_S9_EUllE_EEvNS0_6detail10TensorInfoIT_T1_EESF_NSC_IKS6_SE_EElS8_S8_SE_T6_) ;  /* 0xffffd60018007950 */ /* 0x000fec0003c3ffff */
.L_x_1867:
        /* <DEDUP_REMOVED lines=16> */
.L_x_3595:


//--------------------- .text._ZN2at4cuda17kernelHistogram1DIfllLi1ELi2ELin1ELNS0_23CUDAHistogramMemoryTypeE1EZNS0_21CUDA_tensor_histogramIflLb1EEEbNS_6TensorES4_S4_lNS_14AccumulateTypeIT0_Lb1EE4typeES8_NS0_13TensorArgTypeES9_S9_EUllE0_EEvNS0_6detail10TensorInfoIT_T1_EESF_NSC_IKS6_SE_EElS8_S8_SE_T6_ --------------------------
	.section	.text._ZN2at4cuda17kernelHistogram1DIfllLi1ELi2ELin1ELNS0_23CUDAHistogramMemoryTypeE1EZNS0_21CUDA_tensor_histogramIflLb1EEEbNS_6TensorES4_S4_lNS_14AccumulateTypeIT0_Lb1EE4typeES8_NS0_13TensorArgTypeES9_S9_EUllE0_EEvNS0_6detail10TensorInfoIT_T1_EESF_NSC_IKS6_SE_EElS8_S8_SE_T6_,"ax",@progbits
	.sectioninfo	@"SHI_REGISTERS=36"
	.align	128
        .global         _ZN2at4cuda17kernelHistogram1DIfllLi1ELi2ELin1ELNS0_23CUDAHistogramMemoryTypeE1EZNS0_21CUDA_tensor_histogramIflLb1EEEbNS_6TensorES4_S4_lNS_14AccumulateTypeIT0_Lb1EE4typeES8_NS0_13TensorArgTypeES9_S9_EUllE0_EEvNS0_6detail10TensorInfoIT_T1_EESF_NSC_IKS6_SE_EElS8_S8_SE_T6_
        .type           _ZN2at4cuda17kernelHistogram1DIfllLi1ELi2ELin1ELNS0_23CUDAHistogramMemoryTypeE1EZNS0_21CUDA_tensor_histogramIflLb1EEEbNS_6TensorES4_S4_lNS_14AccumulateTypeIT0_Lb1EE4typeES8_NS0_13TensorArgTypeES9_S9_EUllE0_EEvNS0_6detail10TensorInfoIT_T1_EESF_NSC_IKS6_SE_EElS8_S8_SE_T6_,@function
        .size           _ZN2at4cuda17kernelHistogram1DIfllLi1ELi2ELin1ELNS0_23CUDAHistogramMemoryTypeE1EZNS0_21CUDA_tensor_histogramIflLb1EEEbNS_6TensorES4_S4_lNS_14AccumulateTypeIT0_Lb1EE4typeES8_NS0_13TensorArgTypeES9_S9_EUllE0_EEvNS0_6detail10TensorInfoIT_T1_EESF_NSC_IKS6_SE_EElS8_S8_SE_T6_,(.L_x_3596 - _ZN2at4cuda17kernelHistogram1DIfllLi1ELi2ELin1ELNS0_23CUDAHistogramMemoryTypeE1EZNS0_21CUDA_tensor_histogramIflLb1EEEbNS_6TensorES4_S4_lNS_14AccumulateTypeIT0_Lb1EE4typeES8_NS0_13TensorArgTypeES9_S9_EUllE0_EEvNS0_6detail10TensorInfoIT_T1_EESF_NSC_IKS6_SE_EElS8_S8_SE_T6_)
        .other          _ZN2at4cuda17kernelHistogram1DIfllLi1ELi2ELin1ELNS0_23CUDAHistogramMemoryTypeE1EZNS0_21CUDA_tensor_histogramIflLb1EEEbNS_6TensorES4_S4_lNS_14AccumulateTypeIT0_Lb1EE4typeES8_NS0_13TensorArgTypeES9_S9_EUllE0_EEvNS0_6detail10TensorInfoIT_T1_EESF_NSC_IKS6_SE_EElS8_S8_SE_T6_,@"STO_CUDA_ENTRY STV_DEFAULT"
_ZN2at4cuda17kernelHistogram1DIfllLi1ELi2ELin1ELNS0_23CUDAHistogramMemoryTypeE1EZNS0_21CUDA_tensor_histogramIflLb1EEEbNS_6TensorES4_S4_lNS_14AccumulateTypeIT0_Lb1EE4typeES8_NS0_13TensorArgTypeES9_S9_EUllE0_EEvNS0_6detail10TensorInfoIT_T1_EESF_NSC_IKS6_SE_EElS8_S8_SE_T6_:
.text._ZN2at4cuda17kernelHistogram1DIfllLi1ELi2ELin1ELNS0_23CUDAHistogramMemoryTypeE1EZNS0_21CUDA_tensor_histogramIflLb1EEEbNS_6TensorES4_S4_lNS_14AccumulateTypeIT0_Lb1EE4typeES8_NS0_13TensorArgTypeES9_S9_EUllE0_EEvNS0_6detail10TensorInfoIT_T1_EESF_NSC_IKS6_SE_EElS8_S8_SE_T6_:
        /* <DEDUP_REMOVED lines=17> */
.L_x_1874:
        /* <DEDUP_REMOVED lines=33> */
[----:B------:R-:W-:Y:S05]  /*0320*/  CALL.REL.NOINC `($__internal_48_$__cuda_sm20_div_s64) ;  /* 0x00001ee000007944 */ /* 0x000fea0003c00000 */
[----:B------:R-:W-:Y:S05]  /*0330*/  BRA `(.L_x_1873) ;  /* 0x0000012000007947 */ /* 0x000fea0003800000 */
.L_x_1872:
        /* <DEDUP_REMOVED lines=18> */
.L_x_1873:
[----:B------:R-:W-:Y:S05]  /*0460*/  BSYNC B1 ;  /* 0x0000000000017941 */ /* 0x000fea0003800000 */
.L_x_1871:
        /* <DEDUP_REMOVED lines=14> */
.L_x_1870:
[----:B------:R-:W-:Y:S05]  /*0550*/  BSYNC B0 ;  /* 0x0000000000007941 */ /* 0x000fea0003800000 */
.L_x_1869:
[----:B------:R-:W-:Y:S05]  /*0560*/  @!P0 BRA `(.L_x_1874) ;  /* 0xfffffba000008947 */ /* 0x000fea000383ffff */
[----:B------:R-:W-:Y:S05]  /*0570*/  EXIT ;  /* 0x000000000000794d */ /* 0x000fea0003800000 */
.L_x_1868:
[----:B------:R-:W-:-:S04]  /*0580*/  LOP3.LUT R3, RZ, c[0x0][0x638], RZ, 0x33, !PT ;  /* 0x00018e00ff037a12 */ /* 0x000fc800078e33ff */
[----:B------:R-:W-:-:S04]  /*0590*/  IMNMX R3, R3, -0x3, !PT ;  /* 0xfffffffd03037817 */ /* 0x000fc80007800200 */
[----:B------:R-:W-:-:S04]  /*05a0*/  IADD3 R6, R3, c[0x0][0x638], RZ ;  /* 0x00018e0003067a10 */ /* 0x000fc80007ffe0ff */
[C---:B------:R-:W-:Y:S02]  /*05b0*/  IADD3 R3, R6.reuse, 0x2, RZ ;  /* 0x0000000206037810 */ /* 0x040fe40007ffe0ff */
[----:B------:R-:W-:Y:S02]  /*05c0*/  IADD3 R4, R6, 0x1, RZ ;  /* 0x0000000106047810 */ /* 0x000fe40007ffe0ff */
[----:B------:R-:W-:-:S05]  /*05d0*/  LOP3.LUT R3, R3, 0x3, RZ, 0xc0, !PT ;  /* 0x0000000303037812 */ /* 0x000fca00078ec0ff */
[----:B------:R-:W-:Y:S02]  /*05e0*/  IMAD.IADD R5, R6, 0x1, -R3 ;  /* 0x0000000106057824 */ /* 0x000fe400078e0a03 */
.L_x_1905:
        /* <DEDUP_REMOVED lines=11> */
.L_x_1888:
        /* <DEDUP_REMOVED lines=8> */
[----:B------:R-:W-:Y:S05]  /*0720*/  CALL.REL.NOINC `($__internal_48_$__cuda_sm20_div_s64) ;  /* 0x00001ae000007944 */ /* 0x000fea0003c00000 */
        /* <DEDUP_REMOVED lines=10> */
.L_x_1877:
        /* <DEDUP_REMOVED lines=22> */
.L_x_1878:
[----:B------:R-:W-:Y:S05]  /*0930*/  BSYNC B0 ;  /* 0x0000000000007941 */ /* 0x000fea0003800000 */
.L_x_1876:
        /* <DEDUP_REMOVED lines=16> */
[----:B------:R-:W-:Y:S05]  /*0a40*/  CALL.REL.NOINC `($__internal_48_$__cuda_sm20_div_s64) ;  /* 0x000017c000007944 */ /* 0x000fea0003c00000 */
        /* <DEDUP_REMOVED lines=12> */
.L_x_1880:
        /* <DEDUP_REMOVED lines=23> */
.L_x_1881:
[----:B------:R-:W-:Y:S05]  /*0c80*/  BSYNC B0 ;  /* 0x0000000000007941 */ /* 0x000fea0003800000 */
.L_x_1879:
        /* <DEDUP_REMOVED lines=29> */
.L_x_1883:
        /* <DEDUP_REMOVED lines=23> */
.L_x_1884:
[----:B------:R-:W-:Y:S05]  /*0fd0*/  BSYNC B0 ;  /* 0x0000000000007941 */ /* 0x000fea0003800000 */
.L_x_1882:
        /* <DEDUP_REMOVED lines=30> */
.L_x_1886:
        /* <DEDUP_REMOVED lines=22> */
.L_x_1887:
[----:B------:R-:W-:Y:S05]  /*1320*/  BSYNC B0 ;  /* 0x0000000000007941 */ /* 0x000fea0003800000 */
.L_x_1885:
        /* <DEDUP_REMOVED lines=11> */
.L_x_1875:
        /* <DEDUP_REMOVED lines=12> */
[----:B------:R-:W-:Y:S05]  /*14a0*/  CALL.REL.NOINC `($__internal_48_$__cuda_sm20_div_s64) ;  /* 0x00000d6000007944 */ /* 0x000fea0003c00000 */
        /* <DEDUP_REMOVED lines=10> */
.L_x_1891:
        /* <DEDUP_REMOVED lines=23> */
.L_x_1892:
[----:B------:R-:W-:Y:S05]  /*16c0*/  BSYNC B0 ;  /* 0x0000000000007941 */ /* 0x000fea0003800000 */
.L_x_1890:
        /* <DEDUP_REMOVED lines=27> */
.L_x_1894:
        /* <DEDUP_REMOVED lines=23> */
.L_x_1895:
[----:B------:R-:W-:Y:S05]  /*19f0*/  BSYNC B0 ;  /* 0x0000000000007941 */ /* 0x000fea0003800000 */
.L_x_1893:
        /* <DEDUP_REMOVED lines=16> */
[----:B------:R-:W-:Y:S05]  /*1b00*/  CALL.REL.NOINC `($__internal_48_$__cuda_sm20_div_s64) ;  /* 0x0000070000007944 */ /* 0x000fea0003c00000 */
        /* <DEDUP_REMOVED lines=9> */
.L_x_1897:
        /* <DEDUP_REMOVED lines=23> */
.L_x_1898:
[----:B------:R-:W-:Y:S05]  /*1d10*/  BSYNC B0 ;  /* 0x0000000000007941 */ /* 0x000fea0003800000 */
.L_x_1896:
[----:B------:R-:W0:Y:S01]  /*1d20*/  LDC.64 R6, c[0x0][R6+0x218] ;  /* 0x0000860006067b82 */ /* 0x000e220000000a00 */
[----:B------:R-:W-:Y:S02]  /*1d30*/  IMAD.MOV.U32 R13, RZ, RZ, R9 ;  /* 0x000000ffff0d7224 */ /* 0x000fe400078e0009 */
[-C--:B0-----:R-:W-:Y:S02]  /*1d40*/  IMAD R7, R7, R10.reuse, RZ ;  /* 0x0000000a07077224 */ /* 0x081fe400078e02ff */
[----:B------:R-:W-:-:S04]  /*1d50*/  IMAD.WIDE.U32 R12, R6, R10, R12 ;  /* 0x0000000a060c7225 */ /* 0x000fc800078e000c */
[----:B------:R-:W-:-:S05]  /*1d60*/  IMAD R7, R6, R15, R7 ;  /* 0x0000000f06077224 */ /* 0x000fca00078e0207 */
[----:B------:R-:W-:-:S03]  /*1d70*/  IADD3 R9, R13, R7, RZ ;  /* 0x000000070d097210 */ /* 0x000fc60007ffe0ff */
.L_x_1889:
        /* <DEDUP_REMOVED lines=30> */
.L_x_1902:
        /* <DEDUP_REMOVED lines=18> */
.L_x_1903:
[----:B------:R-:W-:Y:S05]  /*2080*/  BSYNC B1 ;  /* 0x0000000000017941 */ /* 0x000fea0003800000 */
.L_x_1901:
        /* <DEDUP_REMOVED lines=14> */
.L_x_1900:
[----:B------:R-:W-:Y:S05]  /*2170*/  BSYNC B0 ;  /* 0x0000000000007941 */ /* 0x000fea0003800000 */
.L_x_1899:
        /* <DEDUP_REMOVED lines=8> */
.L_x_1904:
[----:B------:R-:W-:Y:S05]  /*2200*/  EXIT ;  /* 0x000000000000794d */ /* 0x000fea0003800000 */
        .weak           $__internal_48_$__cuda_sm20_div_s64
        .type           $__internal_48_$__cuda_sm20_div_s64,@function
        .size           $__internal_48_$__cuda_sm20_div_s64,(.L_x_3596 - $__internal_48_$__cuda_sm20_div_s64)
$__internal_48_$__cuda_sm20_div_s64:
        /* <DEDUP_REMOVED lines=82> */
[----:B------:R-:W-:Y:S06]  /*2730*/  RET.REL.NODEC R10 `(_ZN2at4cuda17kernelHistogram1DIfllLi1ELi2ELin1ELNS0_23CUDAHistogramMemoryTypeE1EZNS0_21CUDA_tensor_histogramIflLb1EEEbNS_6TensorES4_S4_lNS_14AccumulateTypeIT0_Lb1EE4typeES8_NS0_13TensorArgTypeES9_S9_EUllE0_EEvNS0_6detail10TensorInfoIT_T1_EESF_NSC_IKS6_SE_EElS8_S8_SE_T6_) ;  /* 0xffffd8c00a007950 */ /* 0x000fec0003c3ffff */
.L_x_1906:
        /* <DEDUP_REMOVED lines=12> */
.L_x_3596:


//--------------------- .text._ZN2at4cuda17kernelHistogram1DIfllLi1ELi2ELin1ELNS0_23CUDAHistogramMemoryTypeE0EZNS0_21CUDA_tensor_histogramIflLb1EEEbNS_6TensorES4_S4_lNS_14AccumulateTypeIT0_Lb1EE4typeES8_NS0_13TensorArgTypeES9_S9_EUllE0_EEvNS0_6detail10TensorInfoIT_T1_EESF_NSC_IKS6_SE_EElS8_S8_SE_T6_ --------------------------
	.section	.text._ZN2at4cuda17kernelHistogram1DIfllLi1ELi2ELin1ELNS0_23CUDAHistogramMemoryTypeE0EZNS0_21CUDA_tensor_histogramIflLb1EEEbNS_6TensorES4_S4_lNS_14AccumulateTypeIT0_Lb1EE4typeES8_NS0_13TensorArgTypeES9_S9_EUllE0_EEvNS0_6detail10TensorInfoIT_T1_EESF_NSC_IKS6_SE_EElS8_S8_SE_T6_,"ax",@progbits
	.sectioninfo	@"SHI_REGISTERS=40"
	.align	128
        .global         _ZN2at4cuda17kernelHistogram1DIfllLi1ELi2ELin1ELNS0_23CUDAHistogramMemoryTypeE0EZNS0_21CUDA_tensor_histogramIflLb1EEEbNS_6TensorES4_S4_lNS_14AccumulateTypeIT0_Lb1EE4typeES8_NS0_13TensorArgTypeES9_S9_EUllE0_EEvNS0_6detail10TensorInfoIT_T1_EESF_NSC_IKS6_SE_EElS8_S8_SE_T6_
        .type           _ZN2at4cuda17kernelHistogram1DIfllLi1ELi2ELin1ELNS0_23CUDAHistogramMemoryTypeE0EZNS0_21CUDA_tensor_histogramIflLb1EEEbNS_6TensorES4_S4_lNS_14AccumulateTypeIT0_Lb1EE4typeES8_NS0_13TensorArgTypeES9_S9_EUllE0_EEvNS0_6detail10TensorInfoIT_T1_EESF_NSC_IKS6_SE_EElS8_S8_SE_T6_,@function
        .size           _ZN2at4cuda17kernelHistogram1DIfllLi1ELi2ELin1ELNS0_23CUDAHistogramMemoryTypeE0EZNS0_21CUDA_tensor_histogramIflLb1EEEbNS_6TensorES4_S4_lNS_14AccumulateTypeIT0_Lb1EE4typeES8_NS0_13TensorArgTypeES9_S9_EUllE0_EEvNS0_6detail10TensorInfoIT_T1_EESF_NSC_IKS6_SE_EElS8_S8_SE_T6_,(.L_x_3597 - _ZN2at4cuda17kernelHistogram1DIfllLi1ELi2ELin1ELNS0_23CUDAHistogramMemoryTypeE0EZNS0_21CUDA_tensor_histogramIflLb1EEEbNS_6TensorES4_S4_lNS_14AccumulateTypeIT0_Lb1EE4typeES8_NS0_13TensorArgTypeES9_S9_EUllE0_EEvNS0_6detail10TensorInfoIT_T1_EESF_NSC_IKS6_SE_EElS8_S8_SE_T6_)
        .other          _ZN2at4cuda17kernelHistogram1DIfllLi1ELi2ELin1ELNS0_23CUDAHistogramMemoryTypeE0EZNS0_21CUDA_tensor_histogramIflLb1EEEbNS_6TensorES4_S4_lNS_14AccumulateTypeIT0_Lb1EE4typeES8_NS0_13TensorArgTypeES9_S9_EUllE0_EEvNS0_6detail10TensorInfoIT_T1_EESF_NSC_IKS6_SE_EElS8_S8_SE_T6_,@"STO_CUDA_ENTRY STV_DEFAULT"
_ZN2at4cuda17kernelHistogram1DIfllLi1ELi2ELin1ELNS0_23CUDAHistogramMemoryTypeE0EZNS0_21CUDA_tensor_histogramIflLb1EEEbNS_6TensorES4_S4_lNS_14AccumulateTypeIT0_Lb1EE4typeES8_NS0_13TensorArgTypeES9_S9_EUllE0_EEvNS0_6detail10TensorInfoIT_T1_EESF_NSC_IKS6_SE_EElS8_S8_SE_T6_:
.text._ZN2at4cuda17kernelHistogram1DIfllLi1ELi2ELin1ELNS0_23CUDAHistogramMemoryTypeE0EZNS0_21CUDA_tensor_histogramIflLb1EEEbNS_6TensorES4_S4_lNS_14AccumulateTypeIT0_Lb1EE4typeES8_NS0_13TensorArgTypeES9_S9_EUllE0_EEvNS0_6detail10TensorInfoIT_T1_EESF_NSC_IKS6_SE_EElS8_S8_SE_T6_:
        /* <DEDUP_REMOVED lines=9> */
.L_x_1909:
[----:B------:R0:W-:Y:S02]  /*0090*/  STS [R2.X4], RZ ;  /* 0x000000ff02007388 */ /* 0x0001e40000004800 */
[----:B0-----:R-:W-:-:S04]  /*00a0*/  IADD3 R2, P0, R2, c[0x0][0x0], RZ ;  /* 0x0000000002027a10 */ /* 0x001fc80007f1e0ff */
[----:B------:R-:W-:Y:S02]  /*00b0*/  IADD3.X R3, RZ, R3, RZ, P0, !PT ;  /* 0x00000003ff037210 */ /* 0x000fe400007fe4ff */
[----:B------:R-:W-:-:S04]  /*00c0*/  ISETP.GE.U32.AND P0, PT, R2, c[0x0][0x168], PT ;  /* 0x00005a0002007a0c */ /* 0x000fc80003f06070 */
[----:B------:R-:W-:-:S13]  /*00d0*/  ISETP.GE.AND.EX P0, PT, R3, c[0x0][0x16c], PT, P0 ;  /* 0x00005b0003007a0c */ /* 0x000fda0003f06300 */
[----:B------:R-:W-:Y:S05]  /*00e0*/  @!P0 BRA `(.L_x_1909) ;  /* 0xffffffa000008947 */ /* 0x000fea000383ffff */
.L_x_1908:
[----:B-1----:R-:W-:Y:S05]  /*00f0*/  BSYNC B0 ;  /* 0x0000000000007941 */ /* 0x002fea0003800000 */
.L_x_1907:
        /* <DEDUP_REMOVED lines=16> */
.L_x_1918:
[----:B------:R-:W-:Y:S02]  /*0200*/  IMAD R7, R5, c[0x0][0x570], RZ ;  /* 0x00015c0005077a24 */ /* 0x000fe400078e02ff */
[----:B------:R-:W-:-:S04]  /*0210*/  IMAD.WIDE.U32 R8, R6, c[0x0][0x570], RZ ;  /* 0x00015c0006087a25 */ /* 0x000fc800078e00ff */
[----:B------:R-:W-:Y:S01]  /*0220*/  IMAD R7, R6, c[0x0][0x574], R7 ;  /* 0x00015d0006077a24 */ /* 0x000fe200078e0207 */
[----:B------:R-:W-:-:S04]  /*0230*/  LEA R10, P0, R8, c[0x0][0x4a0], 0x3 ;  /* 0x00012800080a7a11 */ /* 0x000fc800078018ff */
[----:B------:R-:W-:-:S04]  /*0240*/  IADD3 R7, R9, R7, RZ ;  /* 0x0000000709077210 */ /* 0x000fc80007ffe0ff */
[----:B------:R-:W-:-:S06]  /*0250*/  LEA.HI.X R11, R8, c[0x0][0x4a4], R7, 0x3, P0 ;  /* 0x00012900080b7a11 */ /* 0x000fcc00000f1c07 */
[----:B------:R-:W2:Y:S01]  /*0260*/  LDG.E.64 R10, [R10.64] ;  /* 0x000000040a0a7981 */ /* 0x000ea2000c1e1b00 */
[----:B------:R-:W-:Y:S01]  /*0270*/  IMAD R7, R4, c[0x0][0x0], RZ ;  /* 0x0000000004077a24 */ /* 0x000fe200078e02ff */
[----:B------:R-:W-:Y:S01]  /*0280*/  YIELD ;  /* 0x0000000000007946 */ /* 0x000fe20003800000 */
[----:B------:R-:W-:Y:S03]  /*0290*/  BSSY B0, `(.L_x_1912) ;  /* 0x0000037000007945 */ /* 0x000fe60003800000 */
[----:B------:R-:W-:-:S05]  /*02a0*/  IADD3 R6, P0, R7, R6, RZ ;  /* 0x0000000607067210 */ /* 0x000fca0007f1e0ff */
[----:B------:R-:W-:Y:S01]  /*02b0*/  IMAD.X R5, RZ, RZ, R5, P0 ;  /* 0x000000ffff057224 */ /* 0x000fe200000e0605 */
        /* <DEDUP_REMOVED lines=20> */
[----:B------:R-:W-:Y:S05]  /*0400*/  CALL.REL.NOINC `($__internal_49_$__cuda_sm20_div_s64) ;  /* 0x00001fb000007944 */ /* 0x000fea0003c00000 */
[----:B------:R-:W-:Y:S05]  /*0410*/  BRA `(.L_x_1916) ;  /* 0x0000012000007947 */ /* 0x000fea0003800000 */
.L_x_1915:
        /* <DEDUP_REMOVED lines=18> */
.L_x_1916:
[----:B------:R-:W-:Y:S05]  /*0540*/  BSYNC B1 ;  /* 0x0000000000017941 */ /* 0x000fea0003800000 */
.L_x_1914:
[----:B------:R-:W-:Y:S02]  /*0550*/  ISETP.NE.U32.AND P1, PT, R24, c[0x0][0x640], PT ;  /* 0x0001900018007a0c */ /* 0x000fe40003f25070 */
[----:B------:R-:W-:-:S04]  /*0560*/  SHF.R.S32.HI R7, RZ, 0x1f, R24 ;  /* 0x0000001fff077819 */ /* 0x000fc80000011418 */
[----:B------:R-:W-:-:S04]  /*0570*/  ISETP.NE.AND.EX P1, PT, R7, c[0x0][0x644], PT, P1 ;  /* 0x0001910007007a0c */ /* 0x000fc80003f25310 */
[----:B------:R-:W-:-:S04]  /*0580*/  SEL R7, RZ, 0xffffffff, P1 ;  /* 0xffffffffff077807 */ /* 0x000fc80000800000 */
[----:B------:R-:W-:-:S05]  /*0590*/  IADD3 R24, R24, R7, RZ ;  /* 0x0000000718187210 */ /* 0x000fca0007ffe0ff */
[----:B------:R-:W-:-:S05]  /*05a0*/  IMAD.SHL.U32 R24, R24, 0x4, RZ ;  /* 0x0000000418187824 */ /* 0x000fca00078e00ff */
.L_x_1917:
[----:B------:R-:W0:Y:S02]  /*05b0*/  LDS R8, [R24] ;  /* 0x0000000018087984 */ /* 0x000e240000000800 */
[----:B0-----:R-:W-:-:S06]  /*05c0*/  FADD R9, R8, 1 ;  /* 0x3f80000008097421 */ /* 0x001fcc0000000000 */
[----:B------:R-:W0:Y:S02]  /*05d0*/  ATOMS.CAST.SPIN R9, [R24], R8, R9 ;  /* 0x000000081809738d */ /* 0x000e240001800009 */
[----:B0-----:R-:W-:-:S13]  /*05e0*/  ISETP.EQ.U32.AND P1, PT, R9, 0x1, PT ;  /* 0x000000010900780c */ /* 0x001fda0003f22070 */
[----:B------:R-:W-:Y:S05]  /*05f0*/  @!P1 BRA `(.L_x_1917) ;  /* 0xffffffb000009947 */ /* 0x000fea000383ffff */
.L_x_1913:
[----:B------:R-:W-:Y:S05]  /*0600*/  BSYNC B0 ;  /* 0x0000000000007941 */ /* 0x000fea0003800000 */
.L_x_1912:
[----:B------:R-:W-:Y:S05]  /*0610*/  @!P0 BRA `(.L_x_1918) ;  /* 0xfffffbe000008947 */ /* 0x000fea000383ffff */
[----:B------:R-:W-:Y:S05]  /*0620*/  BRA `(.L_x_1910) ;  /* 0x00001c4000007947 */ /* 0x000fea0003800000 */
.L_x_1911:
[----:B------:R-:W-:Y:S01]  /*0630*/  LOP3.LUT R4, RZ, c[0x0][0x638], RZ, 0x33, !PT ;  /* 0x00018e00ff047a12 */ /* 0x000fe200078e33ff */
[----:B------:R-:W-:-:S03]  /*0640*/  IMAD.MOV.U32 R6, RZ, RZ, RZ ;  /* 0x000000ffff067224 */ /* 0x000fc600078e00ff */
[----:B------:R-:W-:-:S04]  /*0650*/  IMNMX R4, R4, -0x3, !PT ;  /* 0xfffffffd04047817 */ /* 0x000fc80007800200 */
[----:B------:R-:W-:-:S04]  /*0660*/  IADD3 R4, R4, c[0x0][0x638], RZ ;  /* 0x00018e0004047a10 */ /* 0x000fc80007ffe0ff */
[C---:B------:R-:W-:Y:S02]  /*0670*/  IADD3 R9, R4.reuse, 0x2, RZ ;  /* 0x0000000204097810 */ /* 0x040fe40007ffe0ff */
[----:B------:R-:W-:Y:S02]  /*0680*/  IADD3 R7, R4, 0x1, RZ ;  /* 0x0000000104077810 */ /* 0x000fe40007ffe0ff */
[----:B------:R-:W-:Y:S02]  /*0690*/  LOP3.LUT R9, R9, 0x3, RZ, 0xc0, !PT ;  /* 0x0000000309097812 */ /* 0x000fe400078ec0ff */
.L_x_1949:
        /* <DEDUP_REMOVED lines=11> */
.L_x_1932:
        /* <DEDUP_REMOVED lines=9> */
[----:B------:R-:W-:Y:S05]  /*07e0*/  CALL.REL.NOINC `($__internal_49_$__cuda_sm20_div_s64) ;  /* 0x00001bd000007944 */ /* 0x000fea0003c00000 */
        /* <DEDUP_REMOVED lines=11> */
.L_x_1921:
        /* <DEDUP_REMOVED lines=22> */
.L_x_1922:
[----:B------:R-:W-:Y:S05]  /*0a00*/  BSYNC B0 ;  /* 0x0000000000007941 */ /* 0x000fea0003800000 */
.L_x_1920:
        /* <DEDUP_REMOVED lines=15> */
[----:B------:R-:W-:Y:S05]  /*0b00*/  CALL.REL.NOINC `($__internal_49_$__cuda_sm20_div_s64) ;  /* 0x000018b000007944 */ /* 0x000fea0003c00000 */
        /* <DEDUP_REMOVED lines=12> */
.L_x_1924:
        /* <DEDUP_REMOVED lines=22> */
.L_x_1925:
[----:B------:R-:W-:Y:S05]  /*0d30*/  BSYNC B0 ;  /* 0x0000000000007941 */ /* 0x000fea0003800000 */
.L_x_1923:
        /* <DEDUP_REMOVED lines=29> */
.L_x_1927:
        /* <DEDUP_REMOVED lines=22> */
.L_x_1928:
[----:B------:R-:W-:Y:S05]  /*1070*/  BSYNC B0 ;  /* 0x0000000000007941 */ /* 0x000fea0003800000 */
.L_x_1926:
        /* <DEDUP_REMOVED lines=17> */
[----:B------:R-:W-:Y:S05]  /*1190*/  CALL.REL.NOINC `($__internal_49_$__cuda_sm20_div_s64) ;  /* 0x0000122000007944 */ /* 0x000fea0003c00000 */
        /* <DEDUP_REMOVED lines=12> */
.L_x_1930:
        /* <DEDUP_REMOVED lines=23> */
.L_x_1931:
[----:B------:R-:W-:Y:S05]  /*13d0*/  BSYNC B0 ;  /* 0x0000000000007941 */ /* 0x000fea0003800000 */
.L_x_1929:
        /* <DEDUP_REMOVED lines=11> */
.L_x_1919:
        /* <DEDUP_REMOVED lines=13> */
[----:B------:R-:W-:Y:S05]  /*1560*/  CALL.REL.NOINC `($__internal_49_$__cuda_sm20_div_s64) ;  /* 0x00000e5000007944 */ /* 0x000fea0003c00000 */
        /* <DEDUP_REMOVED lines=10> */
.L_x_1935:
        /* <DEDUP_REMOVED lines=23> */
.L_x_1936:
[----:B------:R-:W-:Y:S05]  /*1780*/  BSYNC B0 ;  /* 0x0000000000007941 */ /* 0x000fea0003800000 */
.L_x_1934:
        /* <DEDUP_REMOVED lines=27> */
.L_x_1938:
        /* <DEDUP_REMOVED lines=23> */
.L_x_1939:
[----:B------:R-:W-:Y:S05]  /*1ab0*/  BSYNC B0 ;  /* 0x0000000000007941 */ /* 0x000fea0003800000 */
.L_x_1937:
        /* <DEDUP_REMOVED lines=27> */
.L_x_1941:
        /* <DEDUP_REMOVED lines=23> */
.L_x_1942:
[----:B------:R-:W-:Y:S05]  /*1de0*/  BSYNC B0 ;  /* 0x0000000000007941 */ /* 0x000fea0003800000 */
.L_x_1940:
[----:B------:R-:W0:Y:S02]  /*1df0*/  LDC.64 R10, c[0x0][R8+0x218] ;  /* 0x00008600080a7b82 */ /* 0x000e240000000a00 */
[-C--:B0-----:R-:W-:Y:S02]  /*1e00*/  IMAD R11, R11, R12.reuse, RZ ;  /* 0x0000000c0b0b7224 */ /* 0x081fe400078e02ff */
[----:B------:R-:W-:-:S04]  /*1e10*/  IMAD.WIDE.U32 R18, R10, R12, R18 ;  /* 0x0000000c0a127225 */ /* 0x000fc800078e0012 */
[----:B------:R-:W-:-:S05]  /*1e20*/  IMAD R11, R10, R15, R11 ;  /* 0x0000000f0a0b7224 */ /* 0x000fca00078e020b */
[----:B------:R-:W-:-:S03]  /*1e30*/  IADD3 R19, R19, R11, RZ ;  /* 0x0000000b13137210 */ /* 0x000fc60007ffe0ff */
.L_x_1933:
        /* <DEDUP_REMOVED lines=28> */
.L_x_1946:
        /* <DEDUP_REMOVED lines=18> */
.L_x_1947:
[----:B------:R-:W-:Y:S05]  /*2120*/  BSYNC B1 ;  /* 0x0000000000017941 */ /* 0x000fea0003800000 */
.L_x_1945:
[----:B------:R-:W-:Y:S02]  /*2130*/  ISETP.NE.U32.AND P0, PT, R24, c[0x0][0x640], PT ;  /* 0x0001900018007a0c */ /* 0x000fe40003f05070 */
[----:B------:R-:W-:-:S04]  /*2140*/  SHF.R.S32.HI R8, RZ, 0x1f, R24 ;  /* 0x0000001fff087819 */ /* 0x000fc80000011418 */
[----:B------:R-:W-:-:S04]  /*2150*/  ISETP.NE.AND.EX P0, PT, R8, c[0x0][0x644], PT, P0 ;  /* 0x0001910008007a0c */ /* 0x000fc80003f05300 */
[----:B------:R-:W-:-:S04]  /*2160*/  SEL R11, RZ, 0xffffffff, P0 ;  /* 0xffffffffff0b7807 */ /* 0x000fc80000000000 */
[----:B------:R-:W-:-:S05]  /*2170*/  IADD3 R24, R24, R11, RZ ;  /* 0x0000000b18187210 */ /* 0x000fca0007ffe0ff */
[----:B------:R-:W-:-:S05]  /*2180*/  IMAD.SHL.U32 R24, R24, 0x4, RZ ;  /* 0x0000000418187824 */ /* 0x000fca00078e00ff */
.L_x_1948:
[----:B------:R-:W0:Y:S02]  /*2190*/  LDS R10, [R24] ;  /* 0x00000000180a7984 */ /* 0x000e240000000800 */
[----:B0-----:R-:W-:-:S06]  /*21a0*/  FADD R11, R10, 1 ;  /* 0x3f8000000a0b7421 */ /* 0x001fcc0000000000 */
[----:B------:R-:W0:Y:S02]  /*21b0*/  ATOMS.CAST.SPIN R11, [R24], R10, R11 ;  /* 0x0000000a180b738d */ /* 0x000e24000180000b */
[----:B0-----:R-:W-:-:S13]  /*21c0*/  ISETP.EQ.U32.AND P0, PT, R11, 0x1, PT ;  /* 0x000000010b00780c */ /* 0x001fda0003f02070 */
[----:B------:R-:W-:Y:S05]  /*21d0*/  @!P0 BRA `(.L_x_1948) ;  /* 0xffffffb000008947 */ /* 0x000fea000383ffff */
.L_x_1944:
[----:B------:R-:W-:Y:S05]  /*21e0*/  BSYNC B0 ;  /* 0x0000000000007941 */ /* 0x000fea0003800000 */
.L_x_1943:
        /* <DEDUP_REMOVED lines=8> */
.L_x_1910:
[----:B------:R-:W-:Y:S01]  /*2270*/  WARPSYNC 0xffffffff ;  /* 0xffffffff00007948 */ /* 0x000fe20003800000 */
[----:B------:R-:W-:Y:S01]  /*2280*/  BAR.SYNC.DEFER_BLOCKING 0x0 ;  /* 0x0000000000007b1d */ /* 0x000fe20000010000 */
[----:B------:R-:W-:-:S04]  /*2290*/  ISETP.GE.U32.AND P0, PT, R0, c[0x0][0x168], PT ;  /* 0x00005a0000007a0c */ /* 0x000fc80003f06070 */
[----:B------:R-:W-:-:S13]  /*22a0*/  ISETP.GE.AND.EX P0, PT, RZ, c[0x0][0x16c], PT, P0 ;  /* 0x00005b00ff007a0c */ /* 0x000fda0003f06300 */
[----:B------:R-:W-:Y:S05]  /*22b0*/  @P0 EXIT ;  /* 0x000000000000094d */ /* 0x000fea0003800000 */
[----:B------:R-:W-:-:S03]  /*22c0*/  IMAD.MOV.U32 R6, RZ, RZ, RZ ;  /* 0x000000ffff067224 */ /* 0x000fc600078e00ff */
.L_x_1950:
        /* <DEDUP_REMOVED lines=15> */
        .weak           $__internal_49_$__cuda_sm20_div_s64
        .type           $__internal_49_$__cuda_sm20_div_s64,@function
        .size           $__internal_49_$__cuda_sm20_div_s64,(.L_x_3597 - $__internal_49_$__cuda_sm20_div_s64)
$__internal_49_$__cuda_sm20_div_s64:
        /* <DEDUP_REMOVED lines=82> */
[----:B------:R-:W-:Y:S06]  /*28e0*/  RET.REL.NODEC R12 `(_ZN2at4cuda17kernelHistogram1DIfllLi1ELi2ELin1ELNS0_23CUDAHistogramMemoryTypeE0EZNS0_21CUDA_tensor_histogramIflLb1EEEbNS_6TensorES4_S4_lNS_14AccumulateTypeIT0_Lb1EE4typeES8_NS0_13TensorArgTypeES9_S9_EUllE0_EEvNS0_6detail10TensorInfoIT_T1_EESF_NSC_IKS6_SE_EElS8_S8_SE_T6_) ;  /* 0xffffd7100c007950 */ /* 0x000fec0003c3ffff */
.L_x_1951:
        /* <DEDUP_REMOVED lines=9> */
.L_x_3597:


//--------------------- .text._ZN2at4cuda17kernelHistogram1DIfllLi1ELi2ELin1ELNS0_23CUDAHistogramMemoryTypeE1EZNS0_21CUDA_tensor_histogramIflLb1EEEbNS_6TensorES4_S4_lNS_14AccumulateTypeIT0_Lb1EE4typeES8_NS0_13TensorArgTypeES9_S9_EUllE_EEvNS0_6detail10TensorInfoIT_T1_EESF_NSC_IKS6_SE_EElS8_S8_SE_T6_ --------------------------
	.section	.text._ZN2at4cuda17kernelHistogram1DIfllLi1ELi2ELin1ELNS0_23CUDAHistogramMemoryTypeE1EZNS0_21CUDA_tensor_histogramIflLb1EEEbNS_6TensorES4_S4_lNS_14AccumulateTypeIT0_Lb1EE4typeES8_NS0_13TensorArgTypeES9_S9_EUllE_EEvNS0_6detail10TensorInfoIT_T1_EESF_NSC_IKS6_SE_EElS8_S8_SE_T6_,"ax",@progbits
	.sectioninfo	@"SHI_REGISTERS=36"
	.align	128
        .global         _ZN2at4cuda17kernelHistogram1DIfllLi1ELi2ELin1ELNS0_23CUDAHistogramMemoryTypeE1EZNS0_21CUDA_tensor_histogramIflLb1EEEbNS_6TensorES4_S4_lNS_14AccumulateTypeIT0_Lb1EE4typeES8_NS0_13TensorArgTypeES9_S9_EUllE_EEvNS0_6detail10TensorInfoIT_T1_EESF_NSC_IKS6_SE_EElS8_S8_SE_T6_
        .type           _ZN2at4cuda17kernelHistogram1DIfllLi1ELi2ELin1ELNS0_23CUDAHistogramMemoryTypeE1EZNS0_21CUDA_tensor_histogramIflLb1EEEbNS_6TensorES4_S4_lNS_14AccumulateTypeIT0_Lb1EE4typeES8_NS0_13TensorArgTypeES9_S9_EUllE_EEvNS0_6detail10TensorInfoIT_T1_EESF_NSC_IKS6_SE_EElS8_S8_SE_T6_,@function
        .size           _ZN2at4cuda17kernelHistogram1DIfllLi1ELi2ELin1ELNS0_23CUDAHistogramMemoryTypeE1EZNS0_21CUDA_tensor_histogramIflLb1EEEbNS_6TensorES4_S4_lNS_14AccumulateTypeIT0_Lb1EE4typeES8_NS0_13TensorArgTypeES9_S9_EUllE_EEvNS0_6detail10TensorInfoIT_T1_EESF_NSC_IKS6_SE_EElS8_S8_SE_T6_,(.L_x_3598 - _ZN2at4cuda17kernelHistogram1DIfllLi1ELi2ELin1ELNS0_23CUDAHistogramMemoryTypeE1EZNS0_21CUDA_tensor_histogramIflLb1EEEbNS_6TensorES4_S4_lNS_14AccumulateTypeIT0_Lb1EE4typeES8_NS0_13TensorArgTypeES9_S9_EUllE_EEvNS0_6detail10TensorInfoIT_T1_EESF_NSC_IKS6_SE_EElS8_S8_SE_T6_)
        .other          _ZN2at4cuda17kernelHistogram1DIfllLi1ELi2ELin1ELNS0_23CUDAHistogramMemoryTypeE1EZNS0_21CUDA_tensor_histogramIflLb1EEEbNS_6TensorES4_S4_lNS_14AccumulateTypeIT0_Lb1EE4typeES8_NS0_13TensorArgTypeES9_S9_EUllE_EEvNS0_6detail10TensorInfoIT_T1_EESF_NSC_IKS6_SE_EElS8_S8_SE_T6_,@"STO_CUDA_ENTRY STV_DEFAULT"
_ZN2at4cuda17kernelHistogram1DIfllLi1ELi2ELin1ELNS0_23CUDAHistogramMemoryTypeE1EZNS0_21CUDA_tensor_histogramIflLb1EEEbNS_6TensorES4_S4_lNS_14AccumulateTypeIT0_Lb1EE4typeES8_NS0_13TensorArgTypeES9_S9_EUllE_EEvNS0_6detail10TensorInfoIT_T1_EESF_NSC_IKS6_SE_EElS8_S8_SE_T6_:
.text._ZN2at4cuda17kernelHistogram1DIfllLi1ELi2ELin1ELNS0_23CUDAHistogramMemoryTypeE1EZNS0_21CUDA_tensor_histogramIflLb1EEEbNS_6TensorES4_S4_lNS_14AccumulateTypeIT0_Lb1EE4typeES8_NS0_13TensorArgTypeES9_S9_EUllE_EEvNS0_6detail10TensorInfoIT_T1_EESF_NSC_IKS6_SE_EElS8_S8_SE_T6_:
        /* <DEDUP_REMOVED lines=17> */
.L_x_1958:
[----:B0-----:R-:W-:Y:S02]  /*0110*/  IMAD R7, R2, c[0x0][0x570], RZ ;  /* 0x00015c0002077a24 */ /* 0x001fe400078e02ff */
        /* <DEDUP_REMOVED lines=27> */
[----:B------:R-:W-:Y:S05]  /*02d0*/  CALL.REL.NOINC `($__internal_50_$__cuda_sm20_div_s64) ;  /* 0x00001ff000007944 */ /* 0x000fea0003c00000 */
[----:B------:R-:W-:Y:S05]  /*02e0*/  BRA `(.L_x_1957) ;  /* 0x0000012000007947 */ /* 0x000fea0003800000 */
.L_x_1956:
        /* <DEDUP_REMOVED lines=18> */
.L_x_1957:
[----:B------:R-:W-:Y:S05]  /*0410*/  BSYNC B1 ;  /* 0x0000000000017941 */ /* 0x000fea0003800000 */
.L_x_1955:
        /* <DEDUP_REMOVED lines=20> */
.L_x_1954:
[----:B------:R-:W-:Y:S05]  /*0560*/  BSYNC B0 ;  /* 0x0000000000007941 */ /* 0x000fea0003800000 */
.L_x_1953:
[----:B------:R-:W-:-:S05]  /*0570*/  IMAD R5, R3, c[0x0][0x0], RZ ;  /* 0x0000000003057a24 */ /* 0x000fca00078e02ff */
[----:B------:R-:W-:-:S05]  /*0580*/  IADD3 R0, P0, R5, R0, RZ ;  /* 0x0000000005007210 */ /* 0x000fca0007f1e0ff */
[----:B------:R-:W-:Y:S01]  /*0590*/  IMAD.X R2, RZ, RZ, R2, P0 ;  /* 0x000000ffff027224 */ /* 0x000fe200000e0602 */
[----:B------:R-:W-:-:S04]  /*05a0*/  ISETP.GE.U32.AND P0, PT, R0, c[0x0][0x658], PT ;  /* 0x0001960000007a0c */ /* 0x000fc80003f06070 */
[----:B------:R-:W-:-:S13]  /*05b0*/  ISETP.GE.AND.EX P0, PT, R2, c[0x0][0x65c], PT, P0 ;  /* 0x0001970002007a0c */ /* 0x000fda0003f06300 */
[----:B------:R-:W-:Y:S05]  /*05c0*/  @!P0 BRA `(.L_x_1958) ;  /* 0xfffffb4000008947 */ /* 0x000fea000383ffff */
[----:B------:R-:W-:Y:S05]  /*05d0*/  EXIT ;  /* 0x000000000000794d */ /* 0x000fea0003800000 */
.L_x_1952:
[----:B------:R-:W-:-:S04]  /*05e0*/  LOP3.LUT R3, RZ, c[0x0][0x638], RZ, 0x33, !PT ;  /* 0x00018e00ff037a12 */ /* 0x000fc800078e33ff */
[----:B------:R-:W-:-:S04]  /*05f0*/  IMNMX R3, R3, -0x3, !PT ;  /* 0xfffffffd03037817 */ /* 0x000fc80007800200 */
[----:B------:R-:W-:-:S04]  /*0600*/  IADD3 R6, R3, c[0x0][0x638], RZ ;  /* 0x00018e0003067a10 */ /* 0x000fc80007ffe0ff */
[C---:B------:R-:W-:Y:S02]  /*0610*/  IADD3 R3, R6.reuse, 0x2, RZ ;  /* 0x0000000206037810 */ /* 0x040fe40007ffe0ff */
[----:B------:R-:W-:Y:S02]  /*0620*/  IADD3 R4, R6, 0x1, RZ ;  /* 0x0000000106047810 */ /* 0x000fe40007ffe0ff */
[----:B------:R-:W-:-:S05]  /*0630*/  LOP3.LUT R3, R3, 0x3, RZ, 0xc0, !PT ;  /* 0x0000000303037812 */ /* 0x000fca00078ec0ff */
[----:B------:R-:W-:Y:S02]  /*0640*/  IMAD.IADD R5, R6, 0x1, -R3 ;  /* 0x0000000106057824 */ /* 0x000fe400078e0a03 */
.L_x_1989:
        /* <DEDUP_REMOVED lines=11> */
.L_x_1972:
        /* <DEDUP_REMOVED lines=8> */
[----:B------:R-:W-:Y:S05]  /*0780*/  CALL.REL.NOINC `($__internal_50_$__cuda_sm20_div_s64) ;  /* 0x00001b4000007944 */ /* 0x000fea0003c00000 */
        /* <DEDUP_REMOVED lines=10> */
.L_x_1961:
        /* <DEDUP_REMOVED lines=22> */
.L_x_1962:
[----:B------:R-:W-:Y:S05]  /*0990*/  BSYNC B0 ;  /* 0x0000000000007941 */ /* 0x000fea0003800000 */
.L_x_1960:
        /* <DEDUP_REMOVED lines=16> */
[----:B------:R-:W-:Y:S05]  /*0aa0*/  CALL.REL.NOINC `($__internal_50_$__cuda_sm20_div_s64) ;  /* 0x0000182000007944 */ /* 0x000fea0003c00000 */
        /* <DEDUP_REMOVED lines=12> */
.L_x_1964:
        /* <DEDUP_REMOVED lines=23> */
.L_x_1965:
[----:B------:R-:W-:Y:S05]  /*0ce0*/  BSYNC B0 ;  /* 0x0000000000007941 */ /* 0x000fea0003800000 */
.L_x_1963:
        /* <DEDUP_REMOVED lines=29> */
.L_x_1967:
        /* <DEDUP_REMOVED lines=23> */
.L_x_1968:
[----:B------:R-:W-:Y:S05]  /*1030*/  BSYNC B0 ;  /* 0x0000000000007941 */ /* 0x000fea0003800000 */
.L_x_1966:
        /* <DEDUP_REMOVED lines=30> */
.L_x_1970:
        /* <DEDUP_REMOVED lines=22> */
.L_x_1971:
[----:B------:R-:W-:Y:S05]  /*1380*/  BSYNC B0 ;  /* 0x0000000000007941 */ /* 0x000fea0003800000 */
.L_x_1969:
        /* <DEDUP_REMOVED lines=11> */
.L_x_1959:
        /* <DEDUP_REMOVED lines=12> */
[----:B------:R-:W-:Y:S05]  /*1500*/  CALL.REL.NOINC `($__internal_50_$__cuda_sm20_div_s64) ;  /* 0x00000dc000007944 */ /* 0x000fea0003c00000 */
        /* <DEDUP_REMOVED lines=10> */
.L_x_1975:
        /* <DEDUP_REMOVED lines=23> */
.L_x_1976:
[----:B------:R-:W-:Y:S05]  /*1720*/  BSYNC B0 ;  /* 0x0000000000007941 */ /* 0x000fea0003800000 */
.L_x_1974:
        /* <DEDUP_REMOVED lines=27> */
.L_x_1978:
        /* <DEDUP_REMOVED lines=23> */
.L_x_1979:
[----:B------:R-:W-:Y:S05]  /*1a50*/  BSYNC B0 ;  /* 0x0000000000007941 */ /* 0x000fea0003800000 */
.L_x_1977:
        /* <DEDUP_REMOVED lines=16> */
[----:B------:R-:W-:Y:S05]  /*1b60*/  CALL.REL.NOINC `($__internal_50_$__cuda_sm20_div_s64) ;  /* 0x0000076000007944 */ /* 0x000fea0003c00000 */
        /* <DEDUP_REMOVED lines=9> */
.L_x_1981:
        /* <DEDUP_REMOVED lines=23> */
.L_x_1982:
[----:B------:R-:W-:Y:S05]  /*1d70*/  BSYNC B0 ;  /* 0x0000000000007941 */ /* 0x000fea0003800000 */
.L_x_1980:
[----:B------:R-:W0:Y:S01]  /*1d80*/  LDC.64 R6, c[0x0][R6+0x218] ;  /* 0x0000860006067b82 */ /* 0x000e220000000a00 */
[----:B------:R-:W-:Y:S02]  /*1d90*/  IMAD.MOV.U32 R13, RZ, RZ, R9 ;  /* 0x000000ffff0d7224 */ /* 0x000fe400078e0009 */
[-C--:B0-----:R-:W-:Y:S02]  /*1da0*/  IMAD R7, R7, R10.reuse, RZ ;  /* 0x0000000a07077224 */ /* 0x081fe400078e02ff */
[----:B------:R-:W-:-:S04]  /*1db0*/  IMAD.WIDE.U32 R12, R6, R10, R12 ;  /* 0x0000000a060c7225 */ /* 0x000fc800078e000c */
[----:B------:R-:W-:-:S05]  /*1dc0*/  IMAD R7, R6, R15, R7 ;  /* 0x0000000f06077224 */ /* 0x000fca00078e0207 */
[----:B------:R-:W-:-:S03]  /*1dd0*/  IADD3 R9, R13, R7, RZ ;  /* 0x000000070d097210 */ /* 0x000fc60007ffe0ff */
.L_x_1973:
        /* <DEDUP_REMOVED lines=30> */
.L_x_1986:
        /* <DEDUP_REMOVED lines=18> */
.L_x_1987:
[----:B------:R-:W-:Y:S05]  /*20e0*/  BSYNC B1 ;  /* 0x0000000000017941 */ /* 0x000fea0003800000 */
.L_x_1985:
        /* <DEDUP_REMOVED lines=20> */
.L_x_1984:
[----:B------:R-:W-:Y:S05]  /*2230*/  BSYNC B0 ;  /* 0x0000000000007941 */ /* 0x000fea0003800000 */
.L_x_1983:
        /* <DEDUP_REMOVED lines=8> */
.L_x_1988:
[----:B------:R-:W-:Y:S05]  /*22c0*/  EXIT ;  /* 0x000000000000794d */ /* 0x000fea0003800000 */
        .weak           $__internal_50_$__cuda_sm20_div_s64
        .type           $__internal_50_$__cuda_sm20_div_s64,@function
        .size           $__internal_50_$__cuda_sm20_div_s64,(.L_x_3598 - $__internal_50_$__cuda_sm20_div_s64)
$__internal_50_$__cuda_sm20_div_s64:
        /* <DEDUP_REMOVED lines=82> */
[----:B------:R-:W-:Y:S06]  /*27f0*/  RET.REL.NODEC R10 `(_ZN2at4cuda17kernelHistogram1DIfllLi1ELi2ELin1ELNS0_23CUDAHistogramMemoryTypeE1EZNS0_21CUDA_tensor_histogramIflLb1EEEbNS_6TensorES4_S4_lNS_14AccumulateTypeIT0_Lb1EE4typeES8_NS0_13TensorArgTypeES9_S9_EUllE_EEvNS0_6detail10TensorInfoIT_T1_EESF_NSC_IKS6_SE_EElS8_S8_SE_T6_) ;  /* 0xffffd8000a007950 */ /* 0x000fec0003c3ffff */
.L_x_1990:
        /* <DEDUP_REMOVED lines=16> */
.L_x_3598:


//--------------------- .text._ZN2at4cuda17kernelHistogram1DIfllLi1ELi2ELin1ELNS0_23CUDAHistogramMemoryTypeE0EZNS0_21CUDA_tensor_histogramIflLb1EEEbNS_6TensorES4_S4_lNS_14AccumulateTypeIT0_Lb1EE4typeES8_NS0_13TensorArgTypeES9_S9_EUllE_EEvNS0_6detail10TensorInfoIT_T1_EESF_NSC_IKS6_SE_EElS8_S8_SE_T6_ --------------------------
	.section	.text._ZN2at4cuda17kernelHistogram1DIfllLi1ELi2ELin1ELNS0_23CUDAHistogramMemoryTypeE0EZNS0_21CUDA_tensor_histogramIflLb1EEEbNS_6TensorES4_S4_lNS_14AccumulateTypeIT0_Lb1EE4typeES8_NS0_13TensorArgTypeES9_S9_EUllE_EEvNS0_6detail10TensorInfoIT_T1_EESF_NSC_IKS6_SE_EElS8_S8_SE_T6_,"ax",@progbits
	.sectioninfo	@"SHI_REGISTERS=40"
	.align	128
        .global         _ZN2at4cuda17kernelHistogram1DIfllLi1ELi2ELin1ELNS0_23CUDAHistogramMemoryTypeE0EZNS0_21CUDA_tensor_histogramIflLb1EEEbNS_6TensorES4_S4_lNS_14AccumulateTypeIT0_Lb1EE4typeES8_NS0_13TensorArgTypeES9_S9_EUllE_EEvNS0_6detail10TensorInfoIT_T1_EESF_NSC_IKS6_SE_EElS8_S8_SE_T6_
        .type           _ZN2at4cuda17kernelHistogram1DIfllLi1ELi2ELin1ELNS0_23CUDAHistogramMemoryTypeE0EZNS0_21CUDA_tensor_histogramIflLb1EEEbNS_6TensorES4_S4_lNS_14AccumulateTypeIT0_Lb1EE4typeES8_NS0_13TensorArgTypeES9_S9_EUllE_EEvNS0_6detail10TensorInfoIT_T1_EESF_NSC_IKS6_SE_EElS8_S8_SE_T6_,@function
        .size           _ZN2at4cuda17kernelHistogram1DIfllLi1ELi2ELin1ELNS0_23CUDAHistogramMemoryTypeE0EZNS0_21CUDA_tensor_histogramIflLb1EEEbNS_6TensorES4_S4_lNS_14AccumulateTypeIT0_Lb1EE4typeES8_NS0_13TensorArgTypeES9_S9_EUllE_EEvNS0_6detail10TensorInfoIT_T1_EESF_NSC_IKS6_SE_EElS8_S8_SE_T6_,(.L_x_3599 - _ZN2at4cuda17kernelHistogram1DIfllLi1ELi2ELin1ELNS0_23CUDAHistogramMemoryTypeE0EZNS0_21CUDA_tensor_histogramIflLb1EEEbNS_6TensorES4_S4_lNS_14AccumulateTypeIT0_Lb1EE4typeES8_NS0_13TensorArgTypeES9_S9_EUllE_EEvNS0_6detail10TensorInfoIT_T1_EESF_NSC_IKS6_SE_EElS8_S8_SE_T6_)
        .other          _ZN2at4cuda17kernelHistogram1DIfllLi1ELi2ELin1ELNS0_23CUDAHistogramMemoryTypeE0EZNS0_21CUDA_tensor_histogramIflLb1EEEbNS_6TensorES4_S4_lNS_14AccumulateTypeIT0_Lb1EE4typeES8_NS0_13TensorArgTypeES9_S9_EUllE_EEvNS0_6detail10TensorInfoIT_T1_EESF_NSC_IKS6_SE_EElS8_S8_SE_T6_,@"STO_CUDA_ENTRY STV_DEFAULT"
_ZN2at4cuda17kernelHistogram1DIfllLi1ELi2ELin1ELNS0_23CUDAHistogramMemoryTypeE0EZNS0_21CUDA_tensor_histogramIflLb1EEEbNS_6TensorES4_S4_lNS_14AccumulateTypeIT0_Lb1EE4typeES8_NS0_13TensorArgTypeES9_S9_EUllE_EEvNS0_6detail10TensorInfoIT_T1_EESF_NSC_IKS6_SE_EElS8_S8_SE_T6_:
.text._ZN2at4cuda17kernelHistogram1DIfllLi1ELi2ELin1ELNS0_23CUDAHistogramMemoryTypeE0EZNS0_21CUDA_tensor_histogramIflLb1EEEbNS_6TensorES4_S4_lNS_14AccumulateTypeIT0_Lb1EE4typeES8_NS0_13TensorArgTypeES9_S9_EUllE_EEvNS0_6detail10TensorInfoIT_T1_EESF_NSC_IKS6_SE_EElS8_S8_SE_T6_:
        /* <DEDUP_REMOVED lines=9> */
.L_x_1993:
[----:B------:R0:W-:Y:S02]  /*0090*/  STS [R2.X4], RZ ;  /* 0x000000ff02007388 */ /* 0x0001e40000004800 */
[----:B0-----:R-:W-:-:S05]  /*00a0*/  IADD3 R2, P0, R2, c[0x0][0x0], RZ ;  /* 0x0000000002027a10 */ /* 0x001fca0007f1e0ff */
[----:B------:R-:W-:Y:S01]  /*00b0*/  IMAD.X R3, RZ, RZ, R3, P0 ;  /* 0x000000ffff037224 */ /* 0x000fe200000e0603 */
[----:B------:R-:W-:-:S04]  /*00c0*/  ISETP.GE.U32.AND P0, PT, R2, c[0x0][0x168], PT ;  /* 0x00005a0002007a0c */ /* 0x000fc80003f06070 */
[----:B------:R-:W-:-:S13]  /*00d0*/  ISETP.GE.AND.EX P0, PT, R3, c[0x0][0x16c], PT, P0 ;  /* 0x00005b0003007a0c */ /* 0x000fda0003f06300 */
[----:B------:R-:W-:Y:S05]  /*00e0*/  @!P0 BRA `(.L_x_1993) ;  /* 0xffffffa000008947 */ /* 0x000fea000383ffff */
.L_x_1992:
[----:B-1----:R-:W-:Y:S05]  /*00f0*/  BSYNC B0 ;  /* 0x0000000000007941 */ /* 0x002fea0003800000 */
.L_x_1991:
[----:B------:R-:W-:Y:S01]  /*0100*/  IMAD R5, R5, c[0x0][0x0], R0 ;  /* 0x0000000005057a24 */ /* 0x000fe200078e0200 */
[----:B------:R-:W-:Y:S04]  /*0110*/  BAR.SYNC.DEFER_BLOCKING 0x0 ;  /* 0x0000000000007b1d */ /* 0x000fe80000010000 */
[----:B------:R-:W-:Y:S02]  /*0120*/  ISETP.GE.U32.AND P0, PT, R5, c[0x0][0x658], PT ;  /* 0x0001960005007a0c */ /* 0x000fe40003f06070 */
[----:B------:R-:W-:Y:S02]  /*0130*/  ULDC.64 UR4, c[0x0][0x118] ;  /* 0x0000460000047ab9 */ /* 0x000fe40000000a00 */
[----:B------:R-:W-:-:S13]  /*0140*/  ISETP.GE.AND.EX P0, PT, RZ, c[0x0][0x65c], PT, P0 ;  /* 0x00019700ff007a0c */ /* 0x000fda0003f06300 */
[----:B------:R-:W-:Y:S05]  /*0150*/  @P0 BRA `(.L_x_1994) ;  /* 0x000021e000000947 */ /* 0x000fea0003800000 */
[----:B------:R-:W-:Y:S01]  /*0160*/  IMAD.MOV.U32 R3, RZ, RZ, c[0x0][0x638] ;  /* 0x00018e00ff037624 */ /* 0x000fe200078e00ff */
[----:B------:R-:W-:-:S04]  /*0170*/  MOV R2, c[0x0][0x650] ;  /* 0x0001940000027a02 */ /* 0x000fc80000000f00 */
        /* <DEDUP_REMOVED lines=8> */
.L_x_2002:
        /* <DEDUP_REMOVED lines=27> */
[----:B------:R-:W-:Y:S05]  /*03b0*/  CALL.REL.NOINC `($__internal_51_$__cuda_sm20_div_s64) ;  /* 0x000020d000007944 */ /* 0x000fea0003c00000 */
[----:B------:R-:W-:Y:S05]  /*03c0*/  BRA `(.L_x_2000) ;  /* 0x0000012000007947 */ /* 0x000fea0003800000 */
.L_x_1999:
        /* <DEDUP_REMOVED lines=18> */
.L_x_2000:
[----:B------:R-:W-:Y:S05]  /*04f0*/  BSYNC B1 ;  /* 0x0000000000017941 */ /* 0x000fea0003800000 */
.L_x_1998:
        /* <DEDUP_REMOVED lines=10> */
[----:B------:R-:W-:-:S05]  /*05a0*/  SEL R7, RZ, 0xffffffff, P0 ;  /* 0xffffffffff077807 */ /* 0x000fca0000000000 */
[----:B------:R-:W-:-:S05]  /*05b0*/  IMAD.IADD R24, R24, 0x1, R7 ;  /* 0x0000000118187824 */ /* 0x000fca00078e0207 */
[----:B0-----:R-:W-:-:S05]  /*05c0*/  SHF.L.U32 R24, R24, 0x2, RZ ;  /* 0x0000000218187819 */ /* 0x001fca00000006ff */
.L_x_2001:
[----:B------:R-:W0:Y:S02]  /*05d0*/  LDS R8, [R24] ;  /* 0x0000000018087984 */ /* 0x000e240000000800 */
[----:B0----5:R-:W-:-:S06]  /*05e0*/  FADD R9, R11, R8 ;  /* 0x000000080b097221 */ /* 0x021fcc0000000000 */
[----:B------:R-:W0:Y:S02]  /*05f0*/  ATOMS.CAST.SPIN R9, [R24], R8, R9 ;  /* 0x000000081809738d */ /* 0x000e240001800009 */
[----:B0-----:R-:W-:-:S13]  /*0600*/  ISETP.EQ.U32.AND P0, PT, R9, 0x1, PT ;  /* 0x000000010900780c */ /* 0x001fda0003f02070 */
[----:B------:R-:W-:Y:S05]  /*0610*/  @!P0 BRA `(.L_x_2001) ;  /* 0xffffffb000008947 */ /* 0x000fea000383ffff */
.L_x_1997:
[----:B------:R-:W-:Y:S05]  /*0620*/  BSYNC B0 ;  /* 0x0000000000007941 */ /* 0x000fea0003800000 */
.L_x_1996:
[----:B------:R-:W-:-:S05]  /*0630*/  IMAD R7, R4, c[0x0][0x0], RZ ;  /* 0x0000000004077a24 */ /* 0x000fca00078e02ff */
[----:B------:R-:W-:-:S05]  /*0640*/  IADD3 R6, P0, R7, R6, RZ ;  /* 0x0000000607067210 */ /* 0x000fca0007f1e0ff */
[----:B------:R-:W-:Y:S01]  /*0650*/  IMAD.X R5, RZ, RZ, R5, P0 ;  /* 0x000000ffff057224 */ /* 0x000fe200000e0605 */
[----:B------:R-:W-:-:S04]  /*0660*/  ISETP.GE.U32.AND P0, PT, R6, c[0x0][0x658], PT ;  /* 0x0001960006007a0c */ /* 0x000fc80003f06070 */
[----:B------:R-:W-:-:S13]  /*0670*/  ISETP.GE.AND.EX P0, PT, R5, c[0x0][0x65c], PT, P0 ;  /* 0x0001970005007a0c */ /* 0x000fda0003f06300 */
[----:B------:R-:W-:Y:S05]  /*0680*/  @!P0 BRA `(.L_x_2002) ;  /* 0xfffffb7000008947 */ /* 0x000fea000383ffff */
[----:B------:R-:W-:Y:S05]  /*0690*/  BRA `(.L_x_1994) ;  /* 0x00001ca000007947 */ /* 0x000fea0003800000 */
.L_x_1995:
        /* <DEDUP_REMOVED lines=8> */
.L_x_2033:
        /* <DEDUP_REMOVED lines=8> */
.L_x_2016:
        /* <DEDUP_REMOVED lines=13> */
[----:B------:R-:W-:Y:S05]  /*0870*/  CALL.REL.NOINC `($__internal_51_$__cuda_sm20_div_s64) ;  /* 0x00001c1000007944 */ /* 0x000fea0003c00000 */
        /* <DEDUP_REMOVED lines=11> */
.L_x_2005:
        /* <DEDUP_REMOVED lines=22> */
.L_x_2006:
[----:B------:R-:W-:Y:S05]  /*0a90*/  BSYNC B0 ;  /* 0x0000000000007941 */ /* 0x000fea0003800000 */
.L_x_2004:
        /* <DEDUP_REMOVED lines=15> */
[----:B------:R-:W-:Y:S05]  /*0b90*/  CALL.REL.NOINC `($__internal_51_$__cuda_sm20_div_s64) ;  /* 0x000018f000007944 */ /* 0x000fea0003c00000 */
        /* <DEDUP_REMOVED lines=12> */
.L_x_2008:
        /* <DEDUP_REMOVED lines=22> */
.L_x_2009:
[----:B------:R-:W-:Y:S05]  /*0dc0*/  BSYNC B0 ;  /* 0x0000000000007941 */ /* 0x000fea0003800000 */
.L_x_2007:
        /* <DEDUP_REMOVED lines=29> */
.L_x_2011:
        /* <DEDUP_REMOVED lines=22> */
.L_x_2012:
[----:B------:R-:W-:Y:S05]  /*1100*/  BSYNC B0 ;  /* 0x0000000000007941 */ /* 0x000fea0003800000 */
.L_x_2010:
        /* <DEDUP_REMOVED lines=17> */
[----:B------:R-:W-:Y:S05]  /*1220*/  CALL.REL.NOINC `($__internal_51_$__cuda_sm20_div_s64) ;  /* 0x0000126000007944 */ /* 0x000fea0003c00000 */
        /* <DEDUP_REMOVED lines=12> */
.L_x_2014:
        /* <DEDUP_REMOVED lines=23> */
.L_x_2015:
[----:B------:R-:W-:Y:S05]  /*1460*/  BSYNC B0 ;  /* 0x0000000000007941 */ /* 0x000fea0003800000 */
.L_x_2013:
        /* <DEDUP_REMOVED lines=8> */
.L_x_2003:
        /* <DEDUP_REMOVED lines=13> */
[----:B------:R-:W-:Y:S05]  /*15c0*/  CALL.REL.NOINC `($__internal_51_$__cuda_sm20_div_s64) ;  /* 0x00000ec000007944 */ /* 0x000fea0003c00000 */
        /* <DEDUP_REMOVED lines=10> */
.L_x_2019:
        /* <DEDUP_REMOVED lines=23> */
.L_x_2020:
[----:B------:R-:W-:Y:S05]  /*17e0*/  BSYNC B0 ;  /* 0x0000000000007941 */ /* 0x000fea0003800000 */
.L_x_2018:
        /* <DEDUP_REMOVED lines=27> */
.L_x_2022:
        /* <DEDUP_REMOVED lines=23> */
.L_x_2023:
[----:B------:R-:W-:Y:S05]  /*1b10*/  BSYNC B0 ;  /* 0x0000000000007941 */ /* 0x000fea0003800000 */
.L_x_2021:
        /* <DEDUP_REMOVED lines=27> */
.L_x_2025:
        /* <DEDUP_REMOVED lines=23> */
.L_x_2026:
[----:B------:R-:W-:Y:S05]  /*1e40*/  BSYNC B0 ;  /* 0x0000000000007941 */ /* 0x000fea0003800000 */
.L_x_2024:
[----:B------:R-:W0:Y:S02]  /*1e50*/  LDC.64 R10, c[0x0][R9+0x218] ;  /* 0x00008600090a7b82 */ /* 0x000e240000000a00 */
[-C--:B0-----:R-:W-:Y:S02]  /*1e60*/  IMAD R11, R11, R12.reuse, RZ ;  /* 0x0000000c0b0b7224 */ /* 0x081fe400078e02ff */
[----:B------:R-:W-:-:S04]  /*1e70*/  IMAD.WIDE.U32 R18, R10, R12, R18 ;  /* 0x0000000c0a127225 */ /* 0x000fc800078e0012 */
[----:B------:R-:W-:-:S05]  /*1e80*/  IMAD R11, R10, R15, R11 ;  /* 0x0000000f0a0b7224 */ /* 0x000fca00078e020b */
[----:B------:R-:W-:-:S03]  /*1e90*/  IADD3 R19, R19, R11, RZ ;  /* 0x0000000b13137210 */ /* 0x000fc60007ffe0ff */
.L_x_2017:
        /* <DEDUP_REMOVED lines=26> */
[----:B------:R-:W-:Y:S05]  /*2040*/  CALL.REL.NOINC `($__internal_51_$__cuda_sm20_div_s64) ;  /* 0x0000044000007944 */ /* 0x000fea0003c00000 */
[----:B------:R-:W-:Y:S05]  /*2050*/  BRA `(.L_x_2031) ;  /* 0x0000012000007947 */ /* 0x000fea0003800000 */
.L_x_2030:
        /* <DEDUP_REMOVED lines=18> */
.L_x_2031:
[----:B------:R-:W-:Y:S05]  /*2180*/  BSYNC B1 ;  /* 0x0000000000017941 */ /* 0x000fea0003800000 */
.L_x_2029:
        /* <DEDUP_REMOVED lines=13> */
.L_x_2032:
[----:B------:R-:W0:Y:S02]  /*2260*/  LDS R10, [R24] ;  /* 0x00000000180a7984 */ /* 0x000e240000000800 */
[----:B0----5:R-:W-:-:S06]  /*2270*/  FADD R11, R13, R10 ;  /* 0x0000000a0d0b7221 */ /* 0x021fcc0000000000 */
[----:B------:R-:W0:Y:S02]  /*2280*/  ATOMS.CAST.SPIN R11, [R24], R10, R11 ;  /* 0x0000000a180b738d */ /* 0x000e24000180000b */
[----:B0-----:R-:W-:-:S13]  /*2290*/  ISETP.EQ.U32.AND P0, PT, R11, 0x1, PT ;  /* 0x000000010b00780c */ /* 0x001fda0003f02070 */
[----:B------:R-:W-:Y:S05]  /*22a0*/  @!P0 BRA `(.L_x_2032) ;  /* 0xffffffb000008947 */ /* 0x000fea000383ffff */
.L_x_2028:
[----:B------:R-:W-:Y:S05]  /*22b0*/  BSYNC B0 ;  /* 0x0000000000007941 */ /* 0x000fea0003800000 */
.L_x_2027:
        /* <DEDUP_REMOVED lines=8> */
.L_x_1994:
[----:B------:R-:W-:Y:S01]  /*2340*/  WARPSYNC 0xffffffff ;  /* 0xffffffff00007948 */ /* 0x000fe20003800000 */
[----:B------:R-:W-:Y:S01]  /*2350*/  BAR.SYNC.DEFER_BLOCKING 0x0 ;  /* 0x0000000000007b1d */ /* 0x000fe20000010000 */
[----:B------:R-:W-:-:S04]  /*2360*/  ISETP.GE.U32.AND P0, PT, R0, c[0x0][0x168], PT ;  /* 0x00005a0000007a0c */ /* 0x000fc80003f06070 */
[----:B------:R-:W-:-:S13]  /*2370*/  ISETP.GE.AND.EX P0, PT, RZ, c[0x0][0x16c], PT, P0 ;  /* 0x00005b00ff007a0c */ /* 0x000fda0003f06300 */
[----:B------:R-:W-:Y:S05]  /*2380*/  @P0 EXIT ;  /* 0x000000000000094d */ /* 0x000fea0003800000 */
[----:B------:R-:W-:-:S03]  /*2390*/  IMAD.MOV.U32 R6, RZ, RZ, RZ ;  /* 0x000000ffff067224 */ /* 0x000fc600078e00ff */
.L_x_2034:
[----:B0-----:R0:W1:Y:S01]  /*23a0*/  LDS R7, [R0.X4] ;  /* 0x0000000000077984 */ /* 0x0010620000004800 */
[----:B------:R-:W-:Y:S01]  /*23b0*/  IMAD R5, R6, c[0x0][0x230], RZ ;  /* 0x00008c0006057a24 */ /* 0x000fe200078e02ff */
[----:B------:R-:W-:Y:S01]  /*23c0*/  YIELD ;  /* 0x0000000000007946 */ /* 0x000fe20003800000 */
[----:B------:R-:W-:-:S04]  /*23d0*/  IMAD.WIDE.U32 R2, R0, c[0x0][0x230], RZ ;  /* 0x00008c0000027a25 */ /* 0x000fc800078e00ff */
[----:B------:R-:W-:Y:S01]  /*23e0*/  IMAD R5, R0, c[0x0][0x234], R5 ;  /* 0x00008d0000057a24 */ /* 0x000fe200078e0205 */
[----:B------:R-:W-:-:S04]  /*23f0*/  LEA R4, P0, R2, c[0x0][0x160], 0x2 ;  /* 0x0000580002047a11 */ /* 0x000fc800078010ff */
[----:B------:R-:W-:-:S04]  /*2400*/  IADD3 R3, R3, R5, RZ ;  /* 0x0000000503037210 */ /* 0x000fc80007ffe0ff */
[----:B------:R-:W-:Y:S02]  /*2410*/  LEA.HI.X R5, R2, c[0x0][0x164], R3, 0x2, P0 ;  /* 0x0000590002057a11 */ /* 0x000fe400000f1403 */
[----:B0-----:R-:W-:-:S05]  /*2420*/  IADD3 R0, P0, R0, c[0x0][0x0], RZ ;  /* 0x0000000000007a10 */ /* 0x001fca0007f1e0ff */
[----:B------:R-:W-:Y:S01]  /*2430*/  IMAD.X R6, RZ, RZ, R6, P0 ;  /* 0x000000ffff067224 */ /* 0x000fe200000e0606 */
[----:B------:R-:W-:-:S04]  /*2440*/  ISETP.GE.U32.AND P0, PT, R0, c[0x0][0x168], PT ;  /* 0x00005a0000007a0c */ /* 0x000fc80003f06070 */
[----:B------:R-:W-:Y:S01]  /*2450*/  ISETP.GE.AND.EX P0, PT, R6, c[0x0][0x16c], PT, P0 ;  /* 0x00005b0006007a0c */ /* 0x000fe20003f06300 */
[----:B-1----:R0:W-:-:S12]  /*2460*/  RED.E.ADD.F32.FTZ.RN.STRONG.GPU [R4.64], R7 ;  /* 0x000000070400798e */ /* 0x0021d8000c10e784 */
[----:B------:R-:W-:Y:S05]  /*2470*/  @!P0 BRA `(.L_x_2034) ;  /* 0xffffff2000008947 */ /* 0x000fea000383ffff */
[----:B------:R-:W-:Y:S05]  /*2480*/  EXIT ;  /* 0x000000000000794d */ /* 0x000fea0003800000 */
        .weak           $__internal_51_$__cuda_sm20_div_s64
        .type           $__internal_51_$__cuda_sm20_div_s64,@function
        .size           $__internal_51_$__cuda_sm20_div_s64,(.L_x_3599 - $__internal_51_$__cuda_sm20_div_s64)
$__internal_51_$__cuda_sm20_div_s64:
        /* <DEDUP_REMOVED lines=28> */
[----:B------:R-:W-:-:S03]  /*2650*/  IMAD.HI.U32 R30, R31, R24, RZ ;  /* 0x000000181f1e7227 */ /* 0x000fc600078e00ff */
[----:B------:R-:W-:-:S05]  /*2660*/  IADD3.X R26, RZ, ~R26, RZ, P0, !PT ;  /* 0x8000001aff1a7210 */ /* 0x000fca00007fe4ff */
[----:B------:R-:W-:Y:S01]  /*2670*/  IMAD.WIDE.U32 R36, P0, R31, R26, R30 ;  /* 0x0000001a1f247225 */ /* 0x000fe2000780001e */
[----:B------:R-:W-:-:S03]  /*2680*/  IADD3 R31, P5, RZ, -R28, RZ ;  /* 0x8000001cff1f7210 */ /* 0x000fc60007fbe0ff */
[----:B------:R-:W-:Y:S01]  /*2690*/  IMAD.HI.U32 R15, R25, R26, RZ ;  /* 0x0000001a190f7227 */ /* 0x000fe200078e00ff */
[----:B------:R-:W-:-:S03]  /*26a0*/  SEL R31, R31, R28, !P4 ;  /* 0x0000001c1f1f7207 */ /* 0x000fc60006000000 */
[----:B------:R-:W-:Y:S01]  /*26b0*/  IMAD.HI.U32 R29, P1, R25, R24, R36 ;  /* 0x00000018191d7227 */ /* 0x000fe20007820024 */
[----:B------:R-:W-:-:S03]  /*26c0*/  HFMA2.MMA R37, -RZ, RZ, 0, 0 ;  /* 0x00000000ff257435 */ /* 0x000fc600000001ff */
[----:B------:R-:W-:Y:S02]  /*26d0*/  IMAD R24, R25, R26, RZ ;  /* 0x0000001a19187224 */ /* 0x000fe400078e02ff */
[----:B------:R-:W-:Y:S02]  /*26e0*/  IMAD.X R26, RZ, RZ, ~R27, P5 ;  /* 0x000000ffff1a7224 */ /* 0x000fe400028e0e1b */
[----:B------:R-:W-:Y:S01]  /*26f0*/  IMAD.X R15, R15, 0x1, R25, P0 ;  /* 0x000000010f0f7824 */ /* 0x000fe200000e0619 */
        /* <DEDUP_REMOVED lines=9> */
[----:B------:R-:W-:-:S05]  /*2790*/  IADD3 R25, P1, R25, R24, RZ ;  /* 0x0000001819197210 */ /* 0x000fca0007f3e0ff */
        /* <DEDUP_REMOVED lines=16> */
[----:B------:R-:W-:Y:S02]  /*28a0*/  SEL R28, R28, R15, P0 ;  /* 0x0000000f1c1c7207 */ /* 0x000fe40000000000 */
[----:B------:R-:W-:Y:S02]  /*28b0*/  IADD3 R15, P3, R24, 0x1, RZ ;  /* 0x00000001180f7810 */ /* 0x000fe40007f7e0ff */
[----:B------:R-:W-:Y:S02]  /*28c0*/  ISETP.GE.U32.AND.EX P0, PT, R29, R21, PT, P1 ;  /* 0x000000151d00720c */ /* 0x000fe40003f06110 */
[----:B------:R-:W-:Y:S02]  /*28d0*/  IADD3.X R21, RZ, R28, RZ, P3, !PT ;  /* 0x0000001cff157210 */ /* 0x000fe40001ffe4ff */
[----:B------:R-:W-:-:S02]  /*28e0*/  SEL R15, R15, R24, P0 ;  /* 0x000000180f0f7207 */ /* 0x000fc40000000000 */
[----:B------:R-:W-:Y:S02]  /*28f0*/  SEL R21, R21, R28, P0 ;  /* 0x0000001c15157207 */ /* 0x000fe40000000000 */
[----:B------:R-:W-:Y:S02]  /*2900*/  IADD3 R24, P3, RZ, -R15, RZ ;  /* 0x8000000fff187210 */ /* 0x000fe40007f7e0ff */
[C---:B------:R-:W-:Y:S02]  /*2910*/  LOP3.LUT R20, R13.reuse, R27, RZ, 0x3c, !PT ;  /* 0x0000001b0d147212 */ /* 0x040fe400078e3cff */
[----:B------:R-:W-:Y:S01]  /*2920*/  ISETP.NE.U32.AND P0, PT, R14, RZ, PT ;  /* 0x000000ff0e00720c */ /* 0x000fe20003f05070 */
[----:B------:R-:W-:Y:S01]  /*2930*/  IMAD.X R14, RZ, RZ, ~R21, P3 ;  /* 0x000000ffff0e7224 */ /* 0x000fe200018e0e15 */
[----:B------:R-:W-:Y:S02]  /*2940*/  ISETP.GE.AND P1, PT, R20, RZ, PT ;  /* 0x000000ff1400720c */ /* 0x000fe40003f26270 */
[----:B------:R-:W-:-:S02]  /*2950*/  ISETP.NE.AND.EX P0, PT, R13, RZ, PT, P0 ;  /* 0x000000ff0d00720c */ /* 0x000fc40003f05300 */
[----:B------:R-:W-:Y:S02]  /*2960*/  MOV R13, 0x0 ;  /* 0x00000000000d7802 */ /* 0x000fe40000000f00 */
[----:B------:R-:W-:Y:S02]  /*2970*/  SEL R24, R24, R15, !P1 ;  /* 0x0000000f18187207 */ /* 0x000fe40004800000 */
[----:B------:R-:W-:Y:S02]  /*2980*/  SEL R14, R14, R21, !P1 ;  /* 0x000000150e0e7207 */ /* 0x000fe40004800000 */
[----:B------:R-:W-:Y:S02]  /*2990*/  SEL R24, R24, 0xffffffff, P0 ;  /* 0xffffffff18187807 */ /* 0x000fe40000000000 */
[----:B------:R-:W-:Y:S01]  /*29a0*/  SEL R25, R14, 0xffffffff, P0 ;  /* 0xffffffff0e197807 */ /* 0x000fe20000000000 */
[----:B------:R-:W-:Y:S06]  /*29b0*/  RET.REL.NODEC R12 `(_ZN2at4cuda17kernelHistogram1DIfllLi1ELi2ELin1ELNS0_23CUDAHistogramMemoryTypeE0EZNS0_21CUDA_tensor_histogramIflLb1EEEbNS_6TensorES4_S4_lNS_14AccumulateTypeIT0_Lb1EE4typeES8_NS0_13TensorArgTypeES9_S9_EUllE_EEvNS0_6detail10TensorInfoIT_T1_EESF_NSC_IKS6_SE_EElS8_S8_SE_T6_) ;  /* 0xffffd6400c007950 */ /* 0x000fec0003c3ffff */
.L_x_2035:
        /* <DEDUP_REMOVED lines=12> */
.L_x_3599:


//--------------------- .text._ZN2at4cuda17kernelHistogram1DIdilLi1ELi2ELin1ELNS0_23CUDAHistogramMemoryTypeE1EZNS0_21CUDA_tensor_histogramIdiLb1EEEbNS_6TensorES4_S4_lNS_14AccumulateTypeIT0_Lb1EE4typeES8_NS0_13TensorArgTypeES9_S9_EUllE0_EEvNS0_6detail10TensorInfoIT_T1_EESF_NSC_IKS6_SE_EElS8_S8_SE_T6_ --------------------------
	.section	.text._ZN2at4cuda17kernelHistogram1DIdilLi1ELi2ELin1ELNS0_23CUDAHistogramMemoryTypeE1EZNS0_21CUDA_tensor_histogramIdiLb1EEEbNS_6TensorES4_S4_lNS_14AccumulateTypeIT0_Lb1EE4typeES8_NS0_13TensorArgTypeES9_S9_EUllE0_EEvNS0_6detail10TensorInfoIT_T1_EESF_NSC_IKS6_SE_EElS8_S8_SE_T6_,"ax",@progbits
	.sectioninfo	@"SHI_REGISTERS=36"
	.align	128
        .global         _ZN2at4cuda17kernelHistogram1DIdilLi1ELi2ELin1ELNS0_23CUDAHistogramMemoryTypeE1EZNS0_21CUDA_tensor_histogramIdiLb1EEEbNS_6TensorES4_S4_lNS_14AccumulateTypeIT0_Lb1EE4typeES8_NS0_13TensorArgTypeES9_S9_EUllE0_EEvNS0_6detail10TensorInfoIT_T1_EESF_NSC_IKS6_SE_EElS8_S8_SE_T6_
        .type           _ZN2at4cuda17kernelHistogram1DIdilLi1ELi2ELin1ELNS0_23CUDAHistogramMemoryTypeE1EZNS0_21CUDA_tensor_histogramIdiLb1EEEbNS_6TensorES4_S4_lNS_14AccumulateTypeIT0_Lb1EE4typeES8_NS0_13TensorArgTypeES9_S9_EUllE0_EEvNS0_6detail10TensorInfoIT_T1_EESF_NSC_IKS6_SE_EElS8_S8_SE_T6_,@function
        .size           _ZN2at4cuda17kernelHistogram1DIdilLi1ELi2ELin1ELNS0_23CUDAHistogramMemoryTypeE1EZNS0_21CUDA_tensor_histogramIdiLb1EEEbNS_6TensorES4_S4_lNS_14AccumulateTypeIT0_Lb1EE4typeES8_NS0_13TensorArgTypeES9_S9_EUllE0_EEvNS0_6detail10TensorInfoIT_T1_EESF_NSC_IKS6_SE_EElS8_S8_SE_T6_,(.L_x_3600 - _ZN2at4cuda17kernelHistogram1DIdilLi1ELi2ELin1ELNS0_23CUDAHistogramMemoryTypeE1EZNS0_21CUDA_tensor_histogramIdiLb1EEEbNS_6TensorES4_S4_lNS_14AccumulateTypeIT0_Lb1EE4typeES8_NS0_13TensorArgTypeES9_S9_EUllE0_EEvNS0_6detail10TensorInfoIT_T1_EESF_NSC_IKS6_SE_EElS8_S8_SE_T6_)
        .other          _ZN2at4cuda17kernelHistogram1DIdilLi1ELi2ELin1ELNS0_23CUDAHistogramMemoryTypeE1EZNS0_21CUDA_tensor_histogramIdiLb1EEEbNS_6TensorES4_S4_lNS_14AccumulateTypeIT0_Lb1EE4typeES8_NS0_13TensorArgTypeES9_S9_EUllE0_EEvNS0_6detail10TensorInfoIT_T1_EESF_NSC_IKS6_SE_EElS8_S8_SE_T6_,@"STO_CUDA_ENTRY STV_DEFAULT"
_ZN2at4cuda17kernelHistogram1DIdilLi1ELi2ELin1ELNS0_23CUDAHistogramMemoryTypeE1EZNS0_21CUDA_tensor_histogramIdiLb1EEEbNS_6TensorES4_S4_lNS_14AccumulateTypeIT0_Lb1EE4typeES8_NS0_13TensorArgTypeES9_S9_EUllE0_EEvNS0_6detail10TensorInfoIT_T1_EESF_NSC_IKS6_SE_EElS8_S8_SE_T6_:
.text._ZN2at4cuda17kernelHistogram1DIdilLi1ELi2ELin1ELNS0_23CUDAHistogramMemoryTypeE1EZNS0_21CUDA_tensor_histogramIdiLb1EEEbNS_6TensorES4_S4_lNS_14AccumulateTypeIT0_Lb1EE4typeES8_NS0_13TensorArgTypeES9_S9_EUllE0_EEvNS0_6detail10TensorInfoIT_T1_EESF_NSC_IKS6_SE_EElS8_S8_SE_T6_:
        /* <DEDUP_REMOVED lines=17> */
.L_x_2042:
        /* <DEDUP_REMOVED lines=34> */
[----:B------:R-:W-:Y:S05]  /*0330*/  CALL.REL.NOINC `($__internal_52_$__cuda_sm20_div_s64) ;  /* 0x00001f1000007944 */ /* 0x000fea0003c00000 */
[----:B------:R-:W-:Y:S05]  /*0340*/  BRA `(.L_x_2041) ;  /* 0x0000012000007947 */ /* 0x000fea0003800000 */
.L_x_2040:
        /* <DEDUP_REMOVED lines=18> */
.L_x_2041:
[----:B------:R-:W-:Y:S05]  /*0470*/  BSYNC B1 ;  /* 0x0000000000017941 */ /* 0x000fea0003800000 */
.L_x_2039:
        /* <DEDUP_REMOVED lines=15> */
.L_x_2038:
[----:B------:R-:W-:Y:S05]  /*0570*/  BSYNC B0 ;  /* 0x0000000000007941 */ /* 0x000fea0003800000 */
.L_x_2037:
[----:B------:R-:W-:Y:S05]  /*0580*/  @!P0 BRA `(.L_x_2042) ;  /* 0xfffffb8000008947 */ /* 0x000fea000383ffff */
[----:B------:R-:W-:Y:S05]  /*0590*/  EXIT ;  /* 0x000000000000794d */ /* 0x000fea0003800000 */
.L_x_2036:
[----:B------:R-:W-:-:S04]  /*05a0*/  LOP3.LUT R3, RZ, c[0x0][0x638], RZ, 0x33, !PT ;  /* 0x00018e00ff037a12 */ /* 0x000fc800078e33ff */
[----:B------:R-:W-:-:S04]  /*05b0*/  IMNMX R3, R3, -0x3, !PT ;  /* 0xfffffffd03037817 */ /* 0x000fc80007800200 */
[----:B------:R-:W-:-:S04]  /*05c0*/  IADD3 R6, R3, c[0x0][0x638], RZ ;  /* 0x00018e0003067a10 */ /* 0x000fc80007ffe0ff */
[C---:B------:R-:W-:Y:S02]  /*05d0*/  IADD3 R3, R6.reuse, 0x2, RZ ;  /* 0x0000000206037810 */ /* 0x040fe40007ffe0ff */
[----:B------:R-:W-:Y:S02]  /*05e0*/  IADD3 R4, R6, 0x1, RZ ;  /* 0x0000000106047810 */ /* 0x000fe40007ffe0ff */
[----:B------:R-:W-:-:S04]  /*05f0*/  LOP3.LUT R3, R3, 0x3, RZ, 0xc0, !PT ;  /* 0x0000000303037812 */ /* 0x000fc800078ec0ff */
[----:B------:R-:W-:Y:S02]  /*0600*/  IADD3 R5, R6, -R3, RZ ;  /* 0x8000000306057210 */ /* 0x000fe40007ffe0ff */
.L_x_2073:
        /* <DEDUP_REMOVED lines=11> */
.L_x_2056:
        /* <DEDUP_REMOVED lines=8> */
[----:B------:R-:W-:Y:S05]  /*0740*/  CALL.REL.NOINC `($__internal_52_$__cuda_sm20_div_s64) ;  /* 0x00001b0000007944 */ /* 0x000fea0003c00000 */
        /* <DEDUP_REMOVED lines=10> */
.L_x_2045:
        /* <DEDUP_REMOVED lines=22> */
.L_x_2046:
[----:B------:R-:W-:Y:S05]  /*0950*/  BSYNC B0 ;  /* 0x0000000000007941 */ /* 0x000fea0003800000 */
.L_x_2044:
        /* <DEDUP_REMOVED lines=16> */
[----:B------:R-:W-:Y:S05]  /*0a60*/  CALL.REL.NOINC `($__internal_52_$__cuda_sm20_div_s64) ;  /* 0x000017e000007944 */ /* 0x000fea0003c00000 */
        /* <DEDUP_REMOVED lines=12> */
.L_x_2048:
        /* <DEDUP_REMOVED lines=23> */
.L_x_2049:
[----:B------:R-:W-:Y:S05]  /*0ca0*/  BSYNC B0 ;  /* 0x0000000000007941 */ /* 0x000fea0003800000 */
.L_x_2047:
        /* <DEDUP_REMOVED lines=29> */
.L_x_2051:
        /* <DEDUP_REMOVED lines=23> */
.L_x_2052:
[----:B------:R-:W-:Y:S05]  /*0ff0*/  BSYNC B0 ;  /* 0x0000000000007941 */ /* 0x000fea0003800000 */
.L_x_2050:
        /* <DEDUP_REMOVED lines=30> */
.L_x_2054:
        /* <DEDUP_REMOVED lines=22> */
.L_x_2055:
[----:B------:R-:W-:Y:S05]  /*1340*/  BSYNC B0 ;  /* 0x0000000000007941 */ /* 0x000fea0003800000 */
.L_x_2053:
        /* <DEDUP_REMOVED lines=11> */
.L_x_2043:
        /* <DEDUP_REMOVED lines=12> */
[----:B------:R-:W-:Y:S05]  /*14c0*/  CALL.REL.NOINC `($__internal_52_$__cuda_sm20_div_s64) ;  /* 0x00000d8000007944 */ /* 0x000fea0003c00000 */
        /* <DEDUP_REMOVED lines=10> */
.L_x_2059:
        /* <DEDUP_REMOVED lines=23> */
.L_x_2060:
[----:B------:R-:W-:Y:S05]  /*16e0*/  BSYNC B0 ;  /* 0x0000000000007941 */ /* 0x000fea0003800000 */
.L_x_2058:
        /* <DEDUP_REMOVED lines=27> */
.L_x_2062:
        /* <DEDUP_REMOVED lines=23> */
.L_x_2063:
[----:B------:R-:W-:Y:S05]  /*1a10*/  BSYNC B0 ;  /* 0x0000000000007941 */ /* 0x000fea0003800000 */
.L_x_2061:
        /* <DEDUP_REMOVED lines=16> */
[----:B------:R-:W-:Y:S05]  /*1b20*/  CALL.REL.NOINC `($__internal_52_$__cuda_sm20_div_s64) ;  /* 0x0000072000007944 */ /* 0x000fea0003c00000 */
        /* <DEDUP_REMOVED lines=9> */
.L_x_2065:
        /* <DEDUP_REMOVED lines=23> */
.L_x_2066:
[----:B------:R-:W-:Y:S05]  /*1d30*/  BSYNC B0 ;  /* 0x0000000000007941 */ /* 0x000fea0003800000 */
.L_x_2064:
[----:B------:R-:W0:Y:S01]  /*1d40*/  LDC.64 R6, c[0x0][R6+0x218] ;  /* 0x0000860006067b82 */ /* 0x000e220000000a00 */
[----:B------:R-:W-:Y:S01]  /*1d50*/  MOV R13, R9 ;  /* 0x00000009000d7202 */ /* 0x000fe20000000f00 */
[----:B0-----:R-:W-:-:S04]  /*1d60*/  IMAD R7, R7, R10, RZ ;  /* 0x0000000a07077224 */ /* 0x001fc800078e02ff */
[----:B------:R-:W-:-:S04]  /*1d70*/  IMAD.WIDE.U32 R12, R6, R10, R12 ;  /* 0x0000000a060c7225 */ /* 0x000fc800078e000c */
[----:B------:R-:W-:-:S04]  /*1d80*/  IMAD R7, R6, R15, R7 ;  /* 0x0000000f06077224 */ /* 0x000fc800078e0207 */
[----:B------:R-:W-:Y:S02]  /*1d90*/  IMAD.IADD R9, R13, 0x1, R7 ;  /* 0x000000010d097824 */ /* 0x000fe400078e0207 */
.L_x_2057:
[----:B------:R-:W-:Y:S02]  /*1da0*/  IMAD R11, R25, c[0x0][0x570], RZ ;  /* 0x00015c00190b7a24 */ /* 0x000fe400078e02ff */
[----:B------:R-:W-:Y:S02]  /*1db0*/  IMAD.MOV.U32 R13, RZ, RZ, R9 ;  /* 0x000000ffff0d7224 */ /* 0x000fe400078e0009 */
[C---:B------:R-:W-:Y:S02]  /*1dc0*/  IMAD R11, R24.reuse, c[0x0][0x574], R11 ;  /* 0x00015d00180b7a24 */ /* 0x040fe400078e020b */
[----:B------:R-:W-:-:S05]  /*1dd0*/  IMAD.WIDE.U32 R6, R24, c[0x0][0x570], R12 ;  /* 0x00015c0018067a25 */ /* 0x000fca00078e000c */
[----:B------:R-:W-:Y:S02]  /*1de0*/  IADD3 R7, R7, R11, RZ ;  /* 0x0000000b07077210 */ /* 0x000fe40007ffe0ff */
        /* <DEDUP_REMOVED lines=26> */
.L_x_2070:
        /* <DEDUP_REMOVED lines=18> */
.L_x_2071:
[----:B------:R-:W-:Y:S05]  /*20b0*/  BSYNC B1 ;  /* 0x0000000000017941 */ /* 0x000fea0003800000 */
.L_x_2069:
        /* <DEDUP_REMOVED lines=15> */
.L_x_2068:
[----:B------:R-:W-:Y:S05]  /*21b0*/  BSYNC B0 ;  /* 0x0000000000007941 */ /* 0x000fea0003800000 */
.L_x_2067:
        /* <DEDUP_REMOVED lines=8> */
.L_x_2072:
[----:B------:R-:W-:Y:S05]  /*2240*/  EXIT ;  /* 0x000000000000794d */ /* 0x000fea0003800000 */
        .weak           $__internal_52_$__cuda_sm20_div_s64
        .type           $__internal_52_$__cuda_sm20_div_s64,@function
        .size           $__internal_52_$__cuda_sm20_div_s64,(.L_x_3600 - $__internal_52_$__cuda_sm20_div_s64)
$__internal_52_$__cuda_sm20_div_s64:
        /* <DEDUP_REMOVED lines=82> */
[----:B------:R-:W-:Y:S06]  /*2770*/  RET.REL.NODEC R10 `(_ZN2at4cuda17kernelHistogram1DIdilLi1ELi2ELin1ELNS0_23CUDAHistogramMemoryTypeE1EZNS0_21CUDA_tensor_histogramIdiLb1EEEbNS_6TensorES4_S4_lNS_14AccumulateTypeIT0_Lb1EE4typeES8_NS0_13TensorArgTypeES9_S9_EUllE0_EEvNS0_6detail10TensorInfoIT_T1_EESF_NSC_IKS6_SE_EElS8_S8_SE_T6_) ;  /* 0xffffd8800a007950 */ /* 0x000fec0003c3ffff */
.L_x_2074:
        /* <DEDUP_REMOVED lines=16> */
.L_x_3600:


//--------------------- .text._ZN2at4cuda17kernelHistogram1DIdilLi1ELi2ELin1ELNS0_23CUDAHistogramMemoryTypeE0EZNS0_21CUDA_tensor_histogramIdiLb1EEEbNS_6TensorES4_S4_lNS_14AccumulateTypeIT0_Lb1EE4typeES8_NS0_13TensorArgTypeES9_S9_EUllE0_EEvNS0_6detail10TensorInfoIT_T1_EESF_NSC_IKS6_SE_EElS8_S8_SE_T6_ --------------------------
	.section	.text._ZN2at4cuda17kernelHistogram1DIdilLi1ELi2ELin1ELNS0_23CUDAHistogramMemoryTypeE0EZNS0_21CUDA_tensor_histogramIdiLb1EEEbNS_6TensorES4_S4_lNS_14AccumulateTypeIT0_Lb1EE4typeES8_NS0_13TensorArgTypeES9_S9_EUllE0_EEvNS0_6detail10TensorInfoIT_T1_EESF_NSC_IKS6_SE_EElS8_S8_SE_T6_,"ax",@progbits
	.sectioninfo	@"SHI_REGISTERS=40"
	.align	128
        .global         _ZN2at4cuda17kernelHistogram1DIdilLi1ELi2ELin1ELNS0_23CUDAHistogramMemoryTypeE0EZNS0_21CUDA_tensor_histogramIdiLb1EEEbNS_6TensorES4_S4_lNS_14AccumulateTypeIT0_Lb1EE4typeES8_NS0_13TensorArgTypeES9_S9_EUllE0_EEvNS0_6detail10TensorInfoIT_T1_EESF_NSC_IKS6_SE_EElS8_S8_SE_T6_
        .type           _ZN2at4cuda17kernelHistogram1DIdilLi1ELi2ELin1ELNS0_23CUDAHistogramMemoryTypeE0EZNS0_21CUDA_tensor_histogramIdiLb1EEEbNS_6TensorES4_S4_lNS_14AccumulateTypeIT0_Lb1EE4typeES8_NS0_13TensorArgTypeES9_S9_EUllE0_EEvNS0_6detail10TensorInfoIT_T1_EESF_NSC_IKS6_SE_EElS8_S8_SE_T6_,@function
        .size           _ZN2at4cuda17kernelHistogram1DIdilLi1ELi2ELin1ELNS0_23CUDAHistogramMemoryTypeE0EZNS0_21CUDA_tensor_histogramIdiLb1EEEbNS_6TensorES4_S4_lNS_14AccumulateTypeIT0_Lb1EE4typeES8_NS0_13TensorArgTypeES9_S9_EUllE0_EEvNS0_6detail10TensorInfoIT_T1_EESF_NSC_IKS6_SE_EElS8_S8_SE_T6_,(.L_x_3601 - _ZN2at4cuda17kernelHistogram1DIdilLi1ELi2ELin1ELNS0_23CUDAHistogramMemoryTypeE0EZNS0_21CUDA_tensor_histogramIdiLb1EEEbNS_6TensorES4_S4_lNS_14AccumulateTypeIT0_Lb1EE4typeES8_NS0_13TensorArgTypeES9_S9_EUllE0_EEvNS0_6detail10TensorInfoIT_T1_EESF_NSC_IKS6_SE_EElS8_S8_SE_T6_)
        .other          _ZN2at4cuda17kernelHistogram1DIdilLi1ELi2ELin1ELNS0_23CUDAHistogramMemoryTypeE0EZNS0_21CUDA_tensor_histogramIdiLb1EEEbNS_6TensorES4_S4_lNS_14AccumulateTypeIT0_Lb1EE4typeES8_NS0_13TensorArgTypeES9_S9_EUllE0_EEvNS0_6detail10TensorInfoIT_T1_EESF_NSC_IKS6_SE_EElS8_S8_SE_T6_,@"STO_CUDA_ENTRY STV_DEFAULT"
_ZN2at4cuda17kernelHistogram1DIdilLi1ELi2ELin1ELNS0_23CUDAHistogramMemoryTypeE0EZNS0_21CUDA_tensor_histogramIdiLb1EEEbNS_6TensorES4_S4_lNS_14AccumulateTypeIT0_Lb1EE4typeES8_NS0_13TensorArgTypeES9_S9_EUllE0_EEvNS0_6detail10TensorInfoIT_T1_EESF_NSC_IKS6_SE_EElS8_S8_SE_T6_:
.text._ZN2at4cuda17kernelHistogram1DIdilLi1ELi2ELin1ELNS0_23CUDAHistogramMemoryTypeE0EZNS0_21CUDA_tensor_histogramIdiLb1EEEbNS_6TensorES4_S4_lNS_14AccumulateTypeIT0_Lb1EE4typeES8_NS0_13TensorArgTypeES9_S9_EUllE0_EEvNS0_6detail10TensorInfoIT_T1_EESF_NSC_IKS6_SE_EElS8_S8_SE_T6_:
        /* <DEDUP_REMOVED lines=9> */
.L_x_2077:
[----:B------:R0:W-:Y:S02]  /*0090*/  STS.64 [R2.X8], RZ ;  /* 0x000000ff02007388 */ /* 0x0001e40000008a00 */
[----:B0-----:R-:W-:-:S04]  /*00a0*/  IADD3 R2, P0, R2, c[0x0][0x0], RZ ;  /* 0x0000000002027a10 */ /* 0x001fc80007f1e0ff */
[----:B------:R-:W-:Y:S02]  /*00b0*/  IADD3.X R3, RZ, R3, RZ, P0, !PT ;  /* 0x00000003ff037210 */ /* 0x000fe400007fe4ff */
[----:B------:R-:W-:-:S04]  /*00c0*/  ISETP.GE.U32.AND P0, PT, R2, c[0x0][0x168], PT ;  /* 0x00005a0002007a0c */ /* 0x000fc80003f06070 */
[----:B------:R-:W-:-:S13]  /*00d0*/  ISETP.GE.AND.EX P0, PT, R3, c[0x0][0x16c], PT, P0 ;  /* 0x00005b0003007a0c */ /* 0x000fda0003f06300 */
[----:B------:R-:W-:Y:S05]  /*00e0*/  @!P0 BRA `(.L_x_2077) ;  /* 0xffffffa000008947 */ /* 0x000fea000383ffff */
.L_x_2076:
[----:B-1----:R-:W-:Y:S05]  /*00f0*/  BSYNC B0 ;  /* 0x0000000000007941 */ /* 0x002fea0003800000 */
.L_x_2075:
        /* <DEDUP_REMOVED lines=16> */
.L_x_2086:
        /* <DEDUP_REMOVED lines=33> */
[----:B------:R-:W-:Y:S05]  /*0410*/  CALL.REL.NOINC `($__internal_53_$__cuda_sm20_div_s64) ;  /* 0x00001ff000007944 */ /* 0x000fea0003c00000 */
[----:B------:R-:W-:Y:S05]  /*0420*/  BRA `(.L_x_2084) ;  /* 0x0000012000007947 */ /* 0x000fea0003800000 */
.L_x_2083:
        /* <DEDUP_REMOVED lines=18> */
.L_x_2084:
[----:B------:R-:W-:Y:S05]  /*0550*/  BSYNC B1 ;  /* 0x0000000000017941 */ /* 0x000fea0003800000 */
.L_x_2082:
[----:B------:R-:W-:Y:S02]  /*0560*/  ISETP.NE.U32.AND P1, PT, R24, c[0x0][0x640], PT ;  /* 0x0001900018007a0c */ /* 0x000fe40003f25070 */
[----:B------:R-:W-:-:S04]  /*0570*/  SHF.R.S32.HI R7, RZ, 0x1f, R24 ;  /* 0x0000001fff077819 */ /* 0x000fc80000011418 */
[----:B------:R-:W-:-:S04]  /*0580*/  ISETP.NE.AND.EX P1, PT, R7, c[0x0][0x644], PT, P1 ;  /* 0x0001910007007a0c */ /* 0x000fc80003f25310 */
[----:B------:R-:W-:-:S04]  /*0590*/  SEL R7, RZ, 0xffffffff, P1 ;  /* 0xffffffffff077807 */ /* 0x000fc80000800000 */
[----:B------:R-:W-:-:S05]  /*05a0*/  IADD3 R24, R24, R7, RZ ;  /* 0x0000000718187210 */ /* 0x000fca0007ffe0ff */
[----:B------:R-:W-:-:S05]  /*05b0*/  IMAD.SHL.U32 R7, R24, 0x8, RZ ;  /* 0x0000000818077824 */ /* 0x000fca00078e00ff */
.L_x_2085:
[----:B------:R-:W0:Y:S02]  /*05c0*/  LDS.64 R8, [R7] ;  /* 0x0000000007087984 */ /* 0x000e240000000a00 */
[----:B0-----:R-:W0:-:S10]  /*05d0*/  DADD R10, R8, 1 ;  /* 0x3ff00000080a7429 */ /* 0x001e140000000000 */
[----:B0-----:R-:W0:Y:S02]  /*05e0*/  ATOMS.CAST.SPIN.64 R10, [R7], R8, R10 ;  /* 0x00000008070a738d */ /* 0x001e24000180040a */
[----:B0-----:R-:W-:-:S04]  /*05f0*/  ISETP.EQ.U32.AND P1, PT, R10, 0x1, PT ;  /* 0x000000010a00780c */ /* 0x001fc80003f22070 */
[----:B------:R-:W-:-:S13]  /*0600*/  ISETP.EQ.U32.AND.EX P1, PT, R11, RZ, PT, P1 ;  /* 0x000000ff0b00720c */ /* 0x000fda0003f22110 */
[----:B------:R-:W-:Y:S05]  /*0610*/  @!P1 BRA `(.L_x_2085) ;  /* 0xffffffa000009947 */ /* 0x000fea000383ffff */
.L_x_2081:
[----:B------:R-:W-:Y:S05]  /*0620*/  BSYNC B0 ;  /* 0x0000000000007941 */ /* 0x000fea0003800000 */
.L_x_2080:
[----:B------:R-:W-:Y:S05]  /*0630*/  @!P0 BRA `(.L_x_2086) ;  /* 0xfffffbc000008947 */ /* 0x000fea000383ffff */
[----:B------:R-:W-:Y:S05]  /*0640*/  BRA `(.L_x_2078) ;  /* 0x00001c7000007947 */ /* 0x000fea0003800000 */
.L_x_2079:
[----:B------:R-:W-:Y:S01]  /*0650*/  LOP3.LUT R4, RZ, c[0x0][0x638], RZ, 0x33, !PT ;  /* 0x00018e00ff047a12 */ /* 0x000fe200078e33ff */
[----:B------:R-:W-:-:S03]  /*0660*/  IMAD.MOV.U32 R6, RZ, RZ, RZ ;  /* 0x000000ffff067224 */ /* 0x000fc600078e00ff */
[----:B------:R-:W-:-:S04]  /*0670*/  IMNMX R4, R4, -0x3, !PT ;  /* 0xfffffffd04047817 */ /* 0x000fc80007800200 */
[----:B------:R-:W-:-:S04]  /*0680*/  IADD3 R4, R4, c[0x0][0x638], RZ ;  /* 0x00018e0004047a10 */ /* 0x000fc80007ffe0ff */
[C---:B------:R-:W-:Y:S02]  /*0690*/  IADD3 R13, R4.reuse, 0x2, RZ ;  /* 0x00000002040d7810 */ /* 0x040fe40007ffe0ff */
[----:B------:R-:W-:Y:S02]  /*06a0*/  IADD3 R7, R4, 0x1, RZ ;  /* 0x0000000104077810 */ /* 0x000fe40007ffe0ff */
[----:B------:R-:W-:Y:S02]  /*06b0*/  LOP3.LUT R13, R13, 0x3, RZ, 0xc0, !PT ;  /* 0x000000030d0d7812 */ /* 0x000fe400078ec0ff */
.L_x_2117:
        /* <DEDUP_REMOVED lines=10> */
.L_x_2100:
        /* <DEDUP_REMOVED lines=9> */
[----:B------:R-:W-:Y:S05]  /*07f0*/  CALL.REL.NOINC `($__internal_53_$__cuda_sm20_div_s64) ;  /* 0x00001c1000007944 */ /* 0x000fea0003c00000 */
        /* <DEDUP_REMOVED lines=11> */
.L_x_2089:
        /* <DEDUP_REMOVED lines=22> */
.L_x_2090:
[----:B------:R-:W-:Y:S05]  /*0a10*/  BSYNC B0 ;  /* 0x0000000000007941 */ /* 0x000fea0003800000 */
.L_x_2088:
        /* <DEDUP_REMOVED lines=15> */
[----:B------:R-:W-:Y:S05]  /*0b10*/  CALL.REL.NOINC `($__internal_53_$__cuda_sm20_div_s64) ;  /* 0x000018f000007944 */ /* 0x000fea0003c00000 */
        /* <DEDUP_REMOVED lines=12> */
.L_x_2092:
        /* <DEDUP_REMOVED lines=22> */
.L_x_2093:
[----:B------:R-:W-:Y:S05]  /*0d40*/  BSYNC B0 ;  /* 0x0000000000007941 */ /* 0x000fea0003800000 */
.L_x_2091:
        /* <DEDUP_REMOVED lines=29> */
.L_x_2095:
        /* <DEDUP_REMOVED lines=22> */
.L_x_2096:
[----:B------:R-:W-:Y:S05]  /*1080*/  BSYNC B0 ;  /* 0x0000000000007941 */ /* 0x000fea0003800000 */
.L_x_2094:
        /* <DEDUP_REMOVED lines=17> */
[----:B------:R-:W-:Y:S05]  /*11a0*/  CALL.REL.NOINC `($__internal_53_$__cuda_sm20_div_s64) ;  /* 0x0000126000007944 */ /* 0x000fea0003c00000 */
        /* <DEDUP_REMOVED lines=12> */
.L_x_2098:
        /* <DEDUP_REMOVED lines=23> */
.L_x_2099:
[----:B------:R-:W-:Y:S05]  /*13e0*/  BSYNC B0 ;  /* 0x0000000000007941 */ /* 0x000fea0003800000 */
.L_x_2097:
        /* <DEDUP_REMOVED lines=11> */
.L_x_2087:
        /* <DEDUP_REMOVED lines=13> */
[----:B------:R-:W-:Y:S05]  /*1570*/  CALL.REL.NOINC `($__internal_53_$__cuda_sm20_div_s64) ;  /* 0x00000e9000007944 */ /* 0x000fea0003c00000 */
        /* <DEDUP_REMOVED lines=11> */
.L_x_2103:
        /* <DEDUP_REMOVED lines=23> */
.L_x_2104:
[----:B------:R-:W-:Y:S05]  /*17a0*/  BSYNC B0 ;  /* 0x0000000000007941 */ /* 0x000fea0003800000 */
.L_x_2102:
        /* <DEDUP_REMOVED lines=28> */
.L_x_2106:
        /* <DEDUP_REMOVED lines=23> */
.L_x_2107:
[----:B------:R-:W-:Y:S05]  /*1ae0*/  BSYNC B0 ;  /* 0x0000000000007941 */ /* 0x000fea0003800000 */
.L_x_2105:
        /* <DEDUP_REMOVED lines=27> */
.L_x_2109:
        /* <DEDUP_REMOVED lines=23> */
.L_x_2110:
[----:B------:R-:W-:Y:S05]  /*1e10*/  BSYNC B0 ;  /* 0x0000000000007941 */ /* 0x000fea0003800000 */
.L_x_2108:
[----:B------:R-:W0:Y:S02]  /*1e20*/  LDC.64 R8, c[0x0][R8+0x218] ;  /* 0x0000860008087b82 */ /* 0x000e240000000a00 */
[-C--:B0-----:R-:W-:Y:S02]  /*1e30*/  IMAD R9, R9, R10.reuse, RZ ;  /* 0x0000000a09097224 */ /* 0x081fe400078e02ff */
[----:B------:R-:W-:-:S04]  /*1e40*/  IMAD.WIDE.U32 R18, R8, R10, R18 ;  /* 0x0000000a08127225 */ /* 0x000fc800078e0012 */
[----:B------:R-:W-:-:S04]  /*1e50*/  IMAD R9, R8, R15, R9 ;  /* 0x0000000f08097224 */ /* 0x000fc800078e0209 */
[----:B------:R-:W-:Y:S02]  /*1e60*/  IMAD.IADD R19, R19, 0x1, R9 ;  /* 0x0000000113137824 */ /* 0x000fe400078e0209 */
.L_x_2101:
        /* <DEDUP_REMOVED lines=27> */
[----:B------:R-:W-:Y:S05]  /*2020*/  CALL.REL.NOINC `($__internal_53_$__cuda_sm20_div_s64) ;  /* 0x000003e000007944 */ /* 0x000fea0003c00000 */
[----:B------:R-:W-:Y:S05]  /*2030*/  BRA `(.L_x_2115) ;  /* 0x0000012000007947 */ /* 0x000fea0003800000 */
.L_x_2114:
        /* <DEDUP_REMOVED lines=18> */
.L_x_2115:
[----:B------:R-:W-:Y:S05]  /*2160*/  BSYNC B1 ;  /* 0x0000000000017941 */ /* 0x000fea0003800000 */
.L_x_2113:
[----:B------:R-:W-:Y:S02]  /*2170*/  ISETP.NE.U32.AND P0, PT, R24, c[0x0][0x640], PT ;  /* 0x0001900018007a0c */ /* 0x000fe40003f05070 */
[----:B------:R-:W-:-:S04]  /*2180*/  SHF.R.S32.HI R8, RZ, 0x1f, R24 ;  /* 0x0000001fff087819 */ /* 0x000fc80000011418 */
[----:B------:R-:W-:-:S04]  /*2190*/  ISETP.NE.AND.EX P0, PT, R8, c[0x0][0x644], PT, P0 ;  /* 0x0001910008007a0c */ /* 0x000fc80003f05300 */
[----:B------:R-:W-:-:S05]  /*21a0*/  SEL R9, RZ, 0xffffffff, P0 ;  /* 0xffffffffff097807 */ /* 0x000fca0000000000 */
[----:B------:R-:W-:-:S05]  /*21b0*/  IMAD.IADD R24, R24, 0x1, R9 ;  /* 0x0000000118187824 */ /* 0x000fca00078e0209 */
[----:B------:R-:W-:-:S05]  /*21c0*/  SHF.L.U32 R15, R24, 0x3, RZ ;  /* 0x00000003180f7819 */ /* 0x000fca00000006ff */
.L_x_2116:
[----:B------:R-:W0:Y:S02]  /*21d0*/  LDS.64 R8, [R15] ;  /* 0x000000000f087984 */ /* 0x000e240000000a00 */
[----:B0-----:R-:W0:-:S10]  /*21e0*/  DADD R10, R8, 1 ;  /* 0x3ff00000080a7429 */ /* 0x001e140000000000 */
[----:B0-----:R-:W0:Y:S02]  /*21f0*/  ATOMS.CAST.SPIN.64 R10, [R15], R8, R10 ;  /* 0x000000080f0a738d */ /* 0x001e24000180040a */
[----:B0-----:R-:W-:-:S04]  /*2200*/  ISETP.EQ.U32.AND P0, PT, R10, 0x1, PT ;  /* 0x000000010a00780c */ /* 0x001fc80003f02070 */
[----:B------:R-:W-:-:S13]  /*2210*/  ISETP.EQ.U32.AND.EX P0, PT, R11, RZ, PT, P0 ;  /* 0x000000ff0b00720c */ /* 0x000fda0003f02100 */
[----:B------:R-:W-:Y:S05]  /*2220*/  @!P0 BRA `(.L_x_2116) ;  /* 0xffffffa000008947 */ /* 0x000fea000383ffff */
.L_x_2112:
[----:B------:R-:W-:Y:S05]  /*2230*/  BSYNC B0 ;  /* 0x0000000000007941 */ /* 0x000fea0003800000 */
.L_x_2111:
        /* <DEDUP_REMOVED lines=8> */
.L_x_2078:
[----:B------:R-:W-:Y:S01]  /*22c0*/  WARPSYNC 0xffffffff ;  /* 0xffffffff00007948 */ /* 0x000fe20003800000 */
[----:B------:R-:W-:Y:S01]  /*22d0*/  BAR.SYNC.DEFER_BLOCKING 0x0 ;  /* 0x0000000000007b1d */ /* 0x000fe20000010000 */
[----:B------:R-:W-:-:S04]  /*22e0*/  ISETP.GE.U32.AND P0, PT, R0, c[0x0][0x168], PT ;  /* 0x00005a0000007a0c */ /* 0x000fc80003f06070 */
[----:B------:R-:W-:-:S13]  /*22f0*/  ISETP.GE.AND.EX P0, PT, RZ, c[0x0][0x16c], PT, P0 ;  /* 0x00005b00ff007a0c */ /* 0x000fda0003f06300 */
[----:B------:R-:W-:Y:S05]  /*2300*/  @P0 EXIT ;  /* 0x000000000000094d */ /* 0x000fea0003800000 */
[----:B------:R-:W-:-:S04]  /*2310*/  MOV R8, RZ ;  /* 0x000000ff00087202 */ /* 0x000fc80000000f00 */
.L_x_2118:
        /* <DEDUP_REMOVED lines=15> */
        .weak           $__internal_53_$__cuda_sm20_div_s64
        .type           $__internal_53_$__cuda_sm20_div_s64,@function
        .size           $__internal_53_$__cuda_sm20_div_s64,(.L_x_3601 - $__internal_53_$__cuda_sm20_div_s64)
$__internal_53_$__cuda_sm20_div_s64:
        /* <DEDUP_REMOVED lines=83> */
[----:B------:R-:W-:Y:S05]  /*2940*/  RET.REL.NODEC R14 `(_ZN2at4cuda17kernelHistogram1DIdilLi1ELi2ELin1ELNS0_23CUDAHistogramMemoryTypeE0EZNS0_21CUDA_tensor_histogramIdiLb1EEEbNS_6TensorES4_S4_lNS_14AccumulateTypeIT0_Lb1EE4typeES8_NS0_13TensorArgTypeES9_S9_EUllE0_EEvNS0_6detail10TensorInfoIT_T1_EESF_NSC_IKS6_SE_EElS8_S8_SE_T6_) ;  /* 0xffffd6b00e007950 */ /* 0x000fea0003c3ffff */
.L_x_2119:
        /* <DEDUP_REMOVED lines=11> */
.L_x_3601:


//--------------------- .text._ZN2at4cuda17kernelHistogram1DIdilLi1ELi2ELin1ELNS0_23CUDAHistogramMemoryTypeE1EZNS0_21CUDA_tensor_histogramIdiLb1EEEbNS_6TensorES4_S4_lNS_14AccumulateTypeIT0_Lb1EE4typeES8_NS0_13TensorArgTypeES9_S9_EUllE_EEvNS0_6detail10TensorInfoIT_T1_EESF_NSC_IKS6_SE_EElS8_S8_SE_T6_ --------------------------
	.section	.text._ZN2at4cuda17kernelHistogram1DIdilLi1ELi2ELin1ELNS0_23CUDAHistogramMemoryTypeE1EZNS0_21CUDA_tensor_histogramIdiLb1EEEbNS_6TensorES4_S4_lNS_14AccumulateTypeIT0_Lb1EE4typeES8_NS0_13TensorArgTypeES9_S9_EUllE_EEvNS0_6detail10TensorInfoIT_T1_EESF_NSC_IKS6_SE_EElS8_S8_SE_T6_,"ax",@progbits
	.sectioninfo	@"SHI_REGISTERS=36"
	.align	128
        .global         _ZN2at4cuda17kernelHistogram1DIdilLi1ELi2ELin1ELNS0_23CUDAHistogramMemoryTypeE1EZNS0_21CUDA_tensor_histogramIdiLb1EEEbNS_6TensorES4_S4_lNS_14AccumulateTypeIT0_Lb1EE4typeES8_NS0_13TensorArgTypeES9_S9_EUllE_EEvNS0_6detail10TensorInfoIT_T1_EESF_NSC_IKS6_SE_EElS8_S8_SE_T6_
        .type           _ZN2at4cuda17kernelHistogram1DIdilLi1ELi2ELin1ELNS0_23CUDAHistogramMemoryTypeE1EZNS0_21CUDA_tensor_histogramIdiLb1EEEbNS_6TensorES4_S4_lNS_14AccumulateTypeIT0_Lb1EE4typeES8_NS0_13TensorArgTypeES9_S9_EUllE_EEvNS0_6detail10TensorInfoIT_T1_EESF_NSC_IKS6_SE_EElS8_S8_SE_T6_,@function
        .size           _ZN2at4cuda17kernelHistogram1DIdilLi1ELi2ELin1ELNS0_23CUDAHistogramMemoryTypeE1EZNS0_21CUDA_tensor_histogramIdiLb1EEEbNS_6TensorES4_S4_lNS_14AccumulateTypeIT0_Lb1EE4typeES8_NS0_13TensorArgTypeES9_S9_EUllE_EEvNS0_6detail10TensorInfoIT_T1_EESF_NSC_IKS6_SE_EElS8_S8_SE_T6_,(.L_x_3602 - _ZN2at4cuda17kernelHistogram1DIdilLi1ELi2ELin1ELNS0_23CUDAHistogramMemoryTypeE1EZNS0_21CUDA_tensor_histogramIdiLb1EEEbNS_6TensorES4_S4_lNS_14AccumulateTypeIT0_Lb1EE4typeES8_NS0_13TensorArgTypeES9_S9_EUllE_EEvNS0_6detail10TensorInfoIT_T1_EESF_NSC_IKS6_SE_EElS8_S8_SE_T6_)
        .other          _ZN2at4cuda17kernelHistogram1DIdilLi1ELi2ELin1ELNS0_23CUDAHistogramMemoryTypeE1EZNS0_21CUDA_tensor_histogramIdiLb1EEEbNS_6TensorES4_S4_lNS_14AccumulateTypeIT0_Lb1EE4typeES8_NS0_13TensorArgTypeES9_S9_EUllE_EEvNS0_6detail10TensorInfoIT_T1_EESF_NSC_IKS6_SE_EElS8_S8_SE_T6_,@"STO_CUDA_ENTRY STV_DEFAULT"
_ZN2at4cuda17kernelHistogram1DIdilLi1ELi2ELin1ELNS0_23CUDAHistogramMemoryTypeE1EZNS0_21CUDA_tensor_histogramIdiLb1EEEbNS_6TensorES4_S4_lNS_14AccumulateTypeIT0_Lb1EE4typeES8_NS0_13TensorArgTypeES9_S9_EUllE_EEvNS0_6detail10TensorInfoIT_T1_EESF_NSC_IKS6_SE_EElS8_S8_SE_T6_:
.text._ZN2at4cuda17kernelHistogram1DIdilLi1ELi2ELin1ELNS0_23CUDAHistogramMemoryTypeE1EZNS0_21CUDA_tensor_histogramIdiLb1EEEbNS_6TensorES4_S4_lNS_14AccumulateTypeIT0_Lb1EE4typeES8_NS0_13TensorArgTypeES9_S9_EUllE_EEvNS0_6detail10TensorInfoIT_T1_EESF_NSC_IKS6_SE_EElS8_S8_SE_T6_:
        /* <DEDUP_REMOVED lines=17> */
.L_x_2126:
        /* <DEDUP_REMOVED lines=29> */
[----:B------:R-:W-:Y:S05]  /*02e0*/  CALL.REL.NOINC `($__internal_54_$__cuda_sm20_div_s64) ;  /* 0x0000200000007944 */ /* 0x000fea0003c00000 */
[----:B------:R-:W-:Y:S05]  /*02f0*/  BRA `(.L_x_2125) ;  /* 0x0000012000007947 */ /* 0x000fea0003800000 */
.L_x_2124:
        /* <DEDUP_REMOVED lines=18> */
.L_x_2125:
[----:B------:R-:W-:Y:S05]  /*0420*/  BSYNC B1 ;  /* 0x0000000000017941 */ /* 0x000fea0003800000 */
.L_x_2123:
        /* <DEDUP_REMOVED lines=20> */
.L_x_2122:
[----:B------:R-:W-:Y:S05]  /*0570*/  BSYNC B0 ;  /* 0x0000000000007941 */ /* 0x000fea0003800000 */
.L_x_2121:
[----:B0-----:R-:W-:-:S05]  /*0580*/  IMAD R5, R3, c[0x0][0x0], RZ ;  /* 0x0000000003057a24 */ /* 0x001fca00078e02ff */
[----:B------:R-:W-:-:S05]  /*0590*/  IADD3 R0, P0, R5, R0, RZ ;  /* 0x0000000005007210 */ /* 0x000fca0007f1e0ff */
[----:B------:R-:W-:Y:S01]  /*05a0*/  IMAD.X R2, RZ, RZ, R2, P0 ;  /* 0x000000ffff027224 */ /* 0x000fe200000e0602 */
[----:B------:R-:W-:-:S04]  /*05b0*/  ISETP.GE.U32.AND P0, PT, R0, c[0x0][0x658], PT ;  /* 0x0001960000007a0c */ /* 0x000fc80003f06070 */
[----:B------:R-:W-:-:S13]  /*05c0*/  ISETP.GE.AND.EX P0, PT, R2, c[0x0][0x65c], PT, P0 ;  /* 0x0001970002007a0c */ /* 0x000fda0003f06300 */
[----:B------:R-:W-:Y:S05]  /*05d0*/  @!P0 BRA `(.L_x_2126) ;  /* 0xfffffb3000008947 */ /* 0x000fea000383ffff */
[----:B------:R-:W-:Y:S05]  /*05e0*/  EXIT ;  /* 0x000000000000794d */ /* 0x000fea0003800000 */
.L_x_2120:
[----:B------:R-:W-:-:S04]  /*05f0*/  LOP3.LUT R3, RZ, c[0x0][0x638], RZ, 0x33, !PT ;  /* 0x00018e00ff037a12 */ /* 0x000fc800078e33ff */
[----:B------:R-:W-:-:S04]  /*0600*/  IMNMX R3, R3, -0x3, !PT ;  /* 0xfffffffd03037817 */ /* 0x000fc80007800200 */
[----:B------:R-:W-:-:S04]  /*0610*/  IADD3 R6, R3, c[0x0][0x638], RZ ;  /* 0x00018e0003067a10 */ /* 0x000fc80007ffe0ff */
[C---:B------:R-:W-:Y:S02]  /*0620*/  IADD3 R3, R6.reuse, 0x2, RZ ;  /* 0x0000000206037810 */ /* 0x040fe40007ffe0ff */
[----:B------:R-:W-:Y:S02]  /*0630*/  IADD3 R4, R6, 0x1, RZ ;  /* 0x0000000106047810 */ /* 0x000fe40007ffe0ff */
[----:B------:R-:W-:-:S05]  /*0640*/  LOP3.LUT R3, R3, 0x3, RZ, 0xc0, !PT ;  /* 0x0000000303037812 */ /* 0x000fca00078ec0ff */
[----:B------:R-:W-:Y:S02]  /*0650*/  IMAD.IADD R5, R6, 0x1, -R3 ;  /* 0x0000000106057824 */ /* 0x000fe400078e0a03 */
.L_x_2157:
        /* <DEDUP_REMOVED lines=11> */
.L_x_2140:
        /* <DEDUP_REMOVED lines=8> */
[----:B------:R-:W-:Y:S05]  /*0790*/  CALL.REL.NOINC `($__internal_54_$__cuda_sm20_div_s64) ;  /* 0x00001b5000007944 */ /* 0x000fea0003c00000 */
        /* <DEDUP_REMOVED lines=10> */
.L_x_2129:
        /* <DEDUP_REMOVED lines=22> */
.L_x_2130:
[----:B------:R-:W-:Y:S05]  /*09a0*/  BSYNC B0 ;  /* 0x0000000000007941 */ /* 0x000fea0003800000 */
.L_x_2128:
        /* <DEDUP_REMOVED lines=16> */
[----:B------:R-:W-:Y:S05]  /*0ab0*/  CALL.REL.NOINC `($__internal_54_$__cuda_sm20_div_s64) ;  /* 0x0000183000007944 */ /* 0x000fea0003c00000 */
        /* <DEDUP_REMOVED lines=12> */
.L_x_2132:
        /* <DEDUP_REMOVED lines=23> */
.L_x_2133:
[----:B------:R-:W-:Y:S05]  /*0cf0*/  BSYNC B0 ;  /* 0x0000000000007941 */ /* 0x000fea0003800000 */
.L_x_2131:
        /* <DEDUP_REMOVED lines=29> */
.L_x_2135:
        /* <DEDUP_REMOVED lines=23> */
.L_x_2136:
[----:B------:R-:W-:Y:S05]  /*1040*/  BSYNC B0 ;  /* 0x0000000000007941 */ /* 0x000fea0003800000 */
.L_x_2134:
        /* <DEDUP_REMOVED lines=30> */
.L_x_2138:
        /* <DEDUP_REMOVED lines=22> */
.L_x_2139:
[----:B------:R-:W-:Y:S05]  /*1390*/  BSYNC B0 ;  /* 0x0000000000007941 */ /* 0x000fea0003800000 */
.L_x_2137:
        /* <DEDUP_REMOVED lines=11> */
.L_x_2127:
        /* <DEDUP_REMOVED lines=12> */
[----:B------:R-:W-:Y:S05]  /*1510*/  CALL.REL.NOINC `($__internal_54_$__cuda_sm20_div_s64) ;  /* 0x00000dd000007944 */ /* 0x000fea0003c00000 */
        /* <DEDUP_REMOVED lines=10> */
.L_x_2143:
        /* <DEDUP_REMOVED lines=23> */
.L_x_2144:
[----:B------:R-:W-:Y:S05]  /*1730*/  BSYNC B0 ;  /* 0x0000000000007941 */ /* 0x000fea0003800000 */
.L_x_2142:
        /* <DEDUP_REMOVED lines=27> */
.L_x_2146:
        /* <DEDUP_REMOVED lines=23> */
.L_x_2147:
[----:B------:R-:W-:Y:S05]  /*1a60*/  BSYNC B0 ;  /* 0x0000000000007941 */ /* 0x000fea0003800000 */
.L_x_2145:
        /* <DEDUP_REMOVED lines=16> */
[----:B------:R-:W-:Y:S05]  /*1b70*/  CALL.REL.NOINC `($__internal_54_$__cuda_sm20_div_s64) ;  /* 0x0000077000007944 */ /* 0x000fea0003c00000 */
        /* <DEDUP_REMOVED lines=9> */
.L_x_2149:
        /* <DEDUP_REMOVED lines=23> */
.L_x_2150:
[----:B------:R-:W-:Y:S05]  /*1d80*/  BSYNC B0 ;  /* 0x0000000000007941 */ /* 0x000fea0003800000 */
.L_x_2148:
[----:B------:R-:W0:Y:S01]  /*1d90*/  LDC.64 R6, c[0x0][R6+0x218] ;  /* 0x0000860006067b82 */ /* 0x000e220000000a00 */
[----:B------:R-:W-:Y:S02]  /*1da0*/  IMAD.MOV.U32 R13, RZ, RZ, R9 ;  /* 0x000000ffff0d7224 */ /* 0x000fe400078e0009 */
[-C--:B0-----:R-:W-:Y:S02]  /*1db0*/  IMAD R7, R7, R10.reuse, RZ ;  /* 0x0000000a07077224 */ /* 0x081fe400078e02ff */
[----:B------:R-:W-:-:S04]  /*1dc0*/  IMAD.WIDE.U32 R12, R6, R10, R12 ;  /* 0x0000000a060c7225 */ /* 0x000fc800078e000c */
[----:B------:R-:W-:-:S05]  /*1dd0*/  IMAD R7, R6, R15, R7 ;  /* 0x0000000f06077224 */ /* 0x000fca00078e0207 */
[----:B------:R-:W-:-:S03]  /*1de0*/  IADD3 R9, R13, R7, RZ ;  /* 0x000000070d097210 */ /* 0x000fc60007ffe0ff */
.L_x_2141:
        /* <DEDUP_REMOVED lines=31> */
.L_x_2154:
        /* <DEDUP_REMOVED lines=18> */
.L_x_2155:
[----:B------:R-:W-:Y:S05]  /*2100*/  BSYNC B1 ;  /* 0x0000000000017941 */ /* 0x000fea0003800000 */
.L_x_2153:
        /* <DEDUP_REMOVED lines=20> */
.L_x_2152:
[----:B------:R-:W-:Y:S05]  /*2250*/  BSYNC B0 ;  /* 0x0000000000007941 */ /* 0x000fea0003800000 */
.L_x_2151:
        /* <DEDUP_REMOVED lines=8> */
.L_x_2156:
[----:B------:R-:W-:Y:S05]  /*22e0*/  EXIT ;  /* 0x000000000000794d */ /* 0x000fea0003800000 */
        .weak           $__internal_54_$__cuda_sm20_div_s64
        .type           $__internal_54_$__cuda_sm20_div_s64,@function
        .size           $__internal_54_$__cuda_sm20_div_s64,(.L_x_3602 - $__internal_54_$__cuda_sm20_div_s64)
$__internal_54_$__cuda_sm20_div_s64:
        /* <DEDUP_REMOVED lines=82> */
[----:B------:R-:W-:Y:S06]  /*2810*/  RET.REL.NODEC R10 `(_ZN2at4cuda17kernelHistogram1DIdilLi1ELi2ELin1ELNS0_23CUDAHistogramMemoryTypeE1EZNS0_21CUDA_tensor_histogramIdiLb1EEEbNS_6TensorES4_S4_lNS_14AccumulateTypeIT0_Lb1EE4typeES8_NS0_13TensorArgTypeES9_S9_EUllE_EEvNS0_6detail10TensorInfoIT_T1_EESF_NSC_IKS6_SE_EElS8_S8_SE_T6_) ;  /* 0xffffd7e00a007950 */ /* 0x000fec0003c3ffff */
.L_x_2158:
        /* <DEDUP_REMOVED lines=14> */
.L_x_3602:


//--------------------- .text._ZN2at4cuda17kernelHistogram1DIdilLi1ELi2ELin1ELNS0_23CUDAHistogramMemoryTypeE0EZNS0_21CUDA_tensor_histogramIdiLb1EEEbNS_6TensorES4_S4_lNS_14AccumulateTypeIT0_Lb1EE4typeES8_NS0_13TensorArgTypeES9_S9_EUllE_EEvNS0_6detail10TensorInfoIT_T1_EESF_NSC_IKS6_SE_EElS8_S8_SE_T6_ --------------------------
	.section	.text._ZN2at4cuda17kernelHistogram1DIdilLi1ELi2ELin1ELNS0_23CUDAHistogramMemoryTypeE0EZNS0_21CUDA_tensor_histogramIdiLb1EEEbNS_6TensorES4_S4_lNS_14AccumulateTypeIT0_Lb1EE4typeES8_NS0_13TensorArgTypeES9_S9_EUllE_EEvNS0_6detail10TensorInfoIT_T1_EESF_NSC_IKS6_SE_EElS8_S8_SE_T6_,"ax",@progbits
	.sectioninfo	@"SHI_REGISTERS=40"
	.align	128
        .global         _ZN2at4cuda17kernelHistogram1DIdilLi1ELi2ELin1ELNS0_23CUDAHistogramMemoryTypeE0EZNS0_21CUDA_tensor_histogramIdiLb1EEEbNS_6TensorES4_S4_lNS_14AccumulateTypeIT0_Lb1EE4typeES8_NS0_13TensorArgTypeES9_S9_EUllE_EEvNS0_6detail10TensorInfoIT_T1_EESF_NSC_IKS6_SE_EElS8_S8_SE_T6_
        .type           _ZN2at4cuda17kernelHistogram1DIdilLi1ELi2ELin1ELNS0_23CUDAHistogramMemoryTypeE0EZNS0_21CUDA_tensor_histogramIdiLb1EEEbNS_6TensorES4_S4_lNS_14AccumulateTypeIT0_Lb1EE4typeES8_NS0_13TensorArgTypeES9_S9_EUllE_EEvNS0_6detail10TensorInfoIT_T1_EESF_NSC_IKS6_SE_EElS8_S8_SE_T6_,@function
        .size           _ZN2at4cuda17kernelHistogram1DIdilLi1ELi2ELin1ELNS0_23CUDAHistogramMemoryTypeE0EZNS0_21CUDA_tensor_histogramIdiLb1EEEbNS_6TensorES4_S4_lNS_14AccumulateTypeIT0_Lb1EE4typeES8_NS0_13TensorArgTypeES9_S9_EUllE_EEvNS0_6detail10TensorInfoIT_T1_EESF_NSC_IKS6_SE_EElS8_S8_SE_T6_,(.L_x_3603 - _ZN2at4cuda17kernelHistogram1DIdilLi1ELi2ELin1ELNS0_23CUDAHistogramMemoryTypeE0EZNS0_21CUDA_tensor_histogramIdiLb1EEEbNS_6TensorES4_S4_lNS_14AccumulateTypeIT0_Lb1EE4typeES8_NS0_13TensorArgTypeES9_S9_EUllE_EEvNS0_6detail10TensorInfoIT_T1_EESF_NSC_IKS6_SE_EElS8_S8_SE_T6_)
        .other          _ZN2at4cuda17kernelHistogram1DIdilLi1ELi2ELin1ELNS0_23CUDAHistogramMemoryTypeE0EZNS0_21CUDA_tensor_histogramIdiLb1EEEbNS_6TensorES4_S4_lNS_14AccumulateTypeIT0_Lb1EE4typeES8_NS0_13TensorArgTypeES9_S9_EUllE_EEvNS0_6detail10TensorInfoIT_T1_EESF_NSC_IKS6_SE_EElS8_S8_SE_T6_,@"STO_CUDA_ENTRY STV_DEFAULT"
_ZN2at4cuda17kernelHistogram1DIdilLi1ELi2ELin1ELNS0_23CUDAHistogramMemoryTypeE0EZNS0_21CUDA_tensor_histogramIdiLb1EEEbNS_6TensorES4_S4_lNS_14AccumulateTypeIT0_Lb1EE4typeES8_NS0_13TensorArgTypeES9_S9_EUllE_EEvNS0_6detail10TensorInfoIT_T1_EESF_NSC_IKS6_SE_EElS8_S8_SE_T6_:
.text._ZN2at4cuda17kernelHistogram1DIdilLi1ELi2ELin1ELNS0_23CUDAHistogramMemoryTypeE0EZNS0_21CUDA_tensor_histogramIdiLb1EEEbNS_6TensorES4_S4_lNS_14AccumulateTypeIT0_Lb1EE4typeES8_NS0_13TensorArgTypeES9_S9_EUllE_EEvNS0_6detail10TensorInfoIT_T1_EESF_NSC_IKS6_SE_EElS8_S8_SE_T6_:
        /* <DEDUP_REMOVED lines=9> */
.L_x_2161:
[----:B------:R0:W-:Y:S02]  /*0090*/  STS.64 [R2.X8], RZ ;  /* 0x000000ff02007388 */ /* 0x0001e40000008a00 */
[----:B0-----:R-:W-:-:S04]  /*00a0*/  IADD3 R2, P0, R2, c[0x0][0x0], RZ ;  /* 0x0000000002027a10 */ /* 0x001fc80007f1e0ff */
[----:B------:R-:W-:Y:S02]  /*00b0*/  IADD3.X R3, RZ, R3, RZ, P0, !PT ;  /* 0x00000003ff037210 */ /* 0x000fe400007fe4ff */
[----:B------:R-:W-:-:S04]  /*00c0*/  ISETP.GE.U32.AND P0, PT, R2, c[0x0][0x168], PT ;  /* 0x00005a0002007a0c */ /* 0x000fc80003f06070 */
[----:B------:R-:W-:-:S13]  /*00d0*/  ISETP.GE.AND.EX P0, PT, R3, c[0x0][0x16c], PT, P0 ;  /* 0x00005b0003007a0c */ /* 0x000fda0003f06300 */
[----:B------:R-:W-:Y:S05]  /*00e0*/  @!P0 BRA `(.L_x_2161) ;  /* 0xffffffa000008947 */ /* 0x000fea000383ffff */
.L_x_2160:
[----:B-1----:R-:W-:Y:S05]  /*00f0*/  BSYNC B0 ;  /* 0x0000000000007941 */ /* 0x002fea0003800000 */
.L_x_2159:
        /* <DEDUP_REMOVED lines=16> */
.L_x_2170:
        /* <DEDUP_REMOVED lines=28> */
[----:B------:R-:W-:Y:S05]  /*03c0*/  CALL.REL.NOINC `($__internal_55_$__cuda_sm20_div_s64) ;  /* 0x000020f000007944 */ /* 0x000fea0003c00000 */
[----:B------:R-:W-:Y:S05]  /*03d0*/  BRA `(.L_x_2168) ;  /* 0x0000012000007947 */ /* 0x000fea0003800000 */
.L_x_2167:
        /* <DEDUP_REMOVED lines=18> */
.L_x_2168:
[----:B------:R-:W-:Y:S05]  /*0500*/  BSYNC B1 ;  /* 0x0000000000017941 */ /* 0x000fea0003800000 */
.L_x_2166:
        /* <DEDUP_REMOVED lines=13> */
.L_x_2169:
[----:B------:R-:W0:Y:S02]  /*05e0*/  LDS.64 R8, [R7] ;  /* 0x0000000007087984 */ /* 0x000e240000000a00 */
[----:B0----5:R-:W0:-:S10]  /*05f0*/  DADD R10, R12, R8 ;  /* 0x000000000c0a7229 */ /* 0x021e140000000008 */
[----:B0-----:R-:W0:Y:S02]  /*0600*/  ATOMS.CAST.SPIN.64 R10, [R7], R8, R10 ;  /* 0x00000008070a738d */ /* 0x001e24000180040a */
[----:B0-----:R-:W-:-:S04]  /*0610*/  ISETP.EQ.U32.AND P0, PT, R10, 0x1, PT ;  /* 0x000000010a00780c */ /* 0x001fc80003f02070 */
[----:B------:R-:W-:-:S13]  /*0620*/  ISETP.EQ.U32.AND.EX P0, PT, R11, RZ, PT, P0 ;  /* 0x000000ff0b00720c */ /* 0x000fda0003f02100 */
[----:B------:R-:W-:Y:S05]  /*0630*/  @!P0 BRA `(.L_x_2169) ;  /* 0xffffffa000008947 */ /* 0x000fea000383ffff */
.L_x_2165:
[----:B------:R-:W-:Y:S05]  /*0640*/  BSYNC B0 ;  /* 0x0000000000007941 */ /* 0x000fea0003800000 */
.L_x_2164:
[----:B------:R-:W-:-:S05]  /*0650*/  IMAD R7, R4, c[0x0][0x0], RZ ;  /* 0x0000000004077a24 */ /* 0x000fca00078e02ff */
[----:B------:R-:W-:-:S05]  /*0660*/  IADD3 R6, P0, R7, R6, RZ ;  /* 0x0000000607067210 */ /* 0x000fca0007f1e0ff */
[----:B------:R-:W-:Y:S01]  /*0670*/  IMAD.X R5, RZ, RZ, R5, P0 ;  /* 0x000000ffff057224 */ /* 0x000fe200000e0605 */
[----:B------:R-:W-:-:S04]  /*0680*/  ISETP.GE.U32.AND P0, PT, R6, c[0x0][0x658], PT ;  /* 0x0001960006007a0c */ /* 0x000fc80003f06070 */
[----:B------:R-:W-:-:S13]  /*0690*/  ISETP.GE.AND.EX P0, PT, R5, c[0x0][0x65c], PT, P0 ;  /* 0x0001970005007a0c */ /* 0x000fda0003f06300 */
[----:B------:R-:W-:Y:S05]  /*06a0*/  @!P0 BRA `(.L_x_2170) ;  /* 0xfffffb5000008947 */ /* 0x000fea000383ffff */
[----:B------:R-:W-:Y:S05]  /*06b0*/  BRA `(.L_x_2162) ;  /* 0x00001cb000007947 */ /* 0x000fea0003800000 */
.L_x_2163:
        /* <DEDUP_REMOVED lines=8> */
.L_x_2201:
        /* <DEDUP_REMOVED lines=8> */
.L_x_2184:
        /* <DEDUP_REMOVED lines=14> */
[----:B------:R-:W-:Y:S05]  /*08a0*/  CALL.REL.NOINC `($__internal_55_$__cuda_sm20_div_s64) ;  /* 0x00001c1000007944 */ /* 0x000fea0003c00000 */
        /* <DEDUP_REMOVED lines=10> */
.L_x_2173:
        /* <DEDUP_REMOVED lines=22> */
.L_x_2174:
[----:B------:R-:W-:Y:S05]  /*0ab0*/  BSYNC B0 ;  /* 0x0000000000007941 */ /* 0x000fea0003800000 */
.L_x_2172:
        /* <DEDUP_REMOVED lines=15> */
[----:B------:R-:W-:Y:S05]  /*0bb0*/  CALL.REL.NOINC `($__internal_55_$__cuda_sm20_div_s64) ;  /* 0x0000190000007944 */ /* 0x000fea0003c00000 */
        /* <DEDUP_REMOVED lines=11> */
.L_x_2176:
        /* <DEDUP_REMOVED lines=23> */
.L_x_2177:
[----:B------:R-:W-:Y:S05]  /*0de0*/  BSYNC B0 ;  /* 0x0000000000007941 */ /* 0x000fea0003800000 */
.L_x_2175:
        /* <DEDUP_REMOVED lines=16> */
[----:B------:R-:W-:Y:S05]  /*0ef0*/  CALL.REL.NOINC `($__internal_55_$__cuda_sm20_div_s64) ;  /* 0x000015c000007944 */ /* 0x000fea0003c00000 */
        /* <DEDUP_REMOVED lines=12> */
.L_x_2179:
        /* <DEDUP_REMOVED lines=22> */
.L_x_2180:
[----:B------:R-:W-:Y:S05]  /*1120*/  BSYNC B0 ;  /* 0x0000000000007941 */ /* 0x000fea0003800000 */
.L_x_2178:
        /* <DEDUP_REMOVED lines=17> */
[----:B------:R-:W-:Y:S05]  /*1240*/  CALL.REL.NOINC `($__internal_55_$__cuda_sm20_div_s64) ;  /* 0x0000127000007944 */ /* 0x000fea0003c00000 */
        /* <DEDUP_REMOVED lines=9> */
.L_x_2182:
        /* <DEDUP_REMOVED lines=23> */
.L_x_2183:
[----:B------:R-:W-:Y:S05]  /*1450*/  BSYNC B0 ;  /* 0x0000000000007941 */ /* 0x000fea0003800000 */
.L_x_2181:
        /* <DEDUP_REMOVED lines=8> */
.L_x_2171:
        /* <DEDUP_REMOVED lines=14> */
[----:B------:R-:W-:Y:S05]  /*15c0*/  CALL.REL.NOINC `($__internal_55_$__cuda_sm20_div_s64) ;  /* 0x00000ef000007944 */ /* 0x000fea0003c00000 */
        /* <DEDUP_REMOVED lines=10> */
.L_x_2187:
        /* <DEDUP_REMOVED lines=23> */
.L_x_2188:
[----:B------:R-:W-:Y:S05]  /*17e0*/  BSYNC B0 ;  /* 0x0000000000007941 */ /* 0x000fea0003800000 */
.L_x_2186:
        /* <DEDUP_REMOVED lines=28> */
.L_x_2190:
        /* <DEDUP_REMOVED lines=23> */
.L_x_2191:
[----:B------:R-:W-:Y:S05]  /*1b20*/  BSYNC B0 ;  /* 0x0000000000007941 */ /* 0x000fea0003800000 */
.L_x_2189:
        /* <DEDUP_REMOVED lines=27> */
.L_x_2193:
        /* <DEDUP_REMOVED lines=23> */
.L_x_2194:
[----:B------:R-:W-:Y:S05]  /*1e50*/  BSYNC B0 ;  /* 0x0000000000007941 */ /* 0x000fea0003800000 */
.L_x_2192:
[----:B------:R-:W0:Y:S02]  /*1e60*/  LDC.64 R8, c[0x0][R8+0x218] ;  /* 0x0000860008087b82 */ /* 0x000e240000000a00 */
[-C--:B0-----:R-:W-:Y:S02]  /*1e70*/  IMAD R9, R9, R10.reuse, RZ ;  /* 0x0000000a09097224 */ /* 0x081fe400078e02ff */
[----:B------:R-:W-:-:S04]  /*1e80*/  IMAD.WIDE.U32 R18, R8, R10, R18 ;  /* 0x0000000a08127225 */ /* 0x000fc800078e0012 */
[----:B------:R-:W-:-:S04]  /*1e90*/  IMAD R9, R8, R13, R9 ;  /* 0x0000000d08097224 */ /* 0x000fc800078e0209 */
[----:B------:R-:W-:Y:S02]  /*1ea0*/  IMAD.IADD R19, R19, 0x1, R9 ;  /* 0x0000000113137824 */ /* 0x000fe400078e0209 */
.L_x_2185:
        /* <DEDUP_REMOVED lines=29> */
.L_x_2198:
        /* <DEDUP_REMOVED lines=18> */
.L_x_2199:
[----:B------:R-:W-:Y:S05]  /*21a0*/  BSYNC B1 ;  /* 0x0000000000017941 */ /* 0x000fea0003800000 */
.L_x_2197:
        /* <DEDUP_REMOVED lines=13> */
.L_x_2200:
[----:B------:R-:W0:Y:S02]  /*2280*/  LDS.64 R8, [R13] ;  /* 0x000000000d087984 */ /* 0x000e240000000a00 */
[----:B0----5:R-:W0:-:S10]  /*2290*/  DADD R10, R14, R8 ;  /* 0x000000000e0a7229 */ /* 0x021e140000000008 */
[----:B0-----:R-:W0:Y:S02]  /*22a0*/  ATOMS.CAST.SPIN.64 R10, [R13], R8, R10 ;  /* 0x000000080d0a738d */ /* 0x001e24000180040a */
[----:B0-----:R-:W-:-:S04]  /*22b0*/  ISETP.EQ.U32.AND P0, PT, R10, 0x1, PT ;  /* 0x000000010a00780c */ /* 0x001fc80003f02070 */
[----:B------:R-:W-:-:S13]  /*22c0*/  ISETP.EQ.U32.AND.EX P0, PT, R11, RZ, PT, P0 ;  /* 0x000000ff0b00720c */ /* 0x000fda0003f02100 */
[----:B------:R-:W-:Y:S05]  /*22d0*/  @!P0 BRA `(.L_x_2200) ;  /* 0xffffffa000008947 */ /* 0x000fea000383ffff */
.L_x_2196:
[----:B------:R-:W-:Y:S05]  /*22e0*/  BSYNC B0 ;  /* 0x0000000000007941 */ /* 0x000fea0003800000 */
.L_x_2195:
        /* <DEDUP_REMOVED lines=8> */
.L_x_2162:
[----:B------:R-:W-:Y:S01]  /*2370*/  WARPSYNC 0xffffffff ;  /* 0xffffffff00007948 */ /* 0x000fe20003800000 */
[----:B------:R-:W-:Y:S01]  /*2380*/  BAR.SYNC.DEFER_BLOCKING 0x0 ;  /* 0x0000000000007b1d */ /* 0x000fe20000010000 */
[----:B------:R-:W-:-:S04]  /*2390*/  ISETP.GE.U32.AND P0, PT, R0, c[0x0][0x168], PT ;  /* 0x00005a0000007a0c */ /* 0x000fc80003f06070 */
[----:B------:R-:W-:-:S13]  /*23a0*/  ISETP.GE.AND.EX P0, PT, RZ, c[0x0][0x16c], PT, P0 ;  /* 0x00005b00ff007a0c */ /* 0x000fda0003f06300 */
[----:B------:R-:W-:Y:S05]  /*23b0*/  @P0 EXIT ;  /* 0x000000000000094d */ /* 0x000fea0003800000 */
[----:B------:R-:W-:-:S04]  /*23c0*/  MOV R8, RZ ;  /* 0x000000ff00087202 */ /* 0x000fc80000000f00 */
.L_x_2202:
        /* <DEDUP_REMOVED lines=15> */
        .weak           $__internal_55_$__cuda_sm20_div_s64
        .type           $__internal_55_$__cuda_sm20_div_s64,@function
        .size           $__internal_55_$__cuda_sm20_div_s64,(.L_x_3603 - $__internal_55_$__cuda_sm20_div_s64)
$__internal_55_$__cuda_sm20_div_s64:
        /* <DEDUP_REMOVED lines=83> */
[----:B------:R-:W-:Y:S06]  /*29f0*/  RET.REL.NODEC R24 `(_ZN2at4cuda17kernelHistogram1DIdilLi1ELi2ELin1ELNS0_23CUDAHistogramMemoryTypeE0EZNS0_21CUDA_tensor_histogramIdiLb1EEEbNS_6TensorES4_S4_lNS_14AccumulateTypeIT0_Lb1EE4typeES8_NS0_13TensorArgTypeES9_S9_EUllE_EEvNS0_6detail10TensorInfoIT_T1_EESF_NSC_IKS6_SE_EElS8_S8_SE_T6_) ;  /* 0xffffd60018007950 */ /* 0x000fec0003c3ffff */
.L_x_2203:
        /* <DEDUP_REMOVED lines=16> */
.L_x_3603:


//--------------------- .text._ZN2at4cuda17kernelHistogram1DIlilLi1ELi2ELin1ELNS0_23CUDAHistogramMemoryTypeE1EZNS0_21CUDA_tensor_histogramIliLb0EEEbNS_6TensorES4_S4_lNS_14AccumulateTypeIT0_Lb1EE4typeES8_NS0_13TensorArgTypeES9_S9_EUllE0_EEvNS0_6detail10TensorInfoIT_T1_EESF_NSC_IKS6_SE_EElS8_S8_SE_T6_ --------------------------
	.section	.text._ZN2at4cuda17kernelHistogram1DIlilLi1ELi2ELin1ELNS0_23CUDAHistogramMemoryTypeE1EZNS0_21CUDA_tensor_histogramIliLb0EEEbNS_6TensorES4_S4_lNS_14AccumulateTypeIT0_Lb1EE4typeES8_NS0_13TensorArgTypeES9_S9_EUllE0_EEvNS0_6detail10TensorInfoIT_T1_EESF_NSC_IKS6_SE_EElS8_S8_SE_T6_,"ax",@progbits
	.sectioninfo	@"SHI_REGISTERS=36"
	.align	128
        .global         _ZN2at4cuda17kernelHistogram1DIlilLi1ELi2ELin1ELNS0_23CUDAHistogramMemoryTypeE1EZNS0_21CUDA_tensor_histogramIliLb0EEEbNS_6TensorES4_S4_lNS_14AccumulateTypeIT0_Lb1EE4typeES8_NS0_13TensorArgTypeES9_S9_EUllE0_EEvNS0_6detail10TensorInfoIT_T1_EESF_NSC_IKS6_SE_EElS8_S8_SE_T6_
        .type           _ZN2at4cuda17kernelHistogram1DIlilLi1ELi2ELin1ELNS0_23CUDAHistogramMemoryTypeE1EZNS0_21CUDA_tensor_histogramIliLb0EEEbNS_6TensorES4_S4_lNS_14AccumulateTypeIT0_Lb1EE4typeES8_NS0_13TensorArgTypeES9_S9_EUllE0_EEvNS0_6detail10TensorInfoIT_T1_EESF_NSC_IKS6_SE_EElS8_S8_SE_T6_,@function
        .size           _ZN2at4cuda17kernelHistogram1DIlilLi1ELi2ELin1ELNS0_23CUDAHistogramMemoryTypeE1EZNS0_21CUDA_tensor_histogramIliLb0EEEbNS_6TensorES4_S4_lNS_14AccumulateTypeIT0_Lb1EE4typeES8_NS0_13TensorArgTypeES9_S9_EUllE0_EEvNS0_6detail10TensorInfoIT_T1_EESF_NSC_IKS6_SE_EElS8_S8_SE_T6_,(.L_x_3604 - _ZN2at4cuda17kernelHistogram1DIlilLi1ELi2ELin1ELNS0_23CUDAHistogramMemoryTypeE1EZNS0_21CUDA_tensor_histogramIliLb0EEEbNS_6TensorES4_S4_lNS_14AccumulateTypeIT0_Lb1EE4typeES8_NS0_13TensorArgTypeES9_S9_EUllE0_EEvNS0_6detail10TensorInfoIT_T1_EESF_NSC_IKS6_SE_EElS8_S8_SE_T6_)
        .other          _ZN2at4cuda17kernelHistogram1DIlilLi1ELi2ELin1ELNS0_23CUDAHistogramMemoryTypeE1EZNS0_21CUDA_tensor_histogramIliLb0EEEbNS_6TensorES4_S4_lNS_14AccumulateTypeIT0_Lb1EE4typeES8_NS0_13TensorArgTypeES9_S9_EUllE0_EEvNS0_6detail10TensorInfoIT_T1_EESF_NSC_IKS6_SE_EElS8_S8_SE_T6_,@"STO_CUDA_ENTRY STV_DEFAULT"
_ZN2at4cuda17kernelHistogram1DIlilLi1ELi2ELin1ELNS0_23CUDAHistogramMemoryTypeE1EZNS0_21CUDA_tensor_histogramIliLb0EEEbNS_6TensorES4_S4_lNS_14AccumulateTypeIT0_Lb1EE4typeES8_NS0_13TensorArgTypeES9_S9_EUllE0_EEvNS0_6detail10TensorInfoIT_T1_EESF_NSC_IKS6_SE_EElS8_S8_SE_T6_:
.text._ZN2at4cuda17kernelHistogram1DIlilLi1ELi2ELin1ELNS0_23CUDAHistogramMemoryTypeE1EZNS0_21CUDA_tensor_histogramIliLb0EEEbNS_6TensorES4_S4_lNS_14AccumulateTypeIT0_Lb1EE4typeES8_NS0_13TensorArgTypeES9_S9_EUllE0_EEvNS0_6detail10TensorInfoIT_T1_EESF_NSC_IKS6_SE_EElS8_S8_SE_T6_:
        /* <DEDUP_REMOVED lines=17> */
.L_x_2210:
        /* <DEDUP_REMOVED lines=34> */
[----:B------:R-:W-:Y:S05]  /*0330*/  CALL.REL.NOINC `($__internal_56_$__cuda_sm20_div_s64) ;  /* 0x00001f1000007944 */ /* 0x000fea0003c00000 */
[----:B------:R-:W-:Y:S05]  /*0340*/  BRA `(.L_x_2209) ;  /* 0x0000012000007947 */ /* 0x000fea0003800000 */
.L_x_2208:
        /* <DEDUP_REMOVED lines=18> */
.L_x_2209:
[----:B------:R-:W-:Y:S05]  /*0470*/  BSYNC B1 ;  /* 0x0000000000017941 */ /* 0x000fea0003800000 */
.L_x_2207:
        /* <DEDUP_REMOVED lines=15> */
.L_x_2206:
[----:B------:R-:W-:Y:S05]  /*0570*/  BSYNC B0 ;  /* 0x0000000000007941 */ /* 0x000fea0003800000 */
.L_x_2205:
[----:B------:R-:W-:Y:S05]  /*0580*/  @!P0 BRA `(.L_x_2210) ;  /* 0xfffffb8000008947 */ /* 0x000fea000383ffff */
[----:B------:R-:W-:Y:S05]  /*0590*/  EXIT ;  /* 0x000000000000794d */ /* 0x000fea0003800000 */
.L_x_2204:
[----:B------:R-:W-:-:S04]  /*05a0*/  LOP3.LUT R3, RZ, c[0x0][0x638], RZ, 0x33, !PT ;  /* 0x00018e00ff037a12 */ /* 0x000fc800078e33ff */
[----:B------:R-:W-:-:S04]  /*05b0*/  IMNMX R3, R3, -0x3, !PT ;  /* 0xfffffffd03037817 */ /* 0x000fc80007800200 */
[----:B------:R-:W-:-:S04]  /*05c0*/  IADD3 R6, R3, c[0x0][0x638], RZ ;  /* 0x00018e0003067a10 */ /* 0x000fc80007ffe0ff */
[C---:B------:R-:W-:Y:S02]  /*05d0*/  IADD3 R3, R6.reuse, 0x2, RZ ;  /* 0x0000000206037810 */ /* 0x040fe40007ffe0ff */
[----:B------:R-:W-:Y:S02]  /*05e0*/  IADD3 R4, R6, 0x1, RZ ;  /* 0x0000000106047810 */ /* 0x000fe40007ffe0ff */
[----:B------:R-:W-:-:S04]  /*05f0*/  LOP3.LUT R3, R3, 0x3, RZ, 0xc0, !PT ;  /* 0x0000000303037812 */ /* 0x000fc800078ec0ff */
[----:B------:R-:W-:Y:S02]  /*0600*/  IADD3 R5, R6, -R3, RZ ;  /* 0x8000000306057210 */ /* 0x000fe40007ffe0ff */
.L_x_2241:
        /* <DEDUP_REMOVED lines=11> */
.L_x_2224:
        /* <DEDUP_REMOVED lines=8> */
[----:B------:R-:W-:Y:S05]  /*0740*/  CALL.REL.NOINC `($__internal_56_$__cuda_sm20_div_s64) ;  /* 0x00001b0000007944 */ /* 0x000fea0003c00000 */
        /* <DEDUP_REMOVED lines=10> */
.L_x_2213:
        /* <DEDUP_REMOVED lines=22> */
.L_x_2214:
[----:B------:R-:W-:Y:S05]  /*0950*/  BSYNC B0 ;  /* 0x0000000000007941 */ /* 0x000fea0003800000 */
.L_x_2212:
        /* <DEDUP_REMOVED lines=16> */
[----:B------:R-:W-:Y:S05]  /*0a60*/  CALL.REL.NOINC `($__internal_56_$__cuda_sm20_div_s64) ;  /* 0x000017e000007944 */ /* 0x000fea0003c00000 */
        /* <DEDUP_REMOVED lines=12> */
.L_x_2216:
        /* <DEDUP_REMOVED lines=23> */
.L_x_2217:
[----:B------:R-:W-:Y:S05]  /*0ca0*/  BSYNC B0 ;  /* 0x0000000000007941 */ /* 0x000fea0003800000 */
.L_x_2215:
        /* <DEDUP_REMOVED lines=29> */
.L_x_2219:
        /* <DEDUP_REMOVED lines=23> */
.L_x_2220:
[----:B------:R-:W-:Y:S05]  /*0ff0*/  BSYNC B0 ;  /* 0x0000000000007941 */ /* 0x000fea0003800000 */
.L_x_2218:
        /* <DEDUP_REMOVED lines=30> */
.L_x_2222:
        /* <DEDUP_REMOVED lines=22> */
.L_x_2223:
[----:B------:R-:W-:Y:S05]  /*1340*/  BSYNC B0 ;  /* 0x0000000000007941 */ /* 0x000fea0003800000 */
.L_x_2221:
        /* <DEDUP_REMOVED lines=11> */
.L_x_2211:
        /* <DEDUP_REMOVED lines=12> */
[----:B------:R-:W-:Y:S05]  /*14c0*/  CALL.REL.NOINC `($__internal_56_$__cuda_sm20_div_s64) ;  /* 0x00000d8000007944 */ /* 0x000fea0003c00000 */
        /* <DEDUP_REMOVED lines=10> */
.L_x_2227:
        /* <DEDUP_REMOVED lines=23> */
.L_x_2228:
[----:B------:R-:W-:Y:S05]  /*16e0*/  BSYNC B0 ;  /* 0x0000000000007941 */ /* 0x000fea0003800000 */
.L_x_2226:
        /* <DEDUP_REMOVED lines=27> */
.L_x_2230:
        /* <DEDUP_REMOVED lines=23> */
.L_x_2231:
[----:B------:R-:W-:Y:S05]  /*1a10*/  BSYNC B0 ;  /* 0x0000000000007941 */ /* 0x000fea0003800000 */
.L_x_2229:
        /* <DEDUP_REMOVED lines=16> */
[----:B------:R-:W-:Y:S05]  /*1b20*/  CALL.REL.NOINC `($__internal_56_$__cuda_sm20_div_s64) ;  /* 0x0000072000007944 */ /* 0x000fea0003c00000 */
        /* <DEDUP_REMOVED lines=9> */
.L_x_2233:
        /* <DEDUP_REMOVED lines=23> */
.L_x_2234:
[----:B------:R-:W-:Y:S05]  /*1d30*/  BSYNC B0 ;  /* 0x0000000000007941 */ /* 0x000fea0003800000 */
.L_x_2232:
[----:B------:R-:W0:Y:S01]  /*1d40*/  LDC.64 R6, c[0x0][R6+0x218] ;  /* 0x0000860006067b82 */ /* 0x000e220000000a00 */
[----:B------:R-:W-:Y:S01]  /*1d50*/  MOV R13, R9 ;  /* 0x00000009000d7202 */ /* 0x000fe20000000f00 */
[----:B0-----:R-:W-:-:S04]  /*1d60*/  IMAD R7, R7, R10, RZ ;  /* 0x0000000a07077224 */ /* 0x001fc800078e02ff */
[----:B------:R-:W-:-:S04]  /*1d70*/  IMAD.WIDE.U32 R12, R6, R10, R12 ;  /* 0x0000000a060c7225 */ /* 0x000fc800078e000c */
[----:B------:R-:W-:-:S04]  /*1d80*/  IMAD R7, R6, R15, R7 ;  /* 0x0000000f06077224 */ /* 0x000fc800078e0207 */
[----:B------:R-:W-:Y:S02]  /*1d90*/  IMAD.IADD R9, R13, 0x1, R7 ;  /* 0x000000010d097824 */ /* 0x000fe400078e0207 */
.L_x_2225:
        /* <DEDUP_REMOVED lines=31> */
.L_x_2238:
        /* <DEDUP_REMOVED lines=18> */
.L_x_2239:
[----:B------:R-:W-:Y:S05]  /*20b0*/  BSYNC B1 ;  /* 0x0000000000017941 */ /* 0x000fea0003800000 */
.L_x_2237:
        /* <DEDUP_REMOVED lines=15> */
.L_x_2236:
[----:B------:R-:W-:Y:S05]  /*21b0*/  BSYNC B0 ;  /* 0x0000000000007941 */ /* 0x000fea0003800000 */
.L_x_2235:
        /* <DEDUP_REMOVED lines=8> */
.L_x_2240:
[----:B------:R-:W-:Y:S05]  /*2240*/  EXIT ;  /* 0x000000000000794d */ /* 0x000fea0003800000 */
        .weak           $__internal_56_$__cuda_sm20_div_s64
        .type           $__internal_56_$__cuda_sm20_div_s64,@function
        .size           $__internal_56_$__cuda_sm20_div_s64,(.L_x_3604 - $__internal_56_$__cuda_sm20_div_s64)
$__internal_56_$__cuda_sm20_div_s64:
        /* <DEDUP_REMOVED lines=82> */
[----:B------:R-:W-:Y:S06]  /*2770*/  RET.REL.NODEC R10 `(_ZN2at4cuda17kernelHistogram1DIlilLi1ELi2ELin1ELNS0_23CUDAHistogramMemoryTypeE1EZNS0_21CUDA_tensor_histogramIliLb0EEEbNS_6TensorES4_S4_lNS_14AccumulateTypeIT0_Lb1EE4typeES8_NS0_13TensorArgTypeES9_S9_EUllE0_EEvNS0_6detail10TensorInfoIT_T1_EESF_NSC_IKS6_SE_EElS8_S8_SE_T6_) ;  /* 0xffffd8800a007950 */ /* 0x000fec0003c3ffff */
.L_x_2242:
        /* <DEDUP_REMOVED lines=16> */
.L_x_3604:


//--------------------- .text._ZN2at4cuda17kernelHistogram1DIlilLi1ELi2ELin1ELNS0_23CUDAHistogramMemoryTypeE0EZNS0_21CUDA_tensor_histogramIliLb0EEEbNS_6TensorES4_S4_lNS_14AccumulateTypeIT0_Lb1EE4typeES8_NS0_13TensorArgTypeES9_S9_EUllE0_EEvNS0_6detail10TensorInfoIT_T1_EESF_NSC_IKS6_SE_EElS8_S8_SE_T6_ --------------------------
	.section	.text._ZN2at4cuda17kernelHistogram1DIlilLi1ELi2ELin1ELNS0_23CUDAHistogramMemoryTypeE0EZNS0_21CUDA_tensor_histogramIliLb0EEEbNS_6TensorES4_S4_lNS_14AccumulateTypeIT0_Lb1EE4typeES8_NS0_13TensorArgTypeES9_S9_EUllE0_EEvNS0_6detail10TensorInfoIT_T1_EESF_NSC_IKS6_SE_EElS8_S8_SE_T6_,"ax",@progbits
	.sectioninfo	@"SHI_REGISTERS=40"
	.align	128
        .global         _ZN2at4cuda17kernelHistogram1DIlilLi1ELi2ELin1ELNS0_23CUDAHistogramMemoryTypeE0EZNS0_21CUDA_tensor_histogramIliLb0EEEbNS_6TensorES4_S4_lNS_14AccumulateTypeIT0_Lb1EE4typeES8_NS0_13TensorArgTypeES9_S9_EUllE0_EEvNS0_6detail10TensorInfoIT_T1_EESF_NSC_IKS6_SE_EElS8_S8_SE_T6_
        .type           _ZN2at4cuda17kernelHistogram1DIlilLi1ELi2ELin1ELNS0_23CUDAHistogramMemoryTypeE0EZNS0_21CUDA_tensor_histogramIliLb0EEEbNS_6TensorES4_S4_lNS_14AccumulateTypeIT0_Lb1EE4typeES8_NS0_13TensorArgTypeES9_S9_EUllE0_EEvNS0_6detail10TensorInfoIT_T1_EESF_NSC_IKS6_SE_EElS8_S8_SE_T6_,@function
        .size           _ZN2at4cuda17kernelHistogram1DIlilLi1ELi2ELin1ELNS0_23CUDAHistogramMemoryTypeE0EZNS0_21CUDA_tensor_histogramIliLb0EEEbNS_6TensorES4_S4_lNS_14AccumulateTypeIT0_Lb1EE4typeES8_NS0_13TensorArgTypeES9_S9_EUllE0_EEvNS0_6detail10TensorInfoIT_T1_EESF_NSC_IKS6_SE_EElS8_S8_SE_T6_,(.L_x_3605 - _ZN2at4cuda17kernelHistogram1DIlilLi1ELi2ELin1ELNS0_23CUDAHistogramMemoryTypeE0EZNS0_21CUDA_tensor_histogramIliLb0EEEbNS_6TensorES4_S4_lNS_14AccumulateTypeIT0_Lb1EE4typeES8_NS0_13TensorArgTypeES9_S9_EUllE0_EEvNS0_6detail10TensorInfoIT_T1_EESF_NSC_IKS6_SE_EElS8_S8_SE_T6_)
        .other          _ZN2at4cuda17kernelHistogram1DIlilLi1ELi2ELin1ELNS0_23CUDAHistogramMemoryTypeE0EZNS0_21CUDA_tensor_histogramIliLb0EEEbNS_6TensorES4_S4_lNS_14AccumulateTypeIT0_Lb1EE4typeES8_NS0_13TensorArgTypeES9_S9_EUllE0_EEvNS0_6detail10TensorInfoIT_T1_EESF_NSC_IKS6_SE_EElS8_S8_SE_T6_,@"STO_CUDA_ENTRY STV_DEFAULT"
_ZN2at4cuda17kernelHistogram1DIlilLi1ELi2ELin1ELNS0_23CUDAHistogramMemoryTypeE0EZNS0_21CUDA_tensor_histogramIliLb0EEEbNS_6TensorES4_S4_lNS_14AccumulateTypeIT0_Lb1EE4typeES8_NS0_13TensorArgTypeES9_S9_EUllE0_EEvNS0_6detail10TensorInfoIT_T1_EESF_NSC_IKS6_SE_EElS8_S8_SE_T6_:
.text._ZN2at4cuda17kernelHistogram1DIlilLi1ELi2ELin1ELNS0_23CUDAHistogramMemoryTypeE0EZNS0_21CUDA_tensor_histogramIliLb0EEEbNS_6TensorES4_S4_lNS_14AccumulateTypeIT0_Lb1EE4typeES8_NS0_13TensorArgTypeES9_S9_EUllE0_EEvNS0_6detail10TensorInfoIT_T1_EESF_NSC_IKS6_SE_EElS8_S8_SE_T6_:
        /* <DEDUP_REMOVED lines=9> */
.L_x_2245:
[----:B------:R0:W-:Y:S02]  /*0090*/  STS.64 [R2.X8], RZ ;  /* 0x000000ff02007388 */ /* 0x0001e40000008a00 */
[----:B0-----:R-:W-:-:S04]  /*00a0*/  IADD3 R2, P0, R2, c[0x0][0x0], RZ ;  /* 0x0000000002027a10 */ /* 0x001fc80007f1e0ff */
[----:B------:R-:W-:Y:S02]  /*00b0*/  IADD3.X R3, RZ, R3, RZ, P0, !PT ;  /* 0x00000003ff037210 */ /* 0x000fe400007fe4ff */
[----:B------:R-:W-:-:S04]  /*00c0*/  ISETP.GE.U32.AND P0, PT, R2, c[0x0][0x168], PT ;  /* 0x00005a0002007a0c */ /* 0x000fc80003f06070 */
[----:B------:R-:W-:-:S13]  /*00d0*/  ISETP.GE.AND.EX P0, PT, R3, c[0x0][0x16c], PT, P0 ;  /* 0x00005b0003007a0c */ /* 0x000fda0003f06300 */
[----:B------:R-:W-:Y:S05]  /*00e0*/  @!P0 BRA `(.L_x_2245) ;  /* 0xffffffa000008947 */ /* 0x000fea000383ffff */
.L_x_2244:
[----:B-1----:R-:W-:Y:S05]  /*00f0*/  BSYNC B0 ;  /* 0x0000000000007941 */ /* 0x002fea0003800000 */
.L_x_2243:
        /* <DEDUP_REMOVED lines=16> */
.L_x_2254:
        /* <DEDUP_REMOVED lines=33> */
[----:B------:R-:W-:Y:S05]  /*0410*/  CALL.REL.NOINC `($__internal_57_$__cuda_sm20_div_s64) ;  /* 0x0000201000007944 */ /* 0x000fea0003c00000 */
[----:B------:R-:W-:Y:S05]  /*0420*/  BRA `(.L_x_2252) ;  /* 0x0000012000007947 */ /* 0x000fea0003800000 */
.L_x_2251:
        /* <DEDUP_REMOVED lines=18> */
.L_x_2252:
[----:B------:R-:W-:Y:S05]  /*0550*/  BSYNC B1 ;  /* 0x0000000000017941 */ /* 0x000fea0003800000 */
.L_x_2250:
[----:B------:R-:W-:Y:S02]  /*0560*/  ISETP.NE.U32.AND P1, PT, R24, c[0x0][0x640], PT ;  /* 0x0001900018007a0c */ /* 0x000fe40003f25070 */
[----:B------:R-:W-:-:S04]  /*0570*/  SHF.R.S32.HI R7, RZ, 0x1f, R24 ;  /* 0x0000001fff077819 */ /* 0x000fc80000011418 */
[----:B------:R-:W-:-:S04]  /*0580*/  ISETP.NE.AND.EX P1, PT, R7, c[0x0][0x644], PT, P1 ;  /* 0x0001910007007a0c */ /* 0x000fc80003f25310 */
[----:B------:R-:W-:-:S04]  /*0590*/  SEL R7, RZ, 0xffffffff, P1 ;  /* 0xffffffffff077807 */ /* 0x000fc80000800000 */
[----:B------:R-:W-:-:S05]  /*05a0*/  IADD3 R24, R24, R7, RZ ;  /* 0x0000000718187210 */ /* 0x000fca0007ffe0ff */
[----:B------:R-:W-:-:S05]  /*05b0*/  IMAD.SHL.U32 R7, R24, 0x8, RZ ;  /* 0x0000000818077824 */ /* 0x000fca00078e00ff */
.L_x_2253:
[----:B------:R-:W0:Y:S02]  /*05c0*/  LDS.64 R8, [R7] ;  /* 0x0000000007087984 */ /* 0x000e240000000a00 */
[----:B0-----:R-:W-:-:S05]  /*05d0*/  IADD3 R10, P1, R8, 0x1, RZ ;  /* 0x00000001080a7810 */ /* 0x001fca0007f3e0ff */
[----:B------:R-:W-:-:S06]  /*05e0*/  IMAD.X R11, RZ, RZ, R9, P1 ;  /* 0x000000ffff0b7224 */ /* 0x000fcc00008e0609 */
[----:B------:R-:W0:Y:S02]  /*05f0*/  ATOMS.CAST.SPIN.64 R10, [R7], R8, R10 ;  /* 0x00000008070a738d */ /* 0x000e24000180040a */
[----:B0-----:R-:W-:-:S04]  /*0600*/  ISETP.EQ.U32.AND P1, PT, R10, 0x1, PT ;  /* 0x000000010a00780c */ /* 0x001fc80003f22070 */
[----:B------:R-:W-:-:S13]  /*0610*/  ISETP.EQ.U32.AND.EX P1, PT, R11, RZ, PT, P1 ;  /* 0x000000ff0b00720c */ /* 0x000fda0003f22110 */
[----:B------:R-:W-:Y:S05]  /*0620*/  @!P1 BRA `(.L_x_2253) ;  /* 0xffffff9000009947 */ /* 0x000fea000383ffff */
.L_x_2249:
[----:B------:R-:W-:Y:S05]  /*0630*/  BSYNC B0 ;  /* 0x0000000000007941 */ /* 0x000fea0003800000 */
.L_x_2248:
[----:B------:R-:W-:Y:S05]  /*0640*/  @!P0 BRA `(.L_x_2254) ;  /* 0xfffffbb000008947 */ /* 0x000fea000383ffff */
[----:B------:R-:W-:Y:S05]  /*0650*/  BRA `(.L_x_2246) ;  /* 0x00001c8000007947 */ /* 0x000fea0003800000 */
.L_x_2247:
[----:B------:R-:W-:Y:S01]  /*0660*/  LOP3.LUT R4, RZ, c[0x0][0x638], RZ, 0x33, !PT ;  /* 0x00018e00ff047a12 */ /* 0x000fe200078e33ff */
[----:B------:R-:W-:-:S03]  /*0670*/  IMAD.MOV.U32 R6, RZ, RZ, RZ ;  /* 0x000000ffff067224 */ /* 0x000fc600078e00ff */
[----:B------:R-:W-:-:S04]  /*0680*/  IMNMX R4, R4, -0x3, !PT ;  /* 0xfffffffd04047817 */ /* 0x000fc80007800200 */
[----:B------:R-:W-:-:S04]  /*0690*/  IADD3 R4, R4, c[0x0][0x638], RZ ;  /* 0x00018e0004047a10 */ /* 0x000fc80007ffe0ff */
[C---:B------:R-:W-:Y:S02]  /*06a0*/  IADD3 R13, R4.reuse, 0x2, RZ ;  /* 0x00000002040d7810 */ /* 0x040fe40007ffe0ff */
[----:B------:R-:W-:Y:S02]  /*06b0*/  IADD3 R7, R4, 0x1, RZ ;  /* 0x0000000104077810 */ /* 0x000fe40007ffe0ff */
[----:B------:R-:W-:Y:S02]  /*06c0*/  LOP3.LUT R13, R13, 0x3, RZ, 0xc0, !PT ;  /* 0x000000030d0d7812 */ /* 0x000fe400078ec0ff */
.L_x_2285:
        /* <DEDUP_REMOVED lines=10> */
.L_x_2268:
        /* <DEDUP_REMOVED lines=9> */
[----:B------:R-:W-:Y:S05]  /*0800*/  CALL.REL.NOINC `($__internal_57_$__cuda_sm20_div_s64) ;  /* 0x00001c2000007944 */ /* 0x000fea0003c00000 */
        /* <DEDUP_REMOVED lines=11> */
.L_x_2257:
        /* <DEDUP_REMOVED lines=22> */
.L_x_2258:
[----:B------:R-:W-:Y:S05]  /*0a20*/  BSYNC B0 ;  /* 0x0000000000007941 */ /* 0x000fea0003800000 */
.L_x_2256:
        /* <DEDUP_REMOVED lines=15> */
[----:B------:R-:W-:Y:S05]  /*0b20*/  CALL.REL.NOINC `($__internal_57_$__cuda_sm20_div_s64) ;  /* 0x0000190000007944 */ /* 0x000fea0003c00000 */
        /* <DEDUP_REMOVED lines=12> */
.L_x_2260:
        /* <DEDUP_REMOVED lines=22> */
.L_x_2261:
[----:B------:R-:W-:Y:S05]  /*0d50*/  BSYNC B0 ;  /* 0x0000000000007941 */ /* 0x000fea0003800000 */
.L_x_2259:
        /* <DEDUP_REMOVED lines=16> */
[----:B------:R-:W-:Y:S05]  /*0e60*/  CALL.REL.NOINC `($__internal_57_$__cuda_sm20_div_s64) ;  /* 0x000015c000007944 */ /* 0x000fea0003c00000 */
        /* <DEDUP_REMOVED lines=12> */
.L_x_2263:
        /* <DEDUP_REMOVED lines=22> */
.L_x_2264:
[----:B------:R-:W-:Y:S05]  /*1090*/  BSYNC B0 ;  /* 0x0000000000007941 */ /* 0x000fea0003800000 */
.L_x_2262:
        /* <DEDUP_REMOVED lines=30> */
.L_x_2266:
        /* <DEDUP_REMOVED lines=23> */
.L_x_2267:
[----:B------:R-:W-:Y:S05]  /*13f0*/  BSYNC B0 ;  /* 0x0000000000007941 */ /* 0x000fea0003800000 */
.L_x_2265:
        /* <DEDUP_REMOVED lines=11> */
.L_x_2255:
        /* <DEDUP_REMOVED lines=13> */
[----:B------:R-:W-:Y:S05]  /*1580*/  CALL.REL.NOINC `($__internal_57_$__cuda_sm20_div_s64) ;  /* 0x00000ea000007944 */ /* 0x000fea0003c00000 */
        /* <DEDUP_REMOVED lines=11> */
.L_x_2271:
        /* <DEDUP_REMOVED lines=23> */
.L_x_2272:
[----:B------:R-:W-:Y:S05]  /*17b0*/  BSYNC B0 ;  /* 0x0000000000007941 */ /* 0x000fea0003800000 */
.L_x_2270:
        /* <DEDUP_REMOVED lines=28> */
.L_x_2274:
        /* <DEDUP_REMOVED lines=23> */
.L_x_2275:
[----:B------:R-:W-:Y:S05]  /*1af0*/  BSYNC B0 ;  /* 0x0000000000007941 */ /* 0x000fea0003800000 */
.L_x_2273:
        /* <DEDUP_REMOVED lines=27> */
.L_x_2277:
        /* <DEDUP_REMOVED lines=23> */
.L_x_2278:
[----:B------:R-:W-:Y:S05]  /*1e20*/  BSYNC B0 ;  /* 0x0000000000007941 */ /* 0x000fea0003800000 */
.L_x_2276:
[----:B------:R-:W0:Y:S02]  /*1e30*/  LDC.64 R8, c[0x0][R8+0x218] ;  /* 0x0000860008087b82 */ /* 0x000e240000000a00 */
[-C--:B0-----:R-:W-:Y:S02]  /*1e40*/  IMAD R9, R9, R10.reuse, RZ ;  /* 0x0000000a09097224 */ /* 0x081fe400078e02ff */
[----:B------:R-:W-:-:S04]  /*1e50*/  IMAD.WIDE.U32 R18, R8, R10, R18 ;  /* 0x0000000a08127225 */ /* 0x000fc800078e0012 */
[----:B------:R-:W-:-:S04]  /*1e60*/  IMAD R9, R8, R15, R9 ;  /* 0x0000000f08097224 */ /* 0x000fc800078e0209 */
[----:B------:R-:W-:Y:S02]  /*1e70*/  IMAD.IADD R19, R19, 0x1, R9 ;  /* 0x0000000113137824 */ /* 0x000fe400078e0209 */
.L_x_2269:
        /* <DEDUP_REMOVED lines=29> */
.L_x_2282:
        /* <DEDUP_REMOVED lines=18> */
.L_x_2283:
[----:B------:R-:W-:Y:S05]  /*2170*/  BSYNC B1 ;  /* 0x0000000000017941 */ /* 0x000fea0003800000 */
.L_x_2281:
[----:B------:R-:W-:Y:S02]  /*2180*/  ISETP.NE.U32.AND P0, PT, R24, c[0x0][0x640], PT ;  /* 0x0001900018007a0c */ /* 0x000fe40003f05070 */
[----:B------:R-:W-:-:S04]  /*2190*/  SHF.R.S32.HI R8, RZ, 0x1f, R24 ;  /* 0x0000001fff087819 */ /* 0x000fc80000011418 */
[----:B------:R-:W-:-:S04]  /*21a0*/  ISETP.NE.AND.EX P0, PT, R8, c[0x0][0x644], PT, P0 ;  /* 0x0001910008007a0c */ /* 0x000fc80003f05300 */
[----:B------:R-:W-:-:S05]  /*21b0*/  SEL R9, RZ, 0xffffffff, P0 ;  /* 0xffffffffff097807 */ /* 0x000fca0000000000 */
[----:B------:R-:W-:-:S04]  /*21c0*/  IMAD.IADD R24, R24, 0x1, R9 ;  /* 0x0000000118187824 */ /* 0x000fc800078e0209 */
[----:B------:R-:W-:-:S05]  /*21d0*/  IMAD.SHL.U32 R15, R24, 0x8, RZ ;  /* 0x00000008180f7824 */ /* 0x000fca00078e00ff */
.L_x_2284:
[----:B------:R-:W0:Y:S02]  /*21e0*/  LDS.64 R8, [R15] ;  /* 0x000000000f087984 */ /* 0x000e240000000a00 */
[----:B0-----:R-:W-:-:S04]  /*21f0*/  IADD3 R10, P0, R8, 0x1, RZ ;  /* 0x00000001080a7810 */ /* 0x001fc80007f1e0ff */
[----:B------:R-:W-:-:S06]  /*2200*/  IADD3.X R11, RZ, R9, RZ, P0, !PT ;  /* 0x00000009ff0b7210 */ /* 0x000fcc00007fe4ff */
[----:B------:R-:W0:Y:S02]  /*2210*/  ATOMS.CAST.SPIN.64 R10, [R15], R8, R10 ;  /* 0x000000080f0a738d */ /* 0x000e24000180040a */
[----:B0-----:R-:W-:-:S04]  /*2220*/  ISETP.EQ.U32.AND P0, PT, R10, 0x1, PT ;  /* 0x000000010a00780c */ /* 0x001fc80003f02070 */
[----:B------:R-:W-:-:S13]  /*2230*/  ISETP.EQ.U32.AND.EX P0, PT, R11, RZ, PT, P0 ;  /* 0x000000ff0b00720c */ /* 0x000fda0003f02100 */
[----:B------:R-:W-:Y:S05]  /*2240*/  @!P0 BRA `(.L_x_2284) ;  /* 0xffffff9000008947 */ /* 0x000fea000383ffff */
.L_x_2280:
[----:B------:R-:W-:Y:S05]  /*2250*/  BSYNC B0 ;  /* 0x0000000000007941 */ /* 0x000fea0003800000 */
.L_x_2279:
        /* <DEDUP_REMOVED lines=8> */
.L_x_2246:
[----:B------:R-:W-:Y:S01]  /*22e0*/  WARPSYNC 0xffffffff ;  /* 0xffffffff00007948 */ /* 0x000fe20003800000 */
[----:B------:R-:W-:Y:S01]  /*22f0*/  BAR.SYNC.DEFER_BLOCKING 0x0 ;  /* 0x0000000000007b1d */ /* 0x000fe20000010000 */
[----:B------:R-:W-:-:S04]  /*2300*/  ISETP.GE.U32.AND P0, PT, R0, c[0x0][0x168], PT ;  /* 0x00005a0000007a0c */ /* 0x000fc80003f06070 */
[----:B------:R-:W-:-:S13]  /*2310*/  ISETP.GE.AND.EX P0, PT, RZ, c[0x0][0x16c], PT, P0 ;  /* 0x00005b00ff007a0c */ /* 0x000fda0003f06300 */
[----:B------:R-:W-:Y:S05]  /*2320*/  @P0 EXIT ;  /* 0x000000000000094d */ /* 0x000fea0003800000 */
[----:B------:R-:W-:-:S09]  /*2330*/  HFMA2.MMA R8, -RZ, RZ, 0, 0 ;  /* 0x00000000ff087435 */ /* 0x000fd200000001ff */
.L_x_2286:
        /* <DEDUP_REMOVED lines=15> */
        .weak           $__internal_57_$__cuda_sm20_div_s64
        .type           $__internal_57_$__cuda_sm20_div_s64,@function
        .size           $__internal_57_$__cuda_sm20_div_s64,(.L_x_3605 - $__internal_57_$__cuda_sm20_div_s64)
$__internal_57_$__cuda_sm20_div_s64:
        /* <DEDUP_REMOVED lines=83> */
[----:B------:R-:W-:Y:S05]  /*2960*/  RET.REL.NODEC R14 `(_ZN2at4cuda17kernelHistogram1DIlilLi1ELi2ELin1ELNS0_23CUDAHistogramMemoryTypeE0EZNS0_21CUDA_tensor_histogramIliLb0EEEbNS_6TensorES4_S4_lNS_14AccumulateTypeIT0_Lb1EE4typeES8_NS0_13TensorArgTypeES9_S9_EUllE0_EEvNS0_6detail10TensorInfoIT_T1_EESF_NSC_IKS6_SE_EElS8_S8_SE_T6_) ;  /* 0xffffd6900e007950 */ /* 0x000fea0003c3ffff */
.L_x_2287:
        /* <DEDUP_REMOVED lines=9> */
.L_x_3605:


//--------------------- .text._ZN2at4cuda17kernelHistogram1DIlilLi1ELi2ELin1ELNS0_23CUDAHistogramMemoryTypeE1EZNS0_21CUDA_tensor_histogramIliLb0EEEbNS_6TensorES4_S4_lNS_14AccumulateTypeIT0_Lb1EE4typeES8_NS0_13TensorArgTypeES9_S9_EUllE_EEvNS0_6detail10TensorInfoIT_T1_EESF_NSC_IKS6_SE_EElS8_S8_SE_T6_ --------------------------
	.section	.text._ZN2at4cuda17kernelHistogram1DIlilLi1ELi2ELin1ELNS0_23CUDAHistogramMemoryTypeE1EZNS0_21CUDA_tensor_histogramIliLb0EEEbNS_6TensorES4_S4_lNS_14AccumulateTypeIT0_Lb1EE4typeES8_NS0_13TensorArgTypeES9_S9_EUllE_EEvNS0_6detail10TensorInfoIT_T1_EESF_NSC_IKS6_SE_EElS8_S8_SE_T6_,"ax",@progbits
	.sectioninfo	@"SHI_REGISTERS=36"
	.align	128
        .global         _ZN2at4cuda17kernelHistogram1DIlilLi1ELi2ELin1ELNS0_23CUDAHistogramMemoryTypeE1EZNS0_21CUDA_tensor_histogramIliLb0EEEbNS_6TensorES4_S4_lNS_14AccumulateTypeIT0_Lb1EE4typeES8_NS0_13TensorArgTypeES9_S9_EUllE_EEvNS0_6detail10TensorInfoIT_T1_EESF_NSC_IKS6_SE_EElS8_S8_SE_T6_
        .type           _ZN2at4cuda17kernelHistogram1DIlilLi1ELi2ELin1ELNS0_23CUDAHistogramMemoryTypeE1EZNS0_21CUDA_tensor_histogramIliLb0EEEbNS_6TensorES4_S4_lNS_14AccumulateTypeIT0_Lb1EE4typeES8_NS0_13TensorArgTypeES9_S9_EUllE_EEvNS0_6detail10TensorInfoIT_T1_EESF_NSC_IKS6_SE_EElS8_S8_SE_T6_,@function
        .size           _ZN2at4cuda17kernelHistogram1DIlilLi1ELi2ELin1ELNS0_23CUDAHistogramMemoryTypeE1EZNS0_21CUDA_tensor_histogramIliLb0EEEbNS_6TensorES4_S4_lNS_14AccumulateTypeIT0_Lb1EE4typeES8_NS0_13TensorArgTypeES9_S9_EUllE_EEvNS0_6detail10TensorInfoIT_T1_EESF_NSC_IKS6_SE_EElS8_S8_SE_T6_,(.L_x_3606 - _ZN2at4cuda17kernelHistogram1DIlilLi1ELi2ELin1ELNS0_23CUDAHistogramMemoryTypeE1EZNS0_21CUDA_tensor_histogramIliLb0EEEbNS_6TensorES4_S4_lNS_14AccumulateTypeIT0_Lb1EE4typeES8_NS0_13TensorArgTypeES9_S9_EUllE_EEvNS0_6detail10TensorInfoIT_T1_EESF_NSC_IKS6_SE_EElS8_S8_SE_T6_)
        .other          _ZN2at4cuda17kernelHistogram1DIlilLi1ELi2ELin1ELNS0_23CUDAHistogramMemoryTypeE1EZNS0_21CUDA_tensor_histogramIliLb0EEEbNS_6TensorES4_S4_lNS_14AccumulateTypeIT0_Lb1EE4typeES8_NS0_13TensorArgTypeES9_S9_EUllE_EEvNS0_6detail10TensorInfoIT_T1_EESF_NSC_IKS6_SE_EElS8_S8_SE_T6_,@"STO_CUDA_ENTRY STV_DEFAULT"
_ZN2at4cuda17kernelHistogram1DIlilLi1ELi2ELin1ELNS0_23CUDAHistogramMemoryTypeE1EZNS0_21CUDA_tensor_histogramIliLb0EEEbNS_6TensorES4_S4_lNS_14AccumulateTypeIT0_Lb1EE4typeES8_NS0_13TensorArgTypeES9_S9_EUllE_EEvNS0_6detail10TensorInfoIT_T1_EESF_NSC_IKS6_SE_EElS8_S8_SE_T6_:
.text._ZN2at4cuda17kernelHistogram1DIlilLi1ELi2ELin1ELNS0_23CUDAHistogramMemoryTypeE1EZNS0_21CUDA_tensor_histogramIliLb0EEEbNS_6TensorES4_S4_lNS_14AccumulateTypeIT0_Lb1EE4typeES8_NS0_13TensorArgTypeES9_S9_EUllE_EEvNS0_6detail10TensorInfoIT_T1_EESF_NSC_IKS6_SE_EElS8_S8_SE_T6_:
        /* <DEDUP_REMOVED lines=17> */
.L_x_2294:
        /* <DEDUP_REMOVED lines=29> */
[----:B------:R-:W-:Y:S05]  /*02e0*/  CALL.REL.NOINC `($__internal_58_$__cuda_sm20_div_s64) ;  /* 0x0000200000007944 */ /* 0x000fea0003c00000 */
[----:B------:R-:W-:Y:S05]  /*02f0*/  BRA `(.L_x_2293) ;  /* 0x0000012000007947 */ /* 0x000fea0003800000 */
.L_x_2292:
        /* <DEDUP_REMOVED lines=18> */
.L_x_2293:
[----:B------:R-:W-:Y:S05]  /*0420*/  BSYNC B1 ;  /* 0x0000000000017941 */ /* 0x000fea0003800000 */
.L_x_2291:
        /* <DEDUP_REMOVED lines=20> */
.L_x_2290:
[----:B------:R-:W-:Y:S05]  /*0570*/  BSYNC B0 ;  /* 0x0000000000007941 */ /* 0x000fea0003800000 */
.L_x_2289:
[----:B0-----:R-:W-:-:S05]  /*0580*/  IMAD R5, R3, c[0x0][0x0], RZ ;  /* 0x0000000003057a24 */ /* 0x001fca00078e02ff */
[----:B------:R-:W-:-:S05]  /*0590*/  IADD3 R0, P0, R5, R0, RZ ;  /* 0x0000000005007210 */ /* 0x000fca0007f1e0ff */
[----:B------:R-:W-:Y:S01]  /*05a0*/  IMAD.X R2, RZ, RZ, R2, P0 ;  /* 0x000000ffff027224 */ /* 0x000fe200000e0602 */
[----:B------:R-:W-:-:S04]  /*05b0*/  ISETP.GE.U32.AND P0, PT, R0, c[0x0][0x658], PT ;  /* 0x0001960000007a0c */ /* 0x000fc80003f06070 */
[----:B------:R-:W-:-:S13]  /*05c0*/  ISETP.GE.AND.EX P0, PT, R2, c[0x0][0x65c], PT, P0 ;  /* 0x0001970002007a0c */ /* 0x000fda0003f06300 */
[----:B------:R-:W-:Y:S05]  /*05d0*/  @!P0 BRA `(.L_x_2294) ;  /* 0xfffffb3000008947 */ /* 0x000fea000383ffff */
[----:B------:R-:W-:Y:S05]  /*05e0*/  EXIT ;  /* 0x000000000000794d */ /* 0x000fea0003800000 */
.L_x_2288:
[----:B------:R-:W-:-:S04]  /*05f0*/  LOP3.LUT R3, RZ, c[0x0][0x638], RZ, 0x33, !PT ;  /* 0x00018e00ff037a12 */ /* 0x000fc800078e33ff */
[----:B------:R-:W-:-:S04]  /*0600*/  IMNMX R3, R3, -0x3, !PT ;  /* 0xfffffffd03037817 */ /* 0x000fc80007800200 */
[----:B------:R-:W-:-:S04]  /*0610*/  IADD3 R6, R3, c[0x0][0x638], RZ ;  /* 0x00018e0003067a10 */ /* 0x000fc80007ffe0ff */
[C---:B------:R-:W-:Y:S02]  /*0620*/  IADD3 R3, R6.reuse, 0x2, RZ ;  /* 0x0000000206037810 */ /* 0x040fe40007ffe0ff */
[----:B------:R-:W-:Y:S02]  /*0630*/  IADD3 R4, R6, 0x1, RZ ;  /* 0x0000000106047810 */ /* 0x000fe40007ffe0ff */
[----:B------:R-:W-:-:S05]  /*0640*/  LOP3.LUT R3, R3, 0x3, RZ, 0xc0, !PT ;  /* 0x0000000303037812 */ /* 0x000fca00078ec0ff */
[----:B------:R-:W-:Y:S02]  /*0650*/  IMAD.IADD R5, R6, 0x1, -R3 ;  /* 0x0000000106057824 */ /* 0x000fe400078e0a03 */
.L_x_2325:
        /* <DEDUP_REMOVED lines=11> */
.L_x_2308:
        /* <DEDUP_REMOVED lines=8> */
[----:B------:R-:W-:Y:S05]  /*0790*/  CALL.REL.NOINC `($__internal_58_$__cuda_sm20_div_s64) ;  /* 0x00001b5000007944 */ /* 0x000fea0003c00000 */
        /* <DEDUP_REMOVED lines=10> */
.L_x_2297:
        /* <DEDUP_REMOVED lines=22> */
.L_x_2298:
[----:B------:R-:W-:Y:S05]  /*09a0*/  BSYNC B0 ;  /* 0x0000000000007941 */ /* 0x000fea0003800000 */
.L_x_2296:
        /* <DEDUP_REMOVED lines=16> */
[----:B------:R-:W-:Y:S05]  /*0ab0*/  CALL.REL.NOINC `($__internal_58_$__cuda_sm20_div_s64) ;  /* 0x0000183000007944 */ /* 0x000fea0003c00000 */
        /* <DEDUP_REMOVED lines=12> */
.L_x_2300:
        /* <DEDUP_REMOVED lines=23> */
.L_x_2301:
[----:B------:R-:W-:Y:S05]  /*0cf0*/  BSYNC B0 ;  /* 0x0000000000007941 */ /* 0x000fea0003800000 */
.L_x_2299:
        /* <DEDUP_REMOVED lines=29> */
.L_x_2303:
        /* <DEDUP_REMOVED lines=23> */
.L_x_2304:
[----:B------:R-:W-:Y:S05]  /*1040*/  BSYNC B0 ;  /* 0x0000000000007941 */ /* 0x000fea0003800000 */
.L_x_2302:
        /* <DEDUP_REMOVED lines=30> */
.L_x_2306:
        /* <DEDUP_REMOVED lines=22> */
.L_x_2307:
[----:B------:R-:W-:Y:S05]  /*1390*/  BSYNC B0 ;  /* 0x0000000000007941 */ /* 0x000fea0003800000 */
.L_x_2305:
        /* <DEDUP_REMOVED lines=11> */
.L_x_2295:
        /* <DEDUP_REMOVED lines=12> */
[----:B------:R-:W-:Y:S05]  /*1510*/  CALL.REL.NOINC `($__internal_58_$__cuda_sm20_div_s64) ;  /* 0x00000dd000007944 */ /* 0x000fea0003c00000 */
        /* <DEDUP_REMOVED lines=10> */
.L_x_2311:
        /* <DEDUP_REMOVED lines=23> */
.L_x_2312:
[----:B------:R-:W-:Y:S05]  /*1730*/  BSYNC B0 ;  /* 0x0000000000007941 */ /* 0x000fea0003800000 */
.L_x_2310:
        /* <DEDUP_REMOVED lines=27> */
.L_x_2314:
        /* <DEDUP_REMOVED lines=23> */
.L_x_2315:
[----:B------:R-:W-:Y:S05]  /*1a60*/  BSYNC B0 ;  /* 0x0000000000007941 */ /* 0x000fea0003800000 */
.L_x_2313:
        /* <DEDUP_REMOVED lines=16> */
[----:B------:R-:W-:Y:S05]  /*1b70*/  CALL.REL.NOINC `($__internal_58_$__cuda_sm20_div_s64) ;  /* 0x0000077000007944 */ /* 0x000fea0003c00000 */
        /* <DEDUP_REMOVED lines=9> */
.L_x_2317:
        /* <DEDUP_REMOVED lines=23> */
.L_x_2318:
[----:B------:R-:W-:Y:S05]  /*1d80*/  BSYNC B0 ;  /* 0x0000000000007941 */ /* 0x000fea0003800000 */
.L_x_2316:
[----:B------:R-:W0:Y:S01]  /*1d90*/  LDC.64 R6, c[0x0][R6+0x218] ;  /* 0x0000860006067b82 */ /* 0x000e220000000a00 */
[----:B------:R-:W-:Y:S02]  /*1da0*/  IMAD.MOV.U32 R13, RZ, RZ, R9 ;  /* 0x000000ffff0d7224 */ /* 0x000fe400078e0009 */
[-C--:B0-----:R-:W-:Y:S02]  /*1db0*/  IMAD R7, R7, R10.reuse, RZ ;  /* 0x0000000a07077224 */ /* 0x081fe400078e02ff */
[----:B------:R-:W-:-:S04]  /*1dc0*/  IMAD.WIDE.U32 R12, R6, R10, R12 ;  /* 0x0000000a060c7225 */ /* 0x000fc800078e000c */
[----:B------:R-:W-:-:S05]  /*1dd0*/  IMAD R7, R6, R15, R7 ;  /* 0x0000000f06077224 */ /* 0x000fca00078e0207 */
[----:B------:R-:W-:-:S03]  /*1de0*/  IADD3 R9, R13, R7, RZ ;  /* 0x000000070d097210 */ /* 0x000fc60007ffe0ff */
.L_x_2309:
        /* <DEDUP_REMOVED lines=31> */
.L_x_2322:
        /* <DEDUP_REMOVED lines=18> */
.L_x_2323:
[----:B------:R-:W-:Y:S05]  /*2100*/  BSYNC B1 ;  /* 0x0000000000017941 */ /* 0x000fea0003800000 */
.L_x_2321:
        /* <DEDUP_REMOVED lines=20> */
.L_x_2320:
[----:B------:R-:W-:Y:S05]  /*2250*/  BSYNC B0 ;  /* 0x0000000000007941 */ /* 0x000fea0003800000 */
.L_x_2319:
        /* <DEDUP_REMOVED lines=8> */
.L_x_2324:
[----:B------:R-:W-:Y:S05]  /*22e0*/  EXIT ;  /* 0x000000000000794d */ /* 0x000fea0003800000 */
        .weak           $__internal_58_$__cuda_sm20_div_s64
        .type           $__internal_58_$__cuda_sm20_div_s64,@function
        .size           $__internal_58_$__cuda_sm20_div_s64,(.L_x_3606 - $__internal_58_$__cuda_sm20_div_s64)
$__internal_58_$__cuda_sm20_div_s64:
        /* <DEDUP_REMOVED lines=82> */
[----:B------:R-:W-:Y:S06]  /*2810*/  RET.REL.NODEC R10 `(_ZN2at4cuda17kernelHistogram1DIlilLi1ELi2ELin1ELNS0_23CUDAHistogramMemoryTypeE1EZNS0_21CUDA_tensor_histogramIliLb0EEEbNS_6TensorES4_S4_lNS_14AccumulateTypeIT0_Lb1EE4typeES8_NS0_13TensorArgTypeES9_S9_EUllE_EEvNS0_6detail10TensorInfoIT_T1_EESF_NSC_IKS6_SE_EElS8_S8_SE_T6_) ;  /* 0xffffd7e00a007950 */ /* 0x000fec0003c3ffff */
.L_x_2326:
        /* <DEDUP_REMOVED lines=14> */
.L_x_3606:


//--------------------- .text._ZN2at4cuda17kernelHistogram1DIlilLi1ELi2ELin1ELNS0_23CUDAHistogramMemoryTypeE0EZNS0_21CUDA_tensor_histogramIliLb0EEEbNS_6TensorES4_S4_lNS_14AccumulateTypeIT0_Lb1EE4typeES8_NS0_13TensorArgTypeES9_S9_EUllE_EEvNS0_6detail10TensorInfoIT_T1_EESF_NSC_IKS6_SE_EElS8_S8_SE_T6_ --------------------------
	.section	.text._ZN2at4cuda17kernelHistogram1DIlilLi1ELi2ELin1ELNS0_23CUDAHistogramMemoryTypeE0EZNS0_21CUDA_tensor_histogramIliLb0EEEbNS_6TensorES4_S4_lNS_14AccumulateTypeIT0_Lb1EE4typeES8_NS0_13TensorArgTypeES9_S9_EUllE_EEvNS0_6detail10TensorInfoIT_T1_EESF_NSC_IKS6_SE_EElS8_S8_SE_T6_,"ax",@progbits
	.sectioninfo	@"SHI_REGISTERS=40"
	.align	128
        .global         _ZN2at4cuda17kernelHistogram1DIlilLi1ELi2ELin1ELNS0_23CUDAHistogramMemoryTypeE0EZNS0_21CUDA_tensor_histogramIliLb0EEEbNS_6TensorES4_S4_lNS_14AccumulateTypeIT0_Lb1EE4typeES8_NS0_13TensorArgTypeES9_S9_EUllE_EEvNS0_6detail10TensorInfoIT_T1_EESF_NSC_IKS6_SE_EElS8_S8_SE_T6_
        .type           _ZN2at4cuda17kernelHistogram1DIlilLi1ELi2ELin1ELNS0_23CUDAHistogramMemoryTypeE0EZNS0_21CUDA_tensor_histogramIliLb0EEEbNS_6TensorES4_S4_lNS_14AccumulateTypeIT0_Lb1EE4typeES8_NS0_13TensorArgTypeES9_S9_EUllE_EEvNS0_6detail10TensorInfoIT_T1_EESF_NSC_IKS6_SE_EElS8_S8_SE_T6_,@function
        .size           _ZN2at4cuda17kernelHistogram1DIlilLi1ELi2ELin1ELNS0_23CUDAHistogramMemoryTypeE0EZNS0_21CUDA_tensor_histogramIliLb0EEEbNS_6TensorES4_S4_lNS_14AccumulateTypeIT0_Lb1EE4typeES8_NS0_13TensorArgTypeES9_S9_EUllE_EEvNS0_6detail10TensorInfoIT_T1_EESF_NSC_IKS6_SE_EElS8_S8_SE_T6_,(.L_x_3607 - _ZN2at4cuda17kernelHistogram1DIlilLi1ELi2ELin1ELNS0_23CUDAHistogramMemoryTypeE0EZNS0_21CUDA_tensor_histogramIliLb0EEEbNS_6TensorES4_S4_lNS_14AccumulateTypeIT0_Lb1EE4typeES8_NS0_13TensorArgTypeES9_S9_EUllE_EEvNS0_6detail10TensorInfoIT_T1_EESF_NSC_IKS6_SE_EElS8_S8_SE_T6_)
        .other          _ZN2at4cuda17kernelHistogram1DIlilLi1ELi2ELin1ELNS0_23CUDAHistogramMemoryTypeE0EZNS0_21CUDA_tensor_histogramIliLb0EEEbNS_6TensorES4_S4_lNS_14AccumulateTypeIT0_Lb1EE4typeES8_NS0_13TensorArgTypeES9_S9_EUllE_EEvNS0_6detail10TensorInfoIT_T1_EESF_NSC_IKS6_SE_EElS8_S8_SE_T6_,@"STO_CUDA_ENTRY STV_DEFAULT"
_ZN2at4cuda17kernelHistogram1DIlilLi1ELi2ELin1ELNS0_23CUDAHistogramMemoryTypeE0EZNS0_21CUDA_tensor_histogramIliLb0EEEbNS_6TensorES4_S4_lNS_14AccumulateTypeIT0_Lb1EE4typeES8_NS0_13TensorArgTypeES9_S9_EUllE_EEvNS0_6detail10TensorInfoIT_T1_EESF_NSC_IKS6_SE_EElS8_S8_SE_T6_:
.text._ZN2at4cuda17kernelHistogram1DIlilLi1ELi2ELin1ELNS0_23CUDAHistogramMemoryTypeE0EZNS0_21CUDA_tensor_histogramIliLb0EEEbNS_6TensorES4_S4_lNS_14AccumulateTypeIT0_Lb1EE4typeES8_NS0_13TensorArgTypeES9_S9_EUllE_EEvNS0_6detail10TensorInfoIT_T1_EESF_NSC_IKS6_SE_EElS8_S8_SE_T6_:
        /* <DEDUP_REMOVED lines=9> */
.L_x_2329:
[----:B------:R0:W-:Y:S02]  /*0090*/  STS.64 [R2.X8], RZ ;  /* 0x000000ff02007388 */ /* 0x0001e40000008a00 */
[----:B0-----:R-:W-:-:S04]  /*00a0*/  IADD3 R2, P0, R2, c[0x0][0x0], RZ ;  /* 0x0000000002027a10 */ /* 0x001fc80007f1e0ff */
[----:B------:R-:W-:Y:S02]  /*00b0*/  IADD3.X R3, RZ, R3, RZ, P0, !PT ;  /* 0x00000003ff037210 */ /* 0x000fe400007fe4ff */
[----:B------:R-:W-:-:S04]  /*00c0*/  ISETP.GE.U32.AND P0, PT, R2, c[0x0][0x168], PT ;  /* 0x00005a0002007a0c */ /* 0x000fc80003f06070 */
[----:B------:R-:W-:-:S13]  /*00d0*/  ISETP.GE.AND.EX P0, PT, R3, c[0x0][0x16c], PT, P0 ;  /* 0x00005b0003007a0c */ /* 0x000fda0003f06300 */
[----:B------:R-:W-:Y:S05]  /*00e0*/  @!P0 BRA `(.L_x_2329) ;  /* 0xffffffa000008947 */ /* 0x000fea000383ffff */
.L_x_2328:
[----:B-1----:R-:W-:Y:S05]  /*00f0*/  BSYNC B0 ;  /* 0x0000000000007941 */ /* 0x002fea0003800000 */
.L_x_2327:
        /* <DEDUP_REMOVED lines=16> */
.L_x_2338:
        /* <DEDUP_REMOVED lines=28> */
[----:B------:R-:W-:Y:S05]  /*03c0*/  CALL.REL.NOINC `($__internal_59_$__cuda_sm20_div_s64) ;  /* 0x0000211000007944 */ /* 0x000fea0003c00000 */
[----:B------:R-:W-:Y:S05]  /*03d0*/  BRA `(.L_x_2336) ;  /* 0x0000012000007947 */ /* 0x000fea0003800000 */
.L_x_2335:
        /* <DEDUP_REMOVED lines=18> */
.L_x_2336:
[----:B------:R-:W-:Y:S05]  /*0500*/  BSYNC B1 ;  /* 0x0000000000017941 */ /* 0x000fea0003800000 */
.L_x_2334:
        /* <DEDUP_REMOVED lines=13> */
.L_x_2337:
[----:B------:R-:W0:Y:S02]  /*05e0*/  LDS.64 R8, [R7] ;  /* 0x0000000007087984 */ /* 0x000e240000000a00 */
[----:B0----5:R-:W-:-:S05]  /*05f0*/  IADD3 R10, P0, R12, R8, RZ ;  /* 0x000000080c0a7210 */ /* 0x021fca0007f1e0ff */
[----:B------:R-:W-:-:S06]  /*0600*/  IMAD.X R11, R13, 0x1, R9, P0 ;  /* 0x000000010d0b7824 */ /* 0x000fcc00000e0609 */
[----:B------:R-:W0:Y:S02]  /*0610*/  ATOMS.CAST.SPIN.64 R10, [R7], R8, R10 ;  /* 0x00000008070a738d */ /* 0x000e24000180040a */
[----:B0-----:R-:W-:-:S04]  /*0620*/  ISETP.EQ.U32.AND P0, PT, R10, 0x1, PT ;  /* 0x000000010a00780c */ /* 0x001fc80003f02070 */
[----:B------:R-:W-:-:S13]  /*0630*/  ISETP.EQ.U32.AND.EX P0, PT, R11, RZ, PT, P0 ;  /* 0x000000ff0b00720c */ /* 0x000fda0003f02100 */
[----:B------:R-:W-:Y:S05]  /*0640*/  @!P0 BRA `(.L_x_2337) ;  /* 0xffffff9000008947 */ /* 0x000fea000383ffff */
.L_x_2333:
[----:B------:R-:W-:Y:S05]  /*0650*/  BSYNC B0 ;  /* 0x0000000000007941 */ /* 0x000fea0003800000 */
.L_x_2332:
[----:B------:R-:W-:-:S05]  /*0660*/  IMAD R7, R4, c[0x0][0x0], RZ ;  /* 0x0000000004077a24 */ /* 0x000fca00078e02ff */
[----:B------:R-:W-:-:S05]  /*0670*/  IADD3 R6, P0, R7, R6, RZ ;  /* 0x0000000607067210 */ /* 0x000fca0007f1e0ff */
[----:B------:R-:W-:Y:S01]  /*0680*/  IMAD.X R5, RZ, RZ, R5, P0 ;  /* 0x000000ffff057224 */ /* 0x000fe200000e0605 */
[----:B------:R-:W-:-:S04]  /*0690*/  ISETP.GE.U32.AND P0, PT, R6, c[0x0][0x658], PT ;  /* 0x0001960006007a0c */ /* 0x000fc80003f06070 */
[----:B------:R-:W-:-:S13]  /*06a0*/  ISETP.GE.AND.EX P0, PT, R5, c[0x0][0x65c], PT, P0 ;  /* 0x0001970005007a0c */ /* 0x000fda0003f06300 */
[----:B------:R-:W-:Y:S05]  /*06b0*/  @!P0 BRA `(.L_x_2338) ;  /* 0xfffffb4000008947 */ /* 0x000fea000383ffff */
[----:B------:R-:W-:Y:S05]  /*06c0*/  BRA `(.L_x_2330) ;  /* 0x00001cc000007947 */ /* 0x000fea0003800000 */
.L_x_2331:
        /* <DEDUP_REMOVED lines=8> */
.L_x_2369:
        /* <DEDUP_REMOVED lines=8> */
.L_x_2352:
        /* <DEDUP_REMOVED lines=14> */
[----:B------:R-:W-:Y:S05]  /*08b0*/  CALL.REL.NOINC `($__internal_59_$__cuda_sm20_div_s64) ;  /* 0x00001c2000007944 */ /* 0x000fea0003c00000 */
        /* <DEDUP_REMOVED lines=10> */
.L_x_2341:
        /* <DEDUP_REMOVED lines=22> */
.L_x_2342:
[----:B------:R-:W-:Y:S05]  /*0ac0*/  BSYNC B0 ;  /* 0x0000000000007941 */ /* 0x000fea0003800000 */
.L_x_2340:
        /* <DEDUP_REMOVED lines=15> */
[----:B------:R-:W-:Y:S05]  /*0bc0*/  CALL.REL.NOINC `($__internal_59_$__cuda_sm20_div_s64) ;  /* 0x0000191000007944 */ /* 0x000fea0003c00000 */
        /* <DEDUP_REMOVED lines=11> */
.L_x_2344:
        /* <DEDUP_REMOVED lines=23> */
.L_x_2345:
[----:B------:R-:W-:Y:S05]  /*0df0*/  BSYNC B0 ;  /* 0x0000000000007941 */ /* 0x000fea0003800000 */
.L_x_2343:
        /* <DEDUP_REMOVED lines=29> */
.L_x_2347:
        /* <DEDUP_REMOVED lines=22> */
.L_x_2348:
[----:B------:R-:W-:Y:S05]  /*1130*/  BSYNC B0 ;  /* 0x0000000000007941 */ /* 0x000fea0003800000 */
.L_x_2346:
        /* <DEDUP_REMOVED lines=17> */
[----:B------:R-:W-:Y:S05]  /*1250*/  CALL.REL.NOINC `($__internal_59_$__cuda_sm20_div_s64) ;  /* 0x0000128000007944 */ /* 0x000fea0003c00000 */
        /* <DEDUP_REMOVED lines=9> */
.L_x_2350:
        /* <DEDUP_REMOVED lines=23> */
.L_x_2351:
[----:B------:R-:W-:Y:S05]  /*1460*/  BSYNC B0 ;  /* 0x0000000000007941 */ /* 0x000fea0003800000 */
.L_x_2349:
        /* <DEDUP_REMOVED lines=8> */
.L_x_2339:
        /* <DEDUP_REMOVED lines=25> */
.L_x_2355:
        /* <DEDUP_REMOVED lines=23> */
.L_x_2356:
[----:B------:R-:W-:Y:S05]  /*17f0*/  BSYNC B0 ;  /* 0x0000000000007941 */ /* 0x000fea0003800000 */
.L_x_2354:
        /* <DEDUP_REMOVED lines=28> */
.L_x_2358:
        /* <DEDUP_REMOVED lines=23> */
.L_x_2359:
[----:B------:R-:W-:Y:S05]  /*1b30*/  BSYNC B0 ;  /* 0x0000000000007941 */ /* 0x000fea0003800000 */
.L_x_2357:
        /* <DEDUP_REMOVED lines=27> */
.L_x_2361:
        /* <DEDUP_REMOVED lines=23> */
.L_x_2362:
[----:B------:R-:W-:Y:S05]  /*1e60*/  BSYNC B0 ;  /* 0x0000000000007941 */ /* 0x000fea0003800000 */
.L_x_2360:
[----:B------:R-:W0:Y:S02]  /*1e70*/  LDC.64 R8, c[0x0][R8+0x218] ;  /* 0x0000860008087b82 */ /* 0x000e240000000a00 */
[-C--:B0-----:R-:W-:Y:S02]  /*1e80*/  IMAD R9, R9, R10.reuse, RZ ;  /* 0x0000000a09097224 */ /* 0x081fe400078e02ff */
[----:B------:R-:W-:-:S04]  /*1e90*/  IMAD.WIDE.U32 R18, R8, R10, R18 ;  /* 0x0000000a08127225 */ /* 0x000fc800078e0012 */
[----:B------:R-:W-:-:S05]  /*1ea0*/  IMAD R9, R8, R13, R9 ;  /* 0x0000000d08097224 */ /* 0x000fca00078e0209 */
[----:B------:R-:W-:-:S03]  /*1eb0*/  IADD3 R19, R19, R9, RZ ;  /* 0x0000000913137210 */ /* 0x000fc60007ffe0ff */
.L_x_2353:
        /* <DEDUP_REMOVED lines=27> */
[----:B------:R-:W-:Y:S05]  /*2070*/  CALL.REL.NOINC `($__internal_59_$__cuda_sm20_div_s64) ;  /* 0x0000046000007944 */ /* 0x000fea0003c00000 */
[----:B------:R-:W-:Y:S05]  /*2080*/  BRA `(.L_x_2367) ;  /* 0x0000012000007947 */ /* 0x000fea0003800000 */
.L_x_2366:
        /* <DEDUP_REMOVED lines=18> */
.L_x_2367:
[----:B------:R-:W-:Y:S05]  /*21b0*/  BSYNC B1 ;  /* 0x0000000000017941 */ /* 0x000fea0003800000 */
.L_x_2365:
        /* <DEDUP_REMOVED lines=13> */
.L_x_2368:
[----:B------:R-:W0:Y:S02]  /*2290*/  LDS.64 R8, [R13] ;  /* 0x000000000d087984 */ /* 0x000e240000000a00 */
[----:B0----5:R-:W-:-:S04]  /*22a0*/  IADD3 R10, P0, R14, R8, RZ ;  /* 0x000000080e0a7210 */ /* 0x021fc80007f1e0ff */
[----:B------:R-:W-:-:S06]  /*22b0*/  IADD3.X R11, R15, R9, RZ, P0, !PT ;  /* 0x000000090f0b7210 */ /* 0x000fcc00007fe4ff */
[----:B------:R-:W0:Y:S02]  /*22c0*/  ATOMS.CAST.SPIN.64 R10, [R13], R8, R10 ;  /* 0x000000080d0a738d */ /* 0x000e24000180040a */
[----:B0-----:R-:W-:-:S04]  /*22d0*/  ISETP.EQ.U32.AND P0, PT, R10, 0x1, PT ;  /* 0x000000010a00780c */ /* 0x001fc80003f02070 */
[----:B------:R-:W-:-:S13]  /*22e0*/  ISETP.EQ.U32.AND.EX P0, PT, R11, RZ, PT, P0 ;  /* 0x000000ff0b00720c */ /* 0x000fda0003f02100 */
[----:B------:R-:W-:Y:S05]  /*22f0*/  @!P0 BRA `(.L_x_2368) ;  /* 0xffffff9000008947 */ /* 0x000fea000383ffff */
.L_x_2364:
[----:B------:R-:W-:Y:S05]  /*2300*/  BSYNC B0 ;  /* 0x0000000000007941 */ /* 0x000fea0003800000 */
.L_x_2363:
        /* <DEDUP_REMOVED lines=8> */
.L_x_2330:
[----:B------:R-:W-:Y:S01]  /*2390*/  WARPSYNC 0xffffffff ;  /* 0xffffffff00007948 */ /* 0x000fe20003800000 */
[----:B------:R-:W-:Y:S01]  /*23a0*/  BAR.SYNC.DEFER_BLOCKING 0x0 ;  /* 0x0000000000007b1d */ /* 0x000fe20000010000 */
[----:B------:R-:W-:-:S04]  /*23b0*/  ISETP.GE.U32.AND P0, PT, R0, c[0x0][0x168], PT ;  /* 0x00005a0000007a0c */ /* 0x000fc80003f06070 */
[----:B------:R-:W-:-:S13]  /*23c0*/  ISETP.GE.AND.EX P0, PT, RZ, c[0x0][0x16c], PT, P0 ;  /* 0x00005b00ff007a0c */ /* 0x000fda0003f06300 */
[----:B------:R-:W-:Y:S05]  /*23d0*/  @P0 EXIT ;  /* 0x000000000000094d */ /* 0x000fea0003800000 */
[----:B------:R-:W-:-:S04]  /*23e0*/  MOV R8, RZ ;  /* 0x000000ff00087202 */ /* 0x000fc80000000f00 */
.L_x_2370:
        /* <DEDUP_REMOVED lines=15> */
        .weak           $__internal_59_$__cuda_sm20_div_s64
        .type           $__internal_59_$__cuda_sm20_div_s64,@function
        .size           $__internal_59_$__cuda_sm20_div_s64,(.L_x_3607 - $__internal_59_$__cuda_sm20_div_s64)
$__internal_59_$__cuda_sm20_div_s64:
        /* <DEDUP_REMOVED lines=83> */
[----:B------:R-:W-:Y:S06]  /*2a10*/  RET.REL.NODEC R24 `(_ZN2at4cuda17kernelHistogram1DIlilLi1ELi2ELin1ELNS0_23CUDAHistogramMemoryTypeE0EZNS0_21CUDA_tensor_histogramIliLb0EEEbNS_6TensorES4_S4_lNS_14AccumulateTypeIT0_Lb1EE4typeES8_NS0_13TensorArgTypeES9_S9_EUllE_EEvNS0_6detail10TensorInfoIT_T1_EESF_NSC_IKS6_SE_EElS8_S8_SE_T6_) ;  /* 0xffffd5e018007950 */ /* 0x000fec0003c3ffff */
.L_x_2371:
        /* <DEDUP_REMOVED lines=14> */
.L_x_3607:


//--------------------- .text._ZN2at4cuda17kernelHistogram1DIfilLi1ELi2ELin1ELNS0_23CUDAHistogramMemoryTypeE1EZNS0_21CUDA_tensor_histogramIfiLb1EEEbNS_6TensorES4_S4_lNS_14AccumulateTypeIT0_Lb1EE4typeES8_NS0_13TensorArgTypeES9_S9_EUllE0_EEvNS0_6detail10TensorInfoIT_T1_EESF_NSC_IKS6_SE_EElS8_S8_SE_T6_ --------------------------
	.section	.text._ZN2at4cuda17kernelHistogram1DIfilLi1ELi2ELin1ELNS0_23CUDAHistogramMemoryTypeE1EZNS0_21CUDA_tensor_histogramIfiLb1EEEbNS_6TensorES4_S4_lNS_14AccumulateTypeIT0_Lb1EE4typeES8_NS0_13TensorArgTypeES9_S9_EUllE0_EEvNS0_6detail10TensorInfoIT_T1_EESF_NSC_IKS6_SE_EElS8_S8_SE_T6_,"ax",@progbits
	.sectioninfo	@"SHI_REGISTERS=36"
	.align	128
        .global         _ZN2at4cuda17kernelHistogram1DIfilLi1ELi2ELin1ELNS0_23CUDAHistogramMemoryTypeE1EZNS0_21CUDA_tensor_histogramIfiLb1EEEbNS_6TensorES4_S4_lNS_14AccumulateTypeIT0_Lb1EE4typeES8_NS0_13TensorArgTypeES9_S9_EUllE0_EEvNS0_6detail10TensorInfoIT_T1_EESF_NSC_IKS6_SE_EElS8_S8_SE_T6_
        .type           _ZN2at4cuda17kernelHistogram1DIfilLi1ELi2ELin1ELNS0_23CUDAHistogramMemoryTypeE1EZNS0_21CUDA_tensor_histogramIfiLb1EEEbNS_6TensorES4_S4_lNS_14AccumulateTypeIT0_Lb1EE4typeES8_NS0_13TensorArgTypeES9_S9_EUllE0_EEvNS0_6detail10TensorInfoIT_T1_EESF_NSC_IKS6_SE_EElS8_S8_SE_T6_,@function
        .size           _ZN2at4cuda17kernelHistogram1DIfilLi1ELi2ELin1ELNS0_23CUDAHistogramMemoryTypeE1EZNS0_21CUDA_tensor_histogramIfiLb1EEEbNS_6TensorES4_S4_lNS_14AccumulateTypeIT0_Lb1EE4typeES8_NS0_13TensorArgTypeES9_S9_EUllE0_EEvNS0_6detail10TensorInfoIT_T1_EESF_NSC_IKS6_SE_EElS8_S8_SE_T6_,(.L_x_3608 - _ZN2at4cuda17kernelHistogram1DIfilLi1ELi2ELin1ELNS0_23CUDAHistogramMemoryTypeE1EZNS0_21CUDA_tensor_histogramIfiLb1EEEbNS_6TensorES4_S4_lNS_14AccumulateTypeIT0_Lb1EE4typeES8_NS0_13TensorArgTypeES9_S9_EUllE0_EEvNS0_6detail10TensorInfoIT_T1_EESF_NSC_IKS6_SE_EElS8_S8_SE_T6_)
        .other          _ZN2at4cuda17kernelHistogram1DIfilLi1ELi2ELin1ELNS0_23CUDAHistogramMemoryTypeE1EZNS0_21CUDA_tensor_histogramIfiLb1EEEbNS_6TensorES4_S4_lNS_14AccumulateTypeIT0_Lb1EE4typeES8_NS0_13TensorArgTypeES9_S9_EUllE0_EEvNS0_6detail10TensorInfoIT_T1_EESF_NSC_IKS6_SE_EElS8_S8_SE_T6_,@"STO_CUDA_ENTRY STV_DEFAULT"
_ZN2at4cuda17kernelHistogram1DIfilLi1ELi2ELin1ELNS0_23CUDAHistogramMemoryTypeE1EZNS0_21CUDA_tensor_histogramIfiLb1EEEbNS_6TensorES4_S4_lNS_14AccumulateTypeIT0_Lb1EE4typeES8_NS0_13TensorArgTypeES9_S9_EUllE0_EEvNS0_6detail10TensorInfoIT_T1_EESF_NSC_IKS6_SE_EElS8_S8_SE_T6_:
.text._ZN2at4cuda17kernelHistogram1DIfilLi1ELi2ELin1ELNS0_23CUDAHistogramMemoryTypeE1EZNS0_21CUDA_tensor_histogramIfiLb1EEEbNS_6TensorES4_S4_lNS_14AccumulateTypeIT0_Lb1EE4typeES8_NS0_13TensorArgTypeES9_S9_EUllE0_EEvNS0_6detail10TensorInfoIT_T1_EESF_NSC_IKS6_SE_EElS8_S8_SE_T6_:
        /* <DEDUP_REMOVED lines=17> */
.L_x_2378:
        /* <DEDUP_REMOVED lines=34> */
[----:B------:R-:W-:Y:S05]  /*0330*/  CALL.REL.NOINC `($__internal_60_$__cuda_sm20_div_s64) ;  /* 0x00001ef000007944 */ /* 0x000fea0003c00000 */
[----:B------:R-:W-:Y:S05]  /*0340*/  BRA `(.L_x_2377) ;  /* 0x0000012000007947 */ /* 0x000fea0003800000 */
.L_x_2376:
        /* <DEDUP_REMOVED lines=18> */
.L_x_2377:
[----:B------:R-:W-:Y:S05]  /*0470*/  BSYNC B1 ;  /* 0x0000000000017941 */ /* 0x000fea0003800000 */
.L_x_2375:
        /* <DEDUP_REMOVED lines=14> */
.L_x_2374:
[----:B------:R-:W-:Y:S05]  /*0560*/  BSYNC B0 ;  /* 0x0000000000007941 */ /* 0x000fea0003800000 */
.L_x_2373:
[----:B------:R-:W-:Y:S05]  /*0570*/  @!P0 BRA `(.L_x_2378) ;  /* 0xfffffb9000008947 */ /* 0x000fea000383ffff */
[----:B------:R-:W-:Y:S05]  /*0580*/  EXIT ;  /* 0x000000000000794d */ /* 0x000fea0003800000 */
.L_x_2372:
[----:B------:R-:W-:-:S04]  /*0590*/  LOP3.LUT R3, RZ, c[0x0][0x638], RZ, 0x33, !PT ;  /* 0x00018e00ff037a12 */ /* 0x000fc800078e33ff */
[----:B------:R-:W-:-:S04]  /*05a0*/  IMNMX R3, R3, -0x3, !PT ;  /* 0xfffffffd03037817 */ /* 0x000fc80007800200 */
[----:B------:R-:W-:-:S04]  /*05b0*/  IADD3 R6, R3, c[0x0][0x638], RZ ;  /* 0x00018e0003067a10 */ /* 0x000fc80007ffe0ff */
[C---:B------:R-:W-:Y:S02]  /*05c0*/  IADD3 R3, R6.reuse, 0x2, RZ ;  /* 0x0000000206037810 */ /* 0x040fe40007ffe0ff */
[----:B------:R-:W-:Y:S02]  /*05d0*/  IADD3 R4, R6, 0x1, RZ ;  /* 0x0000000106047810 */ /* 0x000fe40007ffe0ff */
[----:B------:R-:W-:-:S05]  /*05e0*/  LOP3.LUT R3, R3, 0x3, RZ, 0xc0, !PT ;  /* 0x0000000303037812 */ /* 0x000fca00078ec0ff */
[----:B------:R-:W-:Y:S02]  /*05f0*/  IMAD.IADD R5, R6, 0x1, -R3 ;  /* 0x0000000106057824 */ /* 0x000fe400078e0a03 */
.L_x_2409:
        /* <DEDUP_REMOVED lines=11> */
.L_x_2392:
        /* <DEDUP_REMOVED lines=8> */
[----:B------:R-:W-:Y:S05]  /*0730*/  CALL.REL.NOINC `($__internal_60_$__cuda_sm20_div_s64) ;  /* 0x00001af000007944 */ /* 0x000fea0003c00000 */
        /* <DEDUP_REMOVED lines=10> */
.L_x_2381:
        /* <DEDUP_REMOVED lines=22> */
.L_x_2382:
[----:B------:R-:W-:Y:S05]  /*0940*/  BSYNC B0 ;  /* 0x0000000000007941 */ /* 0x000fea0003800000 */
.L_x_2380:
        /* <DEDUP_REMOVED lines=16> */
[----:B------:R-:W-:Y:S05]  /*0a50*/  CALL.REL.NOINC `($__internal_60_$__cuda_sm20_div_s64) ;  /* 0x000017d000007944 */ /* 0x000fea0003c00000 */
        /* <DEDUP_REMOVED lines=12> */
.L_x_2384:
        /* <DEDUP_REMOVED lines=23> */
.L_x_2385:
[----:B------:R-:W-:Y:S05]  /*0c90*/  BSYNC B0 ;  /* 0x0000000000007941 */ /* 0x000fea0003800000 */
.L_x_2383:
        /* <DEDUP_REMOVED lines=29> */
.L_x_2387:
        /* <DEDUP_REMOVED lines=23> */
.L_x_2388:
[----:B------:R-:W-:Y:S05]  /*0fe0*/  BSYNC B0 ;  /* 0x0000000000007941 */ /* 0x000fea0003800000 */
.L_x_2386:
        /* <DEDUP_REMOVED lines=30> */
.L_x_2390:
        /* <DEDUP_REMOVED lines=22> */
.L_x_2391:
[----:B------:R-:W-:Y:S05]  /*1330*/  BSYNC B0 ;  /* 0x0000000000007941 */ /* 0x000fea0003800000 */
.L_x_2389:
        /* <DEDUP_REMOVED lines=11> */
.L_x_2379:
        /* <DEDUP_REMOVED lines=12> */
[----:B------:R-:W-:Y:S05]  /*14b0*/  CALL.REL.NOINC `($__internal_60_$__cuda_sm20_div_s64) ;  /* 0x00000d7000007944 */ /* 0x000fea0003c00000 */
        /* <DEDUP_REMOVED lines=10> */
.L_x_2395:
        /* <DEDUP_REMOVED lines=23> */
.L_x_2396:
[----:B------:R-:W-:Y:S05]  /*16d0*/  BSYNC B0 ;  /* 0x0000000000007941 */ /* 0x000fea0003800000 */
.L_x_2394:
        /* <DEDUP_REMOVED lines=27> */
.L_x_2398:
        /* <DEDUP_REMOVED lines=23> */
.L_x_2399:
[----:B------:R-:W-:Y:S05]  /*1a00*/  BSYNC B0 ;  /* 0x0000000000007941 */ /* 0x000fea0003800000 */
.L_x_2397:
        /* <DEDUP_REMOVED lines=16> */
[----:B------:R-:W-:Y:S05]  /*1b10*/  CALL.REL.NOINC `($__internal_60_$__cuda_sm20_div_s64) ;  /* 0x0000071000007944 */ /* 0x000fea0003c00000 */
        /* <DEDUP_REMOVED lines=9> */
.L_x_2401:
        /* <DEDUP_REMOVED lines=23> */
.L_x_2402:
[----:B------:R-:W-:Y:S05]  /*1d20*/  BSYNC B0 ;  /* 0x0000000000007941 */ /* 0x000fea0003800000 */
.L_x_2400:
[----:B------:R-:W0:Y:S01]  /*1d30*/  LDC.64 R6, c[0x0][R6+0x218] ;  /* 0x0000860006067b82 */ /* 0x000e220000000a00 */
[----:B------:R-:W-:Y:S02]  /*1d40*/  IMAD.MOV.U32 R13, RZ, RZ, R9 ;  /* 0x000000ffff0d7224 */ /* 0x000fe400078e0009 */
[-C--:B0-----:R-:W-:Y:S02]  /*1d50*/  IMAD R7, R7, R10.reuse, RZ ;  /* 0x0000000a07077224 */ /* 0x081fe400078e02ff */
[----:B------:R-:W-:-:S04]  /*1d60*/  IMAD.WIDE.U32 R12, R6, R10, R12 ;  /* 0x0000000a060c7225 */ /* 0x000fc800078e000c */
[----:B------:R-:W-:-:S05]  /*1d70*/  IMAD R7, R6, R15, R7 ;  /* 0x0000000f06077224 */ /* 0x000fca00078e0207 */
[----:B------:R-:W-:-:S03]  /*1d80*/  IADD3 R9, R13, R7, RZ ;  /* 0x000000070d097210 */ /* 0x000fc60007ffe0ff */
.L_x_2393:
        /* <DEDUP_REMOVED lines=31> */
.L_x_2406:
        /* <DEDUP_REMOVED lines=18> */
.L_x_2407:
[----:B------:R-:W-:Y:S05]  /*20a0*/  BSYNC B1 ;  /* 0x0000000000017941 */ /* 0x000fea0003800000 */
.L_x_2405:
        /* <DEDUP_REMOVED lines=14> */
.L_x_2404:
[----:B------:R-:W-:Y:S05]  /*2190*/  BSYNC B0 ;  /* 0x0000000000007941 */ /* 0x000fea0003800000 */
.L_x_2403:
        /* <DEDUP_REMOVED lines=8> */
.L_x_2408:
[----:B------:R-:W-:Y:S05]  /*2220*/  EXIT ;  /* 0x000000000000794d */ /* 0x000fea0003800000 */
        .weak           $__internal_60_$__cuda_sm20_div_s64
        .type           $__internal_60_$__cuda_sm20_div_s64,@function
        .size           $__internal_60_$__cuda_sm20_div_s64,(.L_x_3608 - $__internal_60_$__cuda_sm20_div_s64)
$__internal_60_$__cuda_sm20_div_s64:
        /* <DEDUP_REMOVED lines=82> */
[----:B------:R-:W-:Y:S06]  /*2750*/  RET.REL.NODEC R10 `(_ZN2at4cuda17kernelHistogram1DIfilLi1ELi2ELin1ELNS0_23CUDAHistogramMemoryTypeE1EZNS0_21CUDA_tensor_histogramIfiLb1EEEbNS_6TensorES4_S4_lNS_14AccumulateTypeIT0_Lb1EE4typeES8_NS0_13TensorArgTypeES9_S9_EUllE0_EEvNS0_6detail10TensorInfoIT_T1_EESF_NSC_IKS6_SE_EElS8_S8_SE_T6_) ;  /* 0xffffd8a00a007950 */ /* 0x000fec0003c3ffff */
.L_x_2410:
        /* <DEDUP_REMOVED lines=10> */
.L_x_3608:


//--------------------- .text._ZN2at4cuda17kernelHistogram1DIfilLi1ELi2ELin1ELNS0_23CUDAHistogramMemoryTypeE0EZNS0_21CUDA_tensor_histogramIfiLb1EEEbNS_6TensorES4_S4_lNS_14AccumulateTypeIT0_Lb1EE4typeES8_NS0_13TensorArgTypeES9_S9_EUllE0_EEvNS0_6detail10TensorInfoIT_T1_EESF_NSC_IKS6_SE_EElS8_S8_SE_T6_ --------------------------
	.section	.text._ZN2at4cuda17kernelHistogram1DIfilLi1ELi2ELin1ELNS0_23CUDAHistogramMemoryTypeE0EZNS0_21CUDA_tensor_histogramIfiLb1EEEbNS_6TensorES4_S4_lNS_14AccumulateTypeIT0_Lb1EE4typeES8_NS0_13TensorArgTypeES9_S9_EUllE0_EEvNS0_6detail10TensorInfoIT_T1_EESF_NSC_IKS6_SE_EElS8_S8_SE_T6_,"ax",@progbits
	.sectioninfo	@"SHI_REGISTERS=40"
	.align	128
        .global         _ZN2at4cuda17kernelHistogram1DIfilLi1ELi2ELin1ELNS0_23CUDAHistogramMemoryTypeE0EZNS0_21CUDA_tensor_histogramIfiLb1EEEbNS_6TensorES4_S4_lNS_14AccumulateTypeIT0_Lb1EE4typeES8_NS0_13TensorArgTypeES9_S9_EUllE0_EEvNS0_6detail10TensorInfoIT_T1_EESF_NSC_IKS6_SE_EElS8_S8_SE_T6_
        .type           _ZN2at4cuda17kernelHistogram1DIfilLi1ELi2ELin1ELNS0_23CUDAHistogramMemoryTypeE0EZNS0_21CUDA_tensor_histogramIfiLb1EEEbNS_6TensorES4_S4_lNS_14AccumulateTypeIT0_Lb1EE4typeES8_NS0_13TensorArgTypeES9_S9_EUllE0_EEvNS0_6detail10TensorInfoIT_T1_EESF_NSC_IKS6_SE_EElS8_S8_SE_T6_,@function
        .size           _ZN2at4cuda17kernelHistogram1DIfilLi1ELi2ELin1ELNS0_23CUDAHistogramMemoryTypeE0EZNS0_21CUDA_tensor_histogramIfiLb1EEEbNS_6TensorES4_S4_lNS_14AccumulateTypeIT0_Lb1EE4typeES8_NS0_13TensorArgTypeES9_S9_EUllE0_EEvNS0_6detail10TensorInfoIT_T1_EESF_NSC_IKS6_SE_EElS8_S8_SE_T6_,(.L_x_3609 - _ZN2at4cuda17kernelHistogram1DIfilLi1ELi2ELin1ELNS0_23CUDAHistogramMemoryTypeE0EZNS0_21CUDA_tensor_histogramIfiLb1EEEbNS_6TensorES4_S4_lNS_14AccumulateTypeIT0_Lb1EE4typeES8_NS0_13TensorArgTypeES9_S9_EUllE0_EEvNS0_6detail10TensorInfoIT_T1_EESF_NSC_IKS6_SE_EElS8_S8_SE_T6_)
        .other          _ZN2at4cuda17kernelHistogram1DIfilLi1ELi2ELin1ELNS0_23CUDAHistogramMemoryTypeE0EZNS0_21CUDA_tensor_histogramIfiLb1EEEbNS_6TensorES4_S4_lNS_14AccumulateTypeIT0_Lb1EE4typeES8_NS0_13TensorArgTypeES9_S9_EUllE0_EEvNS0_6detail10TensorInfoIT_T1_EESF_NSC_IKS6_SE_EElS8_S8_SE_T6_,@"STO_CUDA_ENTRY STV_DEFAULT"
_ZN2at4cuda17kernelHistogram1DIfilLi1ELi2ELin1ELNS0_23CUDAHistogramMemoryTypeE0EZNS0_21CUDA_tensor_histogramIfiLb1EEEbNS_6TensorES4_S4_lNS_14AccumulateTypeIT0_Lb1EE4typeES8_NS0_13TensorArgTypeES9_S9_EUllE0_EEvNS0_6detail10TensorInfoIT_T1_EESF_NSC_IKS6_SE_EElS8_S8_SE_T6_:
.text._ZN2at4cuda17kernelHistogram1DIfilLi1ELi2ELin1ELNS0_23CUDAHistogramMemoryTypeE0EZNS0_21CUDA_tensor_histogramIfiLb1EEEbNS_6TensorES4_S4_lNS_14AccumulateTypeIT0_Lb1EE4typeES8_NS0_13TensorArgTypeES9_S9_EUllE0_EEvNS0_6detail10TensorInfoIT_T1_EESF_NSC_IKS6_SE_EElS8_S8_SE_T6_:
        /* <DEDUP_REMOVED lines=9> */
.L_x_2413:
[----:B------:R0:W-:Y:S02]  /*0090*/  STS [R2.X4], RZ ;  /* 0x000000ff02007388 */ /* 0x0001e40000004800 */
[----:B0-----:R-:W-:-:S04]  /*00a0*/  IADD3 R2, P0, R2, c[0x0][0x0], RZ ;  /* 0x0000000002027a10 */ /* 0x001fc80007f1e0ff */
[----:B------:R-:W-:Y:S02]  /*00b0*/  IADD3.X R3, RZ, R3, RZ, P0, !PT ;  /* 0x00000003ff037210 */ /* 0x000fe400007fe4ff */
[----:B------:R-:W-:-:S04]  /*00c0*/  ISETP.GE.U32.AND P0, PT, R2, c[0x0][0x168], PT ;  /* 0x00005a0002007a0c */ /* 0x000fc80003f06070 */
[----:B------:R-:W-:-:S13]  /*00d0*/  ISETP.GE.AND.EX P0, PT, R3, c[0x0][0x16c], PT, P0 ;  /* 0x00005b0003007a0c */ /* 0x000fda0003f06300 */
[----:B------:R-:W-:Y:S05]  /*00e0*/  @!P0 BRA `(.L_x_2413) ;  /* 0xffffffa000008947 */ /* 0x000fea000383ffff */
.L_x_2412:
[----:B-1----:R-:W-:Y:S05]  /*00f0*/  BSYNC B0 ;  /* 0x0000000000007941 */ /* 0x002fea0003800000 */
.L_x_2411:
        /* <DEDUP_REMOVED lines=16> */
.L_x_2422:
        /* <DEDUP_REMOVED lines=33> */
[----:B------:R-:W-:Y:S05]  /*0410*/  CALL.REL.NOINC `($__internal_61_$__cuda_sm20_div_s64) ;  /* 0x00001fc000007944 */ /* 0x000fea0003c00000 */
[----:B------:R-:W-:Y:S05]  /*0420*/  BRA `(.L_x_2420) ;  /* 0x0000012000007947 */ /* 0x000fea0003800000 */
.L_x_2419:
        /* <DEDUP_REMOVED lines=18> */
.L_x_2420:
[----:B------:R-:W-:Y:S05]  /*0550*/  BSYNC B1 ;  /* 0x0000000000017941 */ /* 0x000fea0003800000 */
.L_x_2418:
[----:B------:R-:W-:Y:S02]  /*0560*/  ISETP.NE.U32.AND P1, PT, R24, c[0x0][0x640], PT ;  /* 0x0001900018007a0c */ /* 0x000fe40003f25070 */
[----:B------:R-:W-:-:S04]  /*0570*/  SHF.R.S32.HI R7, RZ, 0x1f, R24 ;  /* 0x0000001fff077819 */ /* 0x000fc80000011418 */
[----:B------:R-:W-:-:S04]  /*0580*/  ISETP.NE.AND.EX P1, PT, R7, c[0x0][0x644], PT, P1 ;  /* 0x0001910007007a0c */ /* 0x000fc80003f25310 */
[----:B------:R-:W-:-:S04]  /*0590*/  SEL R7, RZ, 0xffffffff, P1 ;  /* 0xffffffffff077807 */ /* 0x000fc80000800000 */
[----:B------:R-:W-:-:S05]  /*05a0*/  IADD3 R24, R24, R7, RZ ;  /* 0x0000000718187210 */ /* 0x000fca0007ffe0ff */
[----:B------:R-:W-:-:S05]  /*05b0*/  IMAD.SHL.U32 R24, R24, 0x4, RZ ;  /* 0x0000000418187824 */ /* 0x000fca00078e00ff */
.L_x_2421:
[----:B------:R-:W0:Y:S02]  /*05c0*/  LDS R8, [R24] ;  /* 0x0000000018087984 */ /* 0x000e240000000800 */
[----:B0-----:R-:W-:-:S06]  /*05d0*/  FADD R9, R8, 1 ;  /* 0x3f80000008097421 */ /* 0x001fcc0000000000 */
[----:B------:R-:W0:Y:S02]  /*05e0*/  ATOMS.CAST.SPIN R9, [R24], R8, R9 ;  /* 0x000000081809738d */ /* 0x000e240001800009 */
[----:B0-----:R-:W-:-:S13]  /*05f0*/  ISETP.EQ.U32.AND P1, PT, R9, 0x1, PT ;  /* 0x000000010900780c */ /* 0x001fda0003f22070 */
[----:B------:R-:W-:Y:S05]  /*0600*/  @!P1 BRA `(.L_x_2421) ;  /* 0xffffffb000009947 */ /* 0x000fea000383ffff */
.L_x_2417:
[----:B------:R-:W-:Y:S05]  /*0610*/  BSYNC B0 ;  /* 0x0000000000007941 */ /* 0x000fea0003800000 */
.L_x_2416:
[----:B------:R-:W-:Y:S05]  /*0620*/  @!P0 BRA `(.L_x_2422) ;  /* 0xfffffbd000008947 */ /* 0x000fea000383ffff */
[----:B------:R-:W-:Y:S05]  /*0630*/  BRA `(.L_x_2414) ;  /* 0x00001c5000007947 */ /* 0x000fea0003800000 */
.L_x_2415:
[----:B------:R-:W-:Y:S01]  /*0640*/  LOP3.LUT R4, RZ, c[0x0][0x638], RZ, 0x33, !PT ;  /* 0x00018e00ff047a12 */ /* 0x000fe200078e33ff */
[----:B------:R-:W-:-:S03]  /*0650*/  IMAD.MOV.U32 R6, RZ, RZ, RZ ;  /* 0x000000ffff067224 */ /* 0x000fc600078e00ff */
[----:B------:R-:W-:-:S04]  /*0660*/  IMNMX R4, R4, -0x3, !PT ;  /* 0xfffffffd04047817 */ /* 0x000fc80007800200 */
[----:B------:R-:W-:-:S04]  /*0670*/  IADD3 R4, R4, c[0x0][0x638], RZ ;  /* 0x00018e0004047a10 */ /* 0x000fc80007ffe0ff */
[C---:B------:R-:W-:Y:S02]  /*0680*/  IADD3 R9, R4.reuse, 0x2, RZ ;  /* 0x0000000204097810 */ /* 0x040fe40007ffe0ff */
[----:B------:R-:W-:Y:S02]  /*0690*/  IADD3 R7, R4, 0x1, RZ ;  /* 0x0000000104077810 */ /* 0x000fe40007ffe0ff */
[----:B------:R-:W-:Y:S02]  /*06a0*/  LOP3.LUT R9, R9, 0x3, RZ, 0xc0, !PT ;  /* 0x0000000309097812 */ /* 0x000fe400078ec0ff */
.L_x_2453:
        /* <DEDUP_REMOVED lines=11> */
.L_x_2436:
        /* <DEDUP_REMOVED lines=9> */
[----:B------:R-:W-:Y:S05]  /*07f0*/  CALL.REL.NOINC `($__internal_61_$__cuda_sm20_div_s64) ;  /* 0x00001be000007944 */ /* 0x000fea0003c00000 */
        /* <DEDUP_REMOVED lines=11> */
.L_x_2425:
        /* <DEDUP_REMOVED lines=22> */
.L_x_2426:
[----:B------:R-:W-:Y:S05]  /*0a10*/  BSYNC B0 ;  /* 0x0000000000007941 */ /* 0x000fea0003800000 */
.L_x_2424:
        /* <DEDUP_REMOVED lines=15> */
[----:B------:R-:W-:Y:S05]  /*0b10*/  CALL.REL.NOINC `($__internal_61_$__cuda_sm20_div_s64) ;  /* 0x000018c000007944 */ /* 0x000fea0003c00000 */
        /* <DEDUP_REMOVED lines=12> */
.L_x_2428:
        /* <DEDUP_REMOVED lines=22> */
.L_x_2429:
[----:B------:R-:W-:Y:S05]  /*0d40*/  BSYNC B0 ;  /* 0x0000000000007941 */ /* 0x000fea0003800000 */
.L_x_2427:
        /* <DEDUP_REMOVED lines=29> */
.L_x_2431:
        /* <DEDUP_REMOVED lines=22> */
.L_x_2432:
[----:B------:R-:W-:Y:S05]  /*1080*/  BSYNC B0 ;  /* 0x0000000000007941 */ /* 0x000fea0003800000 */
.L_x_2430:
        /* <DEDUP_REMOVED lines=17> */
[----:B------:R-:W-:Y:S05]  /*11a0*/  CALL.REL.NOINC `($__internal_61_$__cuda_sm20_div_s64) ;  /* 0x0000123000007944 */ /* 0x000fea0003c00000 */
        /* <DEDUP_REMOVED lines=12> */
.L_x_2434:
        /* <DEDUP_REMOVED lines=23> */
.L_x_2435:
[----:B------:R-:W-:Y:S05]  /*13e0*/  BSYNC B0 ;  /* 0x0000000000007941 */ /* 0x000fea0003800000 */
.L_x_2433:
        /* <DEDUP_REMOVED lines=11> */
.L_x_2423:
        /* <DEDUP_REMOVED lines=13> */
[----:B------:R-:W-:Y:S05]  /*1570*/  CALL.REL.NOINC `($__internal_61_$__cuda_sm20_div_s64) ;  /* 0x00000e6000007944 */ /* 0x000fea0003c00000 */
        /* <DEDUP_REMOVED lines=10> */
.L_x_2439:
        /* <DEDUP_REMOVED lines=23> */
.L_x_2440:
[----:B------:R-:W-:Y:S05]  /*1790*/  BSYNC B0 ;  /* 0x0000000000007941 */ /* 0x000fea0003800000 */
.L_x_2438:
        /* <DEDUP_REMOVED lines=27> */
.L_x_2442:
        /* <DEDUP_REMOVED lines=23> */
.L_x_2443:
[----:B------:R-:W-:Y:S05]  /*1ac0*/  BSYNC B0 ;  /* 0x0000000000007941 */ /* 0x000fea0003800000 */
.L_x_2441:
        /* <DEDUP_REMOVED lines=27> */
.L_x_2445:
        /* <DEDUP_REMOVED lines=23> */
.L_x_2446:
[----:B------:R-:W-:Y:S05]  /*1df0*/  BSYNC B0 ;  /* 0x0000000000007941 */ /* 0x000fea0003800000 */
.L_x_2444:
[----:B------:R-:W0:Y:S02]  /*1e00*/  LDC.64 R10, c[0x0][R8+0x218] ;  /* 0x00008600080a7b82 */ /* 0x000e240000000a00 */
[-C--:B0-----:R-:W-:Y:S02]  /*1e10*/  IMAD R11, R11, R12.reuse, RZ ;  /* 0x0000000c0b0b7224 */ /* 0x081fe400078e02ff */
[----:B------:R-:W-:-:S04]  /*1e20*/  IMAD.WIDE.U32 R18, R10, R12, R18 ;  /* 0x0000000c0a127225 */ /* 0x000fc800078e0012 */
[----:B------:R-:W-:-:S05]  /*1e30*/  IMAD R11, R10, R15, R11 ;  /* 0x0000000f0a0b7224 */ /* 0x000fca00078e020b */
[----:B------:R-:W-:-:S03]  /*1e40*/  IADD3 R19, R19, R11, RZ ;  /* 0x0000000b13137210 */ /* 0x000fc60007ffe0ff */
.L_x_2437:
        /* <DEDUP_REMOVED lines=27> */
[----:B------:R-:W-:Y:S05]  /*2000*/  CALL.REL.NOINC `($__internal_61_$__cuda_sm20_div_s64) ;  /* 0x000003d000007944 */ /* 0x000fea0003c00000 */
[----:B------:R-:W-:Y:S05]  /*2010*/  BRA `(.L_x_2451) ;  /* 0x0000012000007947 */ /* 0x000fea0003800000 */
.L_x_2450:
        /* <DEDUP_REMOVED lines=18> */
.L_x_2451:
[----:B------:R-:W-:Y:S05]  /*2140*/  BSYNC B1 ;  /* 0x0000000000017941 */ /* 0x000fea0003800000 */
.L_x_2449:
[----:B------:R-:W-:Y:S02]  /*2150*/  ISETP.NE.U32.AND P0, PT, R24, c[0x0][0x640], PT ;  /* 0x0001900018007a0c */ /* 0x000fe40003f05070 */
[----:B------:R-:W-:-:S04]  /*2160*/  SHF.R.S32.HI R8, RZ, 0x1f, R24 ;  /* 0x0000001fff087819 */ /* 0x000fc80000011418 */
[----:B------:R-:W-:-:S04]  /*2170*/  ISETP.NE.AND.EX P0, PT, R8, c[0x0][0x644], PT, P0 ;  /* 0x0001910008007a0c */ /* 0x000fc80003f05300 */
[----:B------:R-:W-:-:S04]  /*2180*/  SEL R11, RZ, 0xffffffff, P0 ;  /* 0xffffffffff0b7807 */ /* 0x000fc80000000000 */
[----:B------:R-:W-:-:S05]  /*2190*/  IADD3 R24, R24, R11, RZ ;  /* 0x0000000b18187210 */ /* 0x000fca0007ffe0ff */
[----:B------:R-:W-:-:S05]  /*21a0*/  IMAD.SHL.U32 R24, R24, 0x4, RZ ;  /* 0x0000000418187824 */ /* 0x000fca00078e00ff */
.L_x_2452:
[----:B------:R-:W0:Y:S02]  /*21b0*/  LDS R10, [R24] ;  /* 0x00000000180a7984 */ /* 0x000e240000000800 */
[----:B0-----:R-:W-:-:S06]  /*21c0*/  FADD R11, R10, 1 ;  /* 0x3f8000000a0b7421 */ /* 0x001fcc0000000000 */
[----:B------:R-:W0:Y:S02]  /*21d0*/  ATOMS.CAST.SPIN R11, [R24], R10, R11 ;  /* 0x0000000a180b738d */ /* 0x000e24000180000b */
[----:B0-----:R-:W-:-:S13]  /*21e0*/  ISETP.EQ.U32.AND P0, PT, R11, 0x1, PT ;  /* 0x000000010b00780c */ /* 0x001fda0003f02070 */
[----:B------:R-:W-:Y:S05]  /*21f0*/  @!P0 BRA `(.L_x_2452) ;  /* 0xffffffb000008947 */ /* 0x000fea000383ffff */
.L_x_2448:
[----:B------:R-:W-:Y:S05]  /*2200*/  BSYNC B0 ;  /* 0x0000000000007941 */ /* 0x000fea0003800000 */
.L_x_2447:
        /* <DEDUP_REMOVED lines=8> */
.L_x_2414:
[----:B------:R-:W-:Y:S01]  /*2290*/  WARPSYNC 0xffffffff ;  /* 0xffffffff00007948 */ /* 0x000fe20003800000 */
[----:B------:R-:W-:Y:S01]  /*22a0*/  BAR.SYNC.DEFER_BLOCKING 0x0 ;  /* 0x0000000000007b1d */ /* 0x000fe20000010000 */
[----:B------:R-:W-:-:S04]  /*22b0*/  ISETP.GE.U32.AND P0, PT, R0, c[0x0][0x168], PT ;  /* 0x00005a0000007a0c */ /* 0x000fc80003f06070 */
[----:B------:R-:W-:-:S13]  /*22c0*/  ISETP.GE.AND.EX P0, PT, RZ, c[0x0][0x16c], PT, P0 ;  /* 0x00005b00ff007a0c */ /* 0x000fda0003f06300 */
[----:B------:R-:W-:Y:S05]  /*22d0*/  @P0 EXIT ;  /* 0x000000000000094d */ /* 0x000fea0003800000 */
[----:B------:R-:W-:-:S03]  /*22e0*/  IMAD.MOV.U32 R6, RZ, RZ, RZ ;  /* 0x000000ffff067224 */ /* 0x000fc600078e00ff */
.L_x_2454:
        /* <DEDUP_REMOVED lines=15> */
        .weak           $__internal_61_$__cuda_sm20_div_s64
        .type           $__internal_61_$__cuda_sm20_div_s64,@function
        .size           $__internal_61_$__cuda_sm20_div_s64,(.L_x_3609 - $__internal_61_$__cuda_sm20_div_s64)
$__internal_61_$__cuda_sm20_div_s64:
        /* <DEDUP_REMOVED lines=82> */
[----:B------:R-:W-:Y:S06]  /*2900*/  RET.REL.NODEC R12 `(_ZN2at4cuda17kernelHistogram1DIfilLi1ELi2ELin1ELNS0_23CUDAHistogramMemoryTypeE0EZNS0_21CUDA_tensor_histogramIfiLb1EEEbNS_6TensorES4_S4_lNS_14AccumulateTypeIT0_Lb1EE4typeES8_NS0_13TensorArgTypeES9_S9_EUllE0_EEvNS0_6detail10TensorInfoIT_T1_EESF_NSC_IKS6_SE_EElS8_S8_SE_T6_) ;  /* 0xffffd6f00c007950 */ /* 0x000fec0003c3ffff */
.L_x_2455:
        /* <DEDUP_REMOVED lines=15> */
.L_x_3609:


//--------------------- .text._ZN2at4cuda17kernelHistogram1DIfilLi1ELi2ELin1ELNS0_23CUDAHistogramMemoryTypeE1EZNS0_21CUDA_tensor_histogramIfiLb1EEEbNS_6TensorES4_S4_lNS_14AccumulateTypeIT0_Lb1EE4typeES8_NS0_13TensorArgTypeES9_S9_EUllE_EEvNS0_6detail10TensorInfoIT_T1_EESF_NSC_IKS6_SE_EElS8_S8_SE_T6_ --------------------------
	.section	.text._ZN2at4cuda17kernelHistogram1DIfilLi1ELi2ELin1ELNS0_23CUDAHistogramMemoryTypeE1EZNS0_21CUDA_tensor_histogramIfiLb1EEEbNS_6TensorES4_S4_lNS_14AccumulateTypeIT0_Lb1EE4typeES8_NS0_13TensorArgTypeES9_S9_EUllE_EEvNS0_6detail10TensorInfoIT_T1_EESF_NSC_IKS6_SE_EElS8_S8_SE_T6_,"ax",@progbits
	.sectioninfo	@"SHI_REGISTERS=36"
	.align	128
        .global         _ZN2at4cuda17kernelHistogram1DIfilLi1ELi2ELin1ELNS0_23CUDAHistogramMemoryTypeE1EZNS0_21CUDA_tensor_histogramIfiLb1EEEbNS_6TensorES4_S4_lNS_14AccumulateTypeIT0_Lb1EE4typeES8_NS0_13TensorArgTypeES9_S9_EUllE_EEvNS0_6detail10TensorInfoIT_T1_EESF_NSC_IKS6_SE_EElS8_S8_SE_T6_
        .type           _ZN2at4cuda17kernelHistogram1DIfilLi1ELi2ELin1ELNS0_23CUDAHistogramMemoryTypeE1EZNS0_21CUDA_tensor_histogramIfiLb1EEEbNS_6TensorES4_S4_lNS_14AccumulateTypeIT0_Lb1EE4typeES8_NS0_13TensorArgTypeES9_S9_EUllE_EEvNS0_6detail10TensorInfoIT_T1_EESF_NSC_IKS6_SE_EElS8_S8_SE_T6_,@function
        .size           _ZN2at4cuda17kernelHistogram1DIfilLi1ELi2ELin1ELNS0_23CUDAHistogramMemoryTypeE1EZNS0_21CUDA_tensor_histogramIfiLb1EEEbNS_6TensorES4_S4_lNS_14AccumulateTypeIT0_Lb1EE4typeES8_NS0_13TensorArgTypeES9_S9_EUllE_EEvNS0_6detail10TensorInfoIT_T1_EESF_NSC_IKS6_SE_EElS8_S8_SE_T6_,(.L_x_3610 - _ZN2at4cuda17kernelHistogram1DIfilLi1ELi2ELin1ELNS0_23CUDAHistogramMemoryTypeE1EZNS0_21CUDA_tensor_histogramIfiLb1EEEbNS_6TensorES4_S4_lNS_14AccumulateTypeIT0_Lb1EE4typeES8_NS0_13TensorArgTypeES9_S9_EUllE_EEvNS0_6detail10TensorInfoIT_T1_EESF_NSC_IKS6_SE_EElS8_S8_SE_T6_)
        .other          _ZN2at4cuda17kernelHistogram1DIfilLi1ELi2ELin1ELNS0_23CUDAHistogramMemoryTypeE1EZNS0_21CUDA_tensor_histogramIfiLb1EEEbNS_6TensorES4_S4_lNS_14AccumulateTypeIT0_Lb1EE4typeES8_NS0_13TensorArgTypeES9_S9_EUllE_EEvNS0_6detail10TensorInfoIT_T1_EESF_NSC_IKS6_SE_EElS8_S8_SE_T6_,@"STO_CUDA_ENTRY STV_DEFAULT"
_ZN2at4cuda17kernelHistogram1DIfilLi1ELi2ELin1ELNS0_23CUDAHistogramMemoryTypeE1EZNS0_21CUDA_tensor_histogramIfiLb1EEEbNS_6TensorES4_S4_lNS_14AccumulateTypeIT0_Lb1EE4typeES8_NS0_13TensorArgTypeES9_S9_EUllE_EEvNS0_6detail10TensorInfoIT_T1_EESF_NSC_IKS6_SE_EElS8_S8_SE_T6_:
.text._ZN2at4cuda17kernelHistogram1DIfilLi1ELi2ELin1ELNS0_23CUDAHistogramMemoryTypeE1EZNS0_21CUDA_tensor_histogramIfiLb1EEEbNS_6TensorES4_S4_lNS_14AccumulateTypeIT0_Lb1EE4typeES8_NS0_13TensorArgTypeES9_S9_EUllE_EEvNS0_6detail10TensorInfoIT_T1_EESF_NSC_IKS6_SE_EElS8_S8_SE_T6_:
        /* <DEDUP_REMOVED lines=17> */
.L_x_2462:
        /* <DEDUP_REMOVED lines=29> */
[----:B------:R-:W-:Y:S05]  /*02e0*/  CALL.REL.NOINC `($__internal_62_$__cuda_sm20_div_s64) ;  /* 0x0000200000007944 */ /* 0x000fea0003c00000 */
[----:B------:R-:W-:Y:S05]  /*02f0*/  BRA `(.L_x_2461) ;  /* 0x0000012000007947 */ /* 0x000fea0003800000 */
.L_x_2460:
        /* <DEDUP_REMOVED lines=18> */
.L_x_2461:
[----:B------:R-:W-:Y:S05]  /*0420*/  BSYNC B1 ;  /* 0x0000000000017941 */ /* 0x000fea0003800000 */
.L_x_2459:
        /* <DEDUP_REMOVED lines=20> */
.L_x_2458:
[----:B------:R-:W-:Y:S05]  /*0570*/  BSYNC B0 ;  /* 0x0000000000007941 */ /* 0x000fea0003800000 */
.L_x_2457:
[----:B------:R-:W-:-:S05]  /*0580*/  IMAD R5, R3, c[0x0][0x0], RZ ;  /* 0x0000000003057a24 */ /* 0x000fca00078e02ff */
[----:B------:R-:W-:-:S05]  /*0590*/  IADD3 R0, P0, R5, R0, RZ ;  /* 0x0000000005007210 */ /* 0x000fca0007f1e0ff */
[----:B------:R-:W-:Y:S01]  /*05a0*/  IMAD.X R2, RZ, RZ, R2, P0 ;  /* 0x000000ffff027224 */ /* 0x000fe200000e0602 */
[----:B------:R-:W-:-:S04]  /*05b0*/  ISETP.GE.U32.AND P0, PT, R0, c[0x0][0x658], PT ;  /* 0x0001960000007a0c */ /* 0x000fc80003f06070 */
[----:B------:R-:W-:-:S13]  /*05c0*/  ISETP.GE.AND.EX P0, PT, R2, c[0x0][0x65c], PT, P0 ;  /* 0x0001970002007a0c */ /* 0x000fda0003f06300 */
[----:B------:R-:W-:Y:S05]  /*05d0*/  @!P0 BRA `(.L_x_2462) ;  /* 0xfffffb3000008947 */ /* 0x000fea000383ffff */
[----:B------:R-:W-:Y:S05]  /*05e0*/  EXIT ;  /* 0x000000000000794d */ /* 0x000fea0003800000 */
.L_x_2456:
[----:B------:R-:W-:-:S04]  /*05f0*/  LOP3.LUT R3, RZ, c[0x0][0x638], RZ, 0x33, !PT ;  /* 0x00018e00ff037a12 */ /* 0x000fc800078e33ff */
[----:B------:R-:W-:-:S04]  /*0600*/  IMNMX R3, R3, -0x3, !PT ;  /* 0xfffffffd03037817 */ /* 0x000fc80007800200 */
[----:B------:R-:W-:-:S04]  /*0610*/  IADD3 R6, R3, c[0x0][0x638], RZ ;  /* 0x00018e0003067a10 */ /* 0x000fc80007ffe0ff */
[C---:B------:R-:W-:Y:S02]  /*0620*/  IADD3 R3, R6.reuse, 0x2, RZ ;  /* 0x0000000206037810 */ /* 0x040fe40007ffe0ff */
[----:B------:R-:W-:Y:S02]  /*0630*/  IADD3 R4, R6, 0x1, RZ ;  /* 0x0000000106047810 */ /* 0x000fe40007ffe0ff */
[----:B------:R-:W-:-:S05]  /*0640*/  LOP3.LUT R3, R3, 0x3, RZ, 0xc0, !PT ;  /* 0x0000000303037812 */ /* 0x000fca00078ec0ff */
[----:B------:R-:W-:Y:S02]  /*0650*/  IMAD.IADD R5, R6, 0x1, -R3 ;  /* 0x0000000106057824 */ /* 0x000fe400078e0a03 */
.L_x_2493:
        /* <DEDUP_REMOVED lines=11> */
.L_x_2476:
        /* <DEDUP_REMOVED lines=8> */
[----:B------:R-:W-:Y:S05]  /*0790*/  CALL.REL.NOINC `($__internal_62_$__cuda_sm20_div_s64) ;  /* 0x00001b5000007944 */ /* 0x000fea0003c00000 */
        /* <DEDUP_REMOVED lines=10> */
.L_x_2465:
        /* <DEDUP_REMOVED lines=22> */
.L_x_2466:
[----:B------:R-:W-:Y:S05]  /*09a0*/  BSYNC B0 ;  /* 0x0000000000007941 */ /* 0x000fea0003800000 */
.L_x_2464:
        /* <DEDUP_REMOVED lines=16> */
[----:B------:R-:W-:Y:S05]  /*0ab0*/  CALL.REL.NOINC `($__internal_62_$__cuda_sm20_div_s64) ;  /* 0x0000183000007944 */ /* 0x000fea0003c00000 */
        /* <DEDUP_REMOVED lines=12> */
.L_x_2468:
        /* <DEDUP_REMOVED lines=23> */
.L_x_2469:
[----:B------:R-:W-:Y:S05]  /*0cf0*/  BSYNC B0 ;  /* 0x0000000000007941 */ /* 0x000fea0003800000 */
.L_x_2467:
        /* <DEDUP_REMOVED lines=29> */
.L_x_2471:
        /* <DEDUP_REMOVED lines=23> */
.L_x_2472:
[----:B------:R-:W-:Y:S05]  /*1040*/  BSYNC B0 ;  /* 0x0000000000007941 */ /* 0x000fea0003800000 */
.L_x_2470:
        /* <DEDUP_REMOVED lines=30> */
.L_x_2474:
        /* <DEDUP_REMOVED lines=22> */
.L_x_2475:
[----:B------:R-:W-:Y:S05]  /*1390*/  BSYNC B0 ;  /* 0x0000000000007941 */ /* 0x000fea0003800000 */
.L_x_2473:
        /* <DEDUP_REMOVED lines=11> */
.L_x_2463:
        /* <DEDUP_REMOVED lines=12> */
[----:B------:R-:W-:Y:S05]  /*1510*/  CALL.REL.NOINC `($__internal_62_$__cuda_sm20_div_s64) ;  /* 0x00000dd000007944 */ /* 0x000fea0003c00000 */
        /* <DEDUP_REMOVED lines=10> */
.L_x_2479:
        /* <DEDUP_REMOVED lines=23> */
.L_x_2480:
[----:B------:R-:W-:Y:S05]  /*1730*/  BSYNC B0 ;  /* 0x0000000000007941 */ /* 0x000fea0003800000 */
.L_x_2478:
        /* <DEDUP_REMOVED lines=27> */
.L_x_2482:
        /* <DEDUP_REMOVED lines=23> */
.L_x_2483:
[----:B------:R-:W-:Y:S05]  /*1a60*/  BSYNC B0 ;  /* 0x0000000000007941 */ /* 0x000fea0003800000 */
.L_x_2481:
        /* <DEDUP_REMOVED lines=16> */
[----:B------:R-:W-:Y:S05]  /*1b70*/  CALL.REL.NOINC `($__internal_62_$__cuda_sm20_div_s64) ;  /* 0x0000077000007944 */ /* 0x000fea0003c00000 */
        /* <DEDUP_REMOVED lines=9> */
.L_x_2485:
        /* <DEDUP_REMOVED lines=23> */
.L_x_2486:
[----:B------:R-:W-:Y:S05]  /*1d80*/  BSYNC B0 ;  /* 0x0000000000007941 */ /* 0x000fea0003800000 */
.L_x_2484:
[----:B------:R-:W0:Y:S01]  /*1d90*/  LDC.64 R6, c[0x0][R6+0x218] ;  /* 0x0000860006067b82 */ /* 0x000e220000000a00 */
[----:B------:R-:W-:Y:S02]  /*1da0*/  IMAD.MOV.U32 R13, RZ, RZ, R9 ;  /* 0x000000ffff0d7224 */ /* 0x000fe400078e0009 */
[-C--:B0-----:R-:W-:Y:S02]  /*1db0*/  IMAD R7, R7, R10.reuse, RZ ;  /* 0x0000000a07077224 */ /* 0x081fe400078e02ff */
[----:B------:R-:W-:-:S04]  /*1dc0*/  IMAD.WIDE.U32 R12, R6, R10, R12 ;  /* 0x0000000a060c7225 */ /* 0x000fc800078e000c */
[----:B------:R-:W-:-:S05]  /*1dd0*/  IMAD R7, R6, R15, R7 ;  /* 0x0000000f06077224 */ /* 0x000fca00078e0207 */
[----:B------:R-:W-:-:S03]  /*1de0*/  IADD3 R9, R13, R7, RZ ;  /* 0x000000070d097210 */ /* 0x000fc60007ffe0ff */
.L_x_2477:
        /* <DEDUP_REMOVED lines=31> */
.L_x_2490:
        /* <DEDUP_REMOVED lines=18> */
.L_x_2491:
[----:B------:R-:W-:Y:S05]  /*2100*/  BSYNC B1 ;  /* 0x0000000000017941 */ /* 0x000fea0003800000 */
.L_x_2489:
        /* <DEDUP_REMOVED lines=20> */
.L_x_2488:
[----:B------:R-:W-:Y:S05]  /*2250*/  BSYNC B0 ;  /* 0x0000000000007941 */ /* 0x000fea0003800000 */
.L_x_2487:
        /* <DEDUP_REMOVED lines=8> */
.L_x_2492:
[----:B------:R-:W-:Y:S05]  /*22e0*/  EXIT ;  /* 0x000000000000794d */ /* 0x000fea0003800000 */
        .weak           $__internal_62_$__cuda_sm20_div_s64
        .type           $__internal_62_$__cuda_sm20_div_s64,@function
        .size           $__internal_62_$__cuda_sm20_div_s64,(.L_x_3610 - $__internal_62_$__cuda_sm20_div_s64)
$__internal_62_$__cuda_sm20_div_s64:
        /* <DEDUP_REMOVED lines=82> */
[----:B------:R-:W-:Y:S06]  /*2810*/  RET.REL.NODEC R10 `(_ZN2at4cuda17kernelHistogram1DIfilLi1ELi2ELin1ELNS0_23CUDAHistogramMemoryTypeE1EZNS0_21CUDA_tensor_histogramIfiLb1EEEbNS_6TensorES4_S4_lNS_14AccumulateTypeIT0_Lb1EE4typeES8_NS0_13TensorArgTypeES9_S9_EUllE_EEvNS0_6detail10TensorInfoIT_T1_EESF_NSC_IKS6_SE_EElS8_S8_SE_T6_) ;  /* 0xffffd7e00a007950 */ /* 0x000fec0003c3ffff */
.L_x_2494:
        /* <DEDUP_REMOVED lines=14> */
.L_x_3610:


//--------------------- .text._ZN2at4cuda17kernelHistogram1DIfilLi1ELi2ELin1ELNS0_23CUDAHistogramMemoryTypeE0EZNS0_21CUDA_tensor_histogramIfiLb1EEEbNS_6TensorES4_S4_lNS_14AccumulateTypeIT0_Lb1EE4typeES8_NS0_13TensorArgTypeES9_S9_EUllE_EEvNS0_6detail10TensorInfoIT_T1_EESF_NSC_IKS6_SE_EElS8_S8_SE_T6_ --------------------------
	.section	.text._ZN2at4cuda17kernelHistogram1DIfilLi1ELi2ELin1ELNS0_23CUDAHistogramMemoryTypeE0EZNS0_21CUDA_tensor_histogramIfiLb1EEEbNS_6TensorES4_S4_lNS_14AccumulateTypeIT0_Lb1EE4typeES8_NS0_13TensorArgTypeES9_S9_EUllE_EEvNS0_6detail10TensorInfoIT_T1_EESF_NSC_IKS6_SE_EElS8_S8_SE_T6_,"ax",@progbits
	.sectioninfo	@"SHI_REGISTERS=40"
	.align	128
        .global         _ZN2at4cuda17kernelHistogram1DIfilLi1ELi2ELin1ELNS0_23CUDAHistogramMemoryTypeE0EZNS0_21CUDA_tensor_histogramIfiLb1EEEbNS_6TensorES4_S4_lNS_14AccumulateTypeIT0_Lb1EE4typeES8_NS0_13TensorArgTypeES9_S9_EUllE_EEvNS0_6detail10TensorInfoIT_T1_EESF_NSC_IKS6_SE_EElS8_S8_SE_T6_
        .type           _ZN2at4cuda17kernelHistogram1DIfilLi1ELi2ELin1ELNS0_23CUDAHistogramMemoryTypeE0EZNS0_21CUDA_tensor_histogramIfiLb1EEEbNS_6TensorES4_S4_lNS_14AccumulateTypeIT0_Lb1EE4typeES8_NS0_13TensorArgTypeES9_S9_EUllE_EEvNS0_6detail10TensorInfoIT_T1_EESF_NSC_IKS6_SE_EElS8_S8_SE_T6_,@function
        .size           _ZN2at4cuda17kernelHistogram1DIfilLi1ELi2ELin1ELNS0_23CUDAHistogramMemoryTypeE0EZNS0_21CUDA_tensor_histogramIfiLb1EEEbNS_6TensorES4_S4_lNS_14AccumulateTypeIT0_Lb1EE4typeES8_NS0_13TensorArgTypeES9_S9_EUllE_EEvNS0_6detail10TensorInfoIT_T1_EESF_NSC_IKS6_SE_EElS8_S8_SE_T6_,(.L_x_3611 - _ZN2at4cuda17kernelHistogram1DIfilLi1ELi2ELin1ELNS0_23CUDAHistogramMemoryTypeE0EZNS0_21CUDA_tensor_histogramIfiLb1EEEbNS_6TensorES4_S4_lNS_14AccumulateTypeIT0_Lb1EE4typeES8_NS0_13TensorArgTypeES9_S9_EUllE_EEvNS0_6detail10TensorInfoIT_T1_EESF_NSC_IKS6_SE_EElS8_S8_SE_T6_)
        .other          _ZN2at4cuda17kernelHistogram1DIfilLi1ELi2ELin1ELNS0_23CUDAHistogramMemoryTypeE0EZNS0_21CUDA_tensor_histogramIfiLb1EEEbNS_6TensorES4_S4_lNS_14AccumulateTypeIT0_Lb1EE4typeES8_NS0_13TensorArgTypeES9_S9_EUllE_EEvNS0_6detail10TensorInfoIT_T1_EESF_NSC_IKS6_SE_EElS8_S8_SE_T6_,@"STO_CUDA_ENTRY STV_DEFAULT"
_ZN2at4cuda17kernelHistogram1DIfilLi1ELi2ELin1ELNS0_23CUDAHistogramMemoryTypeE0EZNS0_21CUDA_tensor_histogramIfiLb1EEEbNS_6TensorES4_S4_lNS_14AccumulateTypeIT0_Lb1EE4typeES8_NS0_13TensorArgTypeES9_S9_EUllE_EEvNS0_6detail10TensorInfoIT_T1_EESF_NSC_IKS6_SE_EElS8_S8_SE_T6_:
.text._ZN2at4cuda17kernelHistogram1DIfilLi1ELi2ELin1ELNS0_23CUDAHistogramMemoryTypeE0EZNS0_21CUDA_tensor_histogramIfiLb1EEEbNS_6TensorES4_S4_lNS_14AccumulateTypeIT0_Lb1EE4typeES8_NS0_13TensorArgTypeES9_S9_EUllE_EEvNS0_6detail10TensorInfoIT_T1_EESF_NSC_IKS6_SE_EElS8_S8_SE_T6_:
        /* <DEDUP_REMOVED lines=9> */
.L_x_2497:
[----:B------:R0:W-:Y:S02]  /*0090*/  STS [R2.X4], RZ ;  /* 0x000000ff02007388 */ /* 0x0001e40000004800 */
[----:B0-----:R-:W-:-:S04]  /*00a0*/  IADD3 R2, P0, R2, c[0x0][0x0], RZ ;  /* 0x0000000002027a10 */ /* 0x001fc80007f1e0ff */
[----:B------:R-:W-:Y:S02]  /*00b0*/  IADD3.X R3, RZ, R3, RZ, P0, !PT ;  /* 0x00000003ff037210 */ /* 0x000fe400007fe4ff */
[----:B------:R-:W-:-:S04]  /*00c0*/  ISETP.GE.U32.AND P0, PT, R2, c[0x0][0x168], PT ;  /* 0x00005a0002007a0c */ /* 0x000fc80003f06070 */
[----:B------:R-:W-:-:S13]  /*00d0*/  ISETP.GE.AND.EX P0, PT, R3, c[0x0][0x16c], PT, P0 ;  /* 0x00005b0003007a0c */ /* 0x000fda0003f06300 */
[----:B------:R-:W-:Y:S05]  /*00e0*/  @!P0 BRA `(.L_x_2497) ;  /* 0xffffffa000008947 */ /* 0x000fea000383ffff */
.L_x_2496:
[----:B-1----:R-:W-:Y:S05]  /*00f0*/  BSYNC B0 ;  /* 0x0000000000007941 */ /* 0x002fea0003800000 */
.L_x_2495:
        /* <DEDUP_REMOVED lines=16> */
.L_x_2506:
        /* <DEDUP_REMOVED lines=28> */
[----:B------:R-:W-:Y:S05]  /*03c0*/  CALL.REL.NOINC `($__internal_63_$__cuda_sm20_div_s64) ;  /* 0x000020e000007944 */ /* 0x000fea0003c00000 */
[----:B------:R-:W-:Y:S05]  /*03d0*/  BRA `(.L_x_2504) ;  /* 0x0000012000007947 */ /* 0x000fea0003800000 */
.L_x_2503:
        /* <DEDUP_REMOVED lines=18> */
.L_x_2504:
[----:B------:R-:W-:Y:S05]  /*0500*/  BSYNC B1 ;  /* 0x0000000000017941 */ /* 0x000fea0003800000 */
.L_x_2502:
        /* <DEDUP_REMOVED lines=13> */
.L_x_2505:
[----:B------:R-:W0:Y:S02]  /*05e0*/  LDS R8, [R24] ;  /* 0x0000000018087984 */ /* 0x000e240000000800 */
[----:B0----5:R-:W-:-:S06]  /*05f0*/  FADD R9, R11, R8 ;  /* 0x000000080b097221 */ /* 0x021fcc0000000000 */
[----:B------:R-:W0:Y:S02]  /*0600*/  ATOMS.CAST.SPIN R9, [R24], R8, R9 ;  /* 0x000000081809738d */ /* 0x000e240001800009 */
[----:B0-----:R-:W-:-:S13]  /*0610*/  ISETP.EQ.U32.AND P0, PT, R9, 0x1, PT ;  /* 0x000000010900780c */ /* 0x001fda0003f02070 */
[----:B------:R-:W-:Y:S05]  /*0620*/  @!P0 BRA `(.L_x_2505) ;  /* 0xffffffb000008947 */ /* 0x000fea000383ffff */
.L_x_2501:
[----:B------:R-:W-:Y:S05]  /*0630*/  BSYNC B0 ;  /* 0x0000000000007941 */ /* 0x000fea0003800000 */
.L_x_2500:
[----:B------:R-:W-:-:S05]  /*0640*/  IMAD R7, R4, c[0x0][0x0], RZ ;  /* 0x0000000004077a24 */ /* 0x000fca00078e02ff */
[----:B------:R-:W-:-:S04]  /*0650*/  IADD3 R6, P0, R7, R6, RZ ;  /* 0x0000000607067210 */ /* 0x000fc80007f1e0ff */
[----:B------:R-:W-:Y:S02]  /*0660*/  IADD3.X R5, RZ, R5, RZ, P0, !PT ;  /* 0x00000005ff057210 */ /* 0x000fe400007fe4ff */
[----:B------:R-:W-:-:S04]  /*0670*/  ISETP.GE.U32.AND P0, PT, R6, c[0x0][0x658], PT ;  /* 0x0001960006007a0c */ /* 0x000fc80003f06070 */
[----:B------:R-:W-:-:S13]  /*0680*/  ISETP.GE.AND.EX P0, PT, R5, c[0x0][0x65c], PT, P0 ;  /* 0x0001970005007a0c */ /* 0x000fda0003f06300 */
[----:B------:R-:W-:Y:S05]  /*0690*/  @!P0 BRA `(.L_x_2506) ;  /* 0xfffffb6000008947 */ /* 0x000fea000383ffff */
[----:B------:R-:W-:Y:S05]  /*06a0*/  BRA `(.L_x_2498) ;  /* 0x00001cb000007947 */ /* 0x000fea0003800000 */
.L_x_2499:
        /* <DEDUP_REMOVED lines=8> */
.L_x_2537:
        /* <DEDUP_REMOVED lines=8> */
.L_x_2520:
        /* <DEDUP_REMOVED lines=13> */
[----:B------:R-:W-:Y:S05]  /*0880*/  CALL.REL.NOINC `($__internal_63_$__cuda_sm20_div_s64) ;  /* 0x00001c2000007944 */ /* 0x000fea0003c00000 */
        /* <DEDUP_REMOVED lines=11> */
.L_x_2509:
        /* <DEDUP_REMOVED lines=22> */
.L_x_2510:
[----:B------:R-:W-:Y:S05]  /*0aa0*/  BSYNC B0 ;  /* 0x0000000000007941 */ /* 0x000fea0003800000 */
.L_x_2508:
        /* <DEDUP_REMOVED lines=15> */
[----:B------:R-:W-:Y:S05]  /*0ba0*/  CALL.REL.NOINC `($__internal_63_$__cuda_sm20_div_s64) ;  /* 0x0000190000007944 */ /* 0x000fea0003c00000 */
        /* <DEDUP_REMOVED lines=12> */
.L_x_2512:
        /* <DEDUP_REMOVED lines=22> */
.L_x_2513:
[----:B------:R-:W-:Y:S05]  /*0dd0*/  BSYNC B0 ;  /* 0x0000000000007941 */ /* 0x000fea0003800000 */
.L_x_2511:
        /* <DEDUP_REMOVED lines=16> */
[----:B------:R-:W-:Y:S05]  /*0ee0*/  CALL.REL.NOINC `($__internal_63_$__cuda_sm20_div_s64) ;  /* 0x000015c000007944 */ /* 0x000fea0003c00000 */
        /* <DEDUP_REMOVED lines=12> */
.L_x_2515:
        /* <DEDUP_REMOVED lines=22> */
.L_x_2516:
[----:B------:R-:W-:Y:S05]  /*1110*/  BSYNC B0 ;  /* 0x0000000000007941 */ /* 0x000fea0003800000 */
.L_x_2514:
        /* <DEDUP_REMOVED lines=30> */
.L_x_2518:
        /* <DEDUP_REMOVED lines=23> */
.L_x_2519:
[----:B------:R-:W-:Y:S05]  /*1470*/  BSYNC B0 ;  /* 0x0000000000007941 */ /* 0x000fea0003800000 */
.L_x_2517:
        /* <DEDUP_REMOVED lines=8> */
.L_x_2507:
        /* <DEDUP_REMOVED lines=13> */
[----:B------:R-:W-:Y:S05]  /*15d0*/  CALL.REL.NOINC `($__internal_63_$__cuda_sm20_div_s64) ;  /* 0x00000ed000007944 */ /* 0x000fea0003c00000 */
        /* <DEDUP_REMOVED lines=10> */
.L_x_2523:
        /* <DEDUP_REMOVED lines=23> */
.L_x_2524:
[----:B------:R-:W-:Y:S05]  /*17f0*/  BSYNC B0 ;  /* 0x0000000000007941 */ /* 0x000fea0003800000 */
.L_x_2522:
        /* <DEDUP_REMOVED lines=27> */
.L_x_2526:
        /* <DEDUP_REMOVED lines=23> */
.L_x_2527:
[----:B------:R-:W-:Y:S05]  /*1b20*/  BSYNC B0 ;  /* 0x0000000000007941 */ /* 0x000fea0003800000 */
.L_x_2525:
        /* <DEDUP_REMOVED lines=27> */
.L_x_2529:
        /* <DEDUP_REMOVED lines=23> */
.L_x_2530:
[----:B------:R-:W-:Y:S05]  /*1e50*/  BSYNC B0 ;  /* 0x0000000000007941 */ /* 0x000fea0003800000 */
.L_x_2528:
[----:B------:R-:W0:Y:S02]  /*1e60*/  LDC.64 R10, c[0x0][R9+0x218] ;  /* 0x00008600090a7b82 */ /* 0x000e240000000a00 */
[-C--:B0-----:R-:W-:Y:S02]  /*1e70*/  IMAD R11, R11, R12.reuse, RZ ;  /* 0x0000000c0b0b7224 */ /* 0x081fe400078e02ff */
[----:B------:R-:W-:-:S04]  /*1e80*/  IMAD.WIDE.U32 R18, R10, R12, R18 ;  /* 0x0000000c0a127225 */ /* 0x000fc800078e0012 */
[----:B------:R-:W-:-:S04]  /*1e90*/  IMAD R11, R10, R15, R11 ;  /* 0x0000000f0a0b7224 */ /* 0x000fc800078e020b */
[----:B------:R-:W-:Y:S02]  /*1ea0*/  IMAD.IADD R19, R19, 0x1, R11 ;  /* 0x0000000113137824 */ /* 0x000fe400078e020b */
.L_x_2521:
        /* <DEDUP_REMOVED lines=27> */
[----:B------:R-:W-:Y:S05]  /*2060*/  CALL.REL.NOINC `($__internal_63_$__cuda_sm20_div_s64) ;  /* 0x0000044000007944 */ /* 0x000fea0003c00000 */
[----:B------:R-:W-:Y:S05]  /*2070*/  BRA `(.L_x_2535) ;  /* 0x0000012000007947 */ /* 0x000fea0003800000 */
.L_x_2534:
        /* <DEDUP_REMOVED lines=18> */
.L_x_2535:
[----:B------:R-:W-:Y:S05]  /*21a0*/  BSYNC B1 ;  /* 0x0000000000017941 */ /* 0x000fea0003800000 */
.L_x_2533:
        /* <DEDUP_REMOVED lines=13> */
.L_x_2536:
[----:B------:R-:W0:Y:S02]  /*2280*/  LDS R10, [R24] ;  /* 0x00000000180a7984 */ /* 0x000e240000000800 */
[----:B0----5:R-:W-:-:S06]  /*2290*/  FADD R11, R13, R10 ;  /* 0x0000000a0d0b7221 */ /* 0x021fcc0000000000 */
[----:B------:R-:W0:Y:S02]  /*22a0*/  ATOMS.CAST.SPIN R11, [R24], R10, R11 ;  /* 0x0000000a180b738d */ /* 0x000e24000180000b */
[----:B0-----:R-:W-:-:S13]  /*22b0*/  ISETP.EQ.U32.AND P0, PT, R11, 0x1, PT ;  /* 0x000000010b00780c */ /* 0x001fda0003f02070 */
[----:B------:R-:W-:Y:S05]  /*22c0*/  @!P0 BRA `(.L_x_2536) ;  /* 0xffffffb000008947 */ /* 0x000fea000383ffff */
.L_x_2532:
[----:B------:R-:W-:Y:S05]  /*22d0*/  BSYNC B0 ;  /* 0x0000000000007941 */ /* 0x000fea0003800000 */
.L_x_2531:
        /* <DEDUP_REMOVED lines=8> */
.L_x_2498:
[----:B------:R-:W-:Y:S01]  /*2360*/  WARPSYNC 0xffffffff ;  /* 0xffffffff00007948 */ /* 0x000fe20003800000 */
[----:B------:R-:W-:Y:S01]  /*2370*/  BAR.SYNC.DEFER_BLOCKING 0x0 ;  /* 0x0000000000007b1d */ /* 0x000fe20000010000 */
[----:B------:R-:W-:-:S04]  /*2380*/  ISETP.GE.U32.AND P0, PT, R0, c[0x0][0x168], PT ;  /* 0x00005a0000007a0c */ /* 0x000fc80003f06070 */
[----:B------:R-:W-:-:S13]  /*2390*/  ISETP.GE.AND.EX P0, PT, RZ, c[0x0][0x16c], PT, P0 ;  /* 0x00005b00ff007a0c */ /* 0x000fda0003f06300 */
[----:B------:R-:W-:Y:S05]  /*23a0*/  @P0 EXIT ;  /* 0x000000000000094d */ /* 0x000fea0003800000 */
[----:B------:R-:W-:-:S03]  /*23b0*/  IMAD.MOV.U32 R6, RZ, RZ, RZ ;  /* 0x000000ffff067224 */ /* 0x000fc600078e00ff */
.L_x_2538:
        /* <DEDUP_REMOVED lines=15> */
        .weak           $__internal_63_$__cuda_sm20_div_s64
        .type           $__internal_63_$__cuda_sm20_div_s64,@function
        .size           $__internal_63_$__cuda_sm20_div_s64,(.L_x_3611 - $__internal_63_$__cuda_sm20_div_s64)
$__internal_63_$__cuda_sm20_div_s64:
        /* <DEDUP_REMOVED lines=82> */
[----:B------:R-:W-:Y:S06]  /*29d0*/  RET.REL.NODEC R12 `(_ZN2at4cuda17kernelHistogram1DIfilLi1ELi2ELin1ELNS0_23CUDAHistogramMemoryTypeE0EZNS0_21CUDA_tensor_histogramIfiLb1EEEbNS_6TensorES4_S4_lNS_14AccumulateTypeIT0_Lb1EE4typeES8_NS0_13TensorArgTypeES9_S9_EUllE_EEvNS0_6detail10TensorInfoIT_T1_EESF_NSC_IKS6_SE_EElS8_S8_SE_T6_) ;  /* 0xffffd6200c007950 */ /* 0x000fec0003c3ffff */
.L_x_2539:
        /* <DEDUP_REMOVED lines=10> */
.L_x_3611:


//--------------------- .text._ZN2at4cuda17kernelHistogram1DIdalLi1ELi2ELin1ELNS0_23CUDAHistogramMemoryTypeE1EZNS0_21CUDA_tensor_histogramIdaLb1EEEbNS_6TensorES4_S4_lNS_14AccumulateTypeIT0_Lb1EE4typeES8_NS0_13TensorArgTypeES9_S9_EUllE0_EEvNS0_6detail10TensorInfoIT_T1_EESF_NSC_IKS6_SE_EElS8_S8_SE_T6_ --------------------------
	.section	.text._ZN2at4cuda17kernelHistogram1DIdalLi1ELi2ELin1ELNS0_23CUDAHistogramMemoryTypeE1EZNS0_21CUDA_tensor_histogramIdaLb1EEEbNS_6TensorES4_S4_lNS_14AccumulateTypeIT0_Lb1EE4typeES8_NS0_13TensorArgTypeES9_S9_EUllE0_EEvNS0_6detail10TensorInfoIT_T1_EESF_NSC_IKS6_SE_EElS8_S8_SE_T6_,"ax",@progbits
	.sectioninfo	@"SHI_REGISTERS=36"
	.align	128
        .global         _ZN2at4cuda17kernelHistogram1DIdalLi1ELi2ELin1ELNS0_23CUDAHistogramMemoryTypeE1EZNS0_21CUDA_tensor_histogramIdaLb1EEEbNS_6TensorES4_S4_lNS_14AccumulateTypeIT0_Lb1EE4typeES8_NS0_13TensorArgTypeES9_S9_EUllE0_EEvNS0_6detail10TensorInfoIT_T1_EESF_NSC_IKS6_SE_EElS8_S8_SE_T6_
        .type           _ZN2at4cuda17kernelHistogram1DIdalLi1ELi2ELin1ELNS0_23CUDAHistogramMemoryTypeE1EZNS0_21CUDA_tensor_histogramIdaLb1EEEbNS_6TensorES4_S4_lNS_14AccumulateTypeIT0_Lb1EE4typeES8_NS0_13TensorArgTypeES9_S9_EUllE0_EEvNS0_6detail10TensorInfoIT_T1_EESF_NSC_IKS6_SE_EElS8_S8_SE_T6_,@function
        .size           _ZN2at4cuda17kernelHistogram1DIdalLi1ELi2ELin1ELNS0_23CUDAHistogramMemoryTypeE1EZNS0_21CUDA_tensor_histogramIdaLb1EEEbNS_6TensorES4_S4_lNS_14AccumulateTypeIT0_Lb1EE4typeES8_NS0_13TensorArgTypeES9_S9_EUllE0_EEvNS0_6detail10TensorInfoIT_T1_EESF_NSC_IKS6_SE_EElS8_S8_SE_T6_,(.L_x_3612 - _ZN2at4cuda17kernelHistogram1DIdalLi1ELi2ELin1ELNS0_23CUDAHistogramMemoryTypeE1EZNS0_21CUDA_tensor_histogramIdaLb1EEEbNS_6TensorES4_S4_lNS_14AccumulateTypeIT0_Lb1EE4typeES8_NS0_13TensorArgTypeES9_S9_EUllE0_EEvNS0_6detail10TensorInfoIT_T1_EESF_NSC_IKS6_SE_EElS8_S8_SE_T6_)
        .other          _ZN2at4cuda17kernelHistogram1DIdalLi1ELi2ELin1ELNS0_23CUDAHistogramMemoryTypeE1EZNS0_21CUDA_tensor_histogramIdaLb1EEEbNS_6TensorES4_S4_lNS_14AccumulateTypeIT0_Lb1EE4typeES8_NS0_13TensorArgTypeES9_S9_EUllE0_EEvNS0_6detail10TensorInfoIT_T1_EESF_NSC_IKS6_SE_EElS8_S8_SE_T6_,@"STO_CUDA_ENTRY STV_DEFAULT"
_ZN2at4cuda17kernelHistogram1DIdalLi1ELi2ELin1ELNS0_23CUDAHistogramMemoryTypeE1EZNS0_21CUDA_tensor_histogramIdaLb1EEEbNS_6TensorES4_S4_lNS_14AccumulateTypeIT0_Lb1EE4typeES8_NS0_13TensorArgTypeES9_S9_EUllE0_EEvNS0_6detail10TensorInfoIT_T1_EESF_NSC_IKS6_SE_EElS8_S8_SE_T6_:
.text._ZN2at4cuda17kernelHistogram1DIdalLi1ELi2ELin1ELNS0_23CUDAHistogramMemoryTypeE1EZNS0_21CUDA_tensor_histogramIdaLb1EEEbNS_6TensorES4_S4_lNS_14AccumulateTypeIT0_Lb1EE4typeES8_NS0_13TensorArgTypeES9_S9_EUllE0_EEvNS0_6detail10TensorInfoIT_T1_EESF_NSC_IKS6_SE_EElS8_S8_SE_T6_:
        /* <DEDUP_REMOVED lines=17> */
.L_x_2546:
[----:B0-----:R-:W-:Y:S02]  /*0110*/  IMAD R5, R2, c[0x0][0x570], RZ ;  /* 0x00015c0002057a24 */ /* 0x001fe400078e02ff */
[----:B------:R-:W-:Y:S02]  /*0120*/  IMAD.MOV.U32 R9, RZ, RZ, c[0x0][0x570] ;  /* 0x00015c00ff097624 */ /* 0x000fe400078e00ff */
[C---:B------:R-:W-:Y:S02]  /*0130*/  IMAD R7, R0.reuse, c[0x0][0x574], R5 ;  /* 0x00015d0000077a24 */ /* 0x040fe400078e0205 */
[----:B------:R-:W-:-:S05]  /*0140*/  IMAD.WIDE.U32 R4, R0, R9, c[0x0][0x4a0] ;  /* 0x0001280000047625 */ /* 0x000fca00078e0009 */
[----:B------:R-:W-:-:S05]  /*0150*/  IADD3 R5, R5, R7, RZ ;  /* 0x0000000705057210 */ /* 0x000fca0007ffe0ff */
[----:B------:R-:W2:Y:S01]  /*0160*/  LDG.E.S8 R4, [R4.64] ;  /* 0x0000000604047981 */ /* 0x000ea2000c1e1300 */
        /* <DEDUP_REMOVED lines=27> */
[----:B------:R-:W-:Y:S05]  /*0320*/  CALL.REL.NOINC `($__internal_64_$__cuda_sm20_div_s64) ;  /* 0x00001f0000007944 */ /* 0x000fea0003c00000 */
[----:B------:R-:W-:Y:S05]  /*0330*/  BRA `(.L_x_2545) ;  /* 0x0000012000007947 */ /* 0x000fea0003800000 */
.L_x_2544:
        /* <DEDUP_REMOVED lines=18> */
.L_x_2545:
[----:B------:R-:W-:Y:S05]  /*0460*/  BSYNC B1 ;  /* 0x0000000000017941 */ /* 0x000fea0003800000 */
.L_x_2543:
[----:B------:R-:W-:Y:S02]  /*0470*/  ISETP.NE.U32.AND P1, PT, R22, c[0x0][0x640], PT ;  /* 0x0001900016007a0c */ /* 0x000fe40003f25070 */
[----:B------:R-:W-:-:S04]  /*0480*/  SHF.R.S32.HI R4, RZ, 0x1f, R22 ;  /* 0x0000001fff047819 */ /* 0x000fc80000011416 */
[----:B------:R-:W-:-:S04]  /*0490*/  ISETP.NE.AND.EX P1, PT, R4, c[0x0][0x644], PT, P1 ;  /* 0x0001910004007a0c */ /* 0x000fc80003f25310 */
[----:B------:R-:W-:-:S04]  /*04a0*/  SEL R5, RZ, 0xffffffff, P1 ;  /* 0xffffffffff057807 */ /* 0x000fc80000800000 */
[----:B------:R-:W-:-:S04]  /*04b0*/  IADD3 R22, P1, R22, R5, RZ ;  /* 0x0000000516167210 */ /* 0x000fc80007f3e0ff */
[----:B------:R-:W-:-:S05]  /*04c0*/  IADD3.X R4, R4, R5, RZ, P1, !PT ;  /* 0x0000000504047210 */ /* 0x000fca0000ffe4ff */
[----:B------:R-:W-:Y:S02]  /*04d0*/  IMAD R7, R4, c[0x0][0x230], RZ ;  /* 0x00008c0004077a24 */ /* 0x000fe400078e02ff */
[----:B------:R-:W-:-:S04]  /*04e0*/  IMAD.WIDE.U32 R4, R22, c[0x0][0x230], RZ ;  /* 0x00008c0016047a25 */ /* 0x000fc800078e00ff */
[----:B------:R-:W-:Y:S01]  /*04f0*/  IMAD R7, R22, c[0x0][0x234], R7 ;  /* 0x00008d0016077a24 */ /* 0x000fe200078e0207 */
[----:B------:R-:W-:-:S03]  /*0500*/  LEA R6, P1, R4, c[0x0][0x160], 0x3 ;  /* 0x0000580004067a11 */ /* 0x000fc600078218ff */
[----:B------:R-:W-:-:S05]  /*0510*/  IMAD.IADD R5, R5, 0x1, R7 ;  /* 0x0000000105057824 */ /* 0x000fca00078e0207 */
[----:B------:R-:W-:Y:S01]  /*0520*/  LEA.HI.X R7, R4, c[0x0][0x164], R5, 0x3, P1 ;  /* 0x0000590004077a11 */ /* 0x000fe200008f1c05 */
[----:B------:R-:W-:Y:S01]  /*0530*/  HFMA2.MMA R5, -RZ, RZ, 1.984375, 0 ;  /* 0x3ff00000ff057435 */ /* 0x000fe200000001ff */
[----:B------:R-:W-:-:S06]  /*0540*/  IMAD.MOV.U32 R4, RZ, RZ, 0x0 ;  /* 0x00000000ff047424 */ /* 0x000fcc00078e00ff */
[----:B------:R0:W-:Y:S04]  /*0550*/  RED.E.ADD.F64.RN.STRONG.GPU [R6.64], R4 ;  /* 0x000000040600798e */ /* 0x0001e8000c10ed86 */
.L_x_2542:
[----:B------:R-:W-:Y:S05]  /*0560*/  BSYNC B0 ;  /* 0x0000000000007941 */ /* 0x000fea0003800000 */
.L_x_2541:
[----:B------:R-:W-:Y:S05]  /*0570*/  @!P0 BRA `(.L_x_2546) ;  /* 0xfffffb9000008947 */ /* 0x000fea000383ffff */
[----:B------:R-:W-:Y:S05]  /*0580*/  EXIT ;  /* 0x000000000000794d */ /* 0x000fea0003800000 */
.L_x_2540:
[----:B------:R-:W-:-:S04]  /*0590*/  LOP3.LUT R3, RZ, c[0x0][0x638], RZ, 0x33, !PT ;  /* 0x00018e00ff037a12 */ /* 0x000fc800078e33ff */
[----:B------:R-:W-:-:S04]  /*05a0*/  IMNMX R3, R3, -0x3, !PT ;  /* 0xfffffffd03037817 */ /* 0x000fc80007800200 */
[----:B------:R-:W-:-:S04]  /*05b0*/  IADD3 R6, R3, c[0x0][0x638], RZ ;  /* 0x00018e0003067a10 */ /* 0x000fc80007ffe0ff */
[C---:B------:R-:W-:Y:S02]  /*05c0*/  IADD3 R3, R6.reuse, 0x2, RZ ;  /* 0x0000000206037810 */ /* 0x040fe40007ffe0ff */
[----:B------:R-:W-:Y:S02]  /*05d0*/  IADD3 R4, R6, 0x1, RZ ;  /* 0x0000000106047810 */ /* 0x000fe40007ffe0ff */
[----:B------:R-:W-:-:S05]  /*05e0*/  LOP3.LUT R3, R3, 0x3, RZ, 0xc0, !PT ;  /* 0x0000000303037812 */ /* 0x000fca00078ec0ff */
[----:B------:R-:W-:Y:S02]  /*05f0*/  IMAD.IADD R5, R6, 0x1, -R3 ;  /* 0x0000000106057824 */ /* 0x000fe400078e0a03 */
.L_x_2577:
[----:B------:R-:W-:Y:S01]  /*0600*/  ISETP.GE.U32.AND P0, PT, R4, 0x3, PT ;  /* 0x000000030400780c */ /* 0x000fe20003f06070 */
[----:B------:R-:W-:Y:S01]  /*0610*/  IMAD.MOV.U32 R6, RZ, RZ, c[0x0][0x638] ;  /* 0x00018e00ff067624 */ /* 0x000fe200078e00ff */
[----:B------:R-:W-:Y:S01]  /*0620*/  MOV R7, 0x8 ;  /* 0x0000000800077802 */ /* 0x000fe20000000f00 */
[----:B------:R-:W-:Y:S01]  /*0630*/  YIELD ;  /* 0x0000000000007946 */ /* 0x000fe20003800000 */
[----:B------:R-:W-:Y:S01]  /*0640*/  IMAD.MOV.U32 R12, RZ, RZ, RZ ;  /* 0x000000ffff0c7224 */ /* 0x000fe200078e00ff */
[----:B------:R-:W-:Y:S01]  /*0650*/  MOV R24, R0 ;  /* 0x0000000000187202 */ /* 0x000fe20000000f00 */
[----:B------:R-:W-:Y:S02]  /*0660*/  IMAD.MOV.U32 R9, RZ, RZ, RZ ;  /* 0x000000ffff097224 */ /* 0x000fe400078e00ff */
[----:B------:R-:W-:Y:S02]  /*0670*/  IMAD R7, R6, R7, c[0x2][0x0] ;  /* 0x0080000006077624 */ /* 0x000fe400078e0207 */
[----:B------:R-:W-:-:S03]  /*0680*/  IMAD.MOV.U32 R25, RZ, RZ, R2 ;  /* 0x000000ffff197224 */ /* 0x000fc600078e0002 */
[----:B------:R-:W-:Y:S05]  /*0690*/  @!P0 BRA `(.L_x_2547) ;  /* 0x00000d5000008947 */ /* 0x000fea0003800000 */
[----:B------:R-:W-:Y:S02]  /*06a0*/  IMAD.MOV.U32 R8, RZ, RZ, R5 ;  /* 0x000000ffff087224 */ /* 0x000fe400078e0005 */
.L_x_2560:
        /* <DEDUP_REMOVED lines=8> */
[----:B------:R-:W-:Y:S05]  /*0730*/  CALL.REL.NOINC `($__internal_64_$__cuda_sm20_div_s64) ;  /* 0x00001af000007944 */ /* 0x000fea0003c00000 */
        /* <DEDUP_REMOVED lines=10> */
.L_x_2549:
        /* <DEDUP_REMOVED lines=22> */
.L_x_2550:
[----:B------:R-:W-:Y:S05]  /*0940*/  BSYNC B0 ;  /* 0x0000000000007941 */ /* 0x000fea0003800000 */
.L_x_2548:
        /* <DEDUP_REMOVED lines=16> */
[----:B------:R-:W-:Y:S05]  /*0a50*/  CALL.REL.NOINC `($__internal_64_$__cuda_sm20_div_s64) ;  /* 0x000017d000007944 */ /* 0x000fea0003c00000 */
        /* <DEDUP_REMOVED lines=12> */
.L_x_2552:
        /* <DEDUP_REMOVED lines=23> */
.L_x_2553:
[----:B------:R-:W-:Y:S05]  /*0c90*/  BSYNC B0 ;  /* 0x0000000000007941 */ /* 0x000fea0003800000 */
.L_x_2551:
        /* <DEDUP_REMOVED lines=29> */
.L_x_2555:
        /* <DEDUP_REMOVED lines=23> */
.L_x_2556:
[----:B------:R-:W-:Y:S05]  /*0fe0*/  BSYNC B0 ;  /* 0x0000000000007941 */ /* 0x000fea0003800000 */
.L_x_2554:
        /* <DEDUP_REMOVED lines=30> */
.L_x_2558:
        /* <DEDUP_REMOVED lines=22> */
.L_x_2559:
[----:B------:R-:W-:Y:S05]  /*1330*/  BSYNC B0 ;  /* 0x0000000000007941 */ /* 0x000fea0003800000 */
.L_x_2557:
        /* <DEDUP_REMOVED lines=11> */
.L_x_2547:
        /* <DEDUP_REMOVED lines=12> */
[----:B------:R-:W-:Y:S05]  /*14b0*/  CALL.REL.NOINC `($__internal_64_$__cuda_sm20_div_s64) ;  /* 0x00000d7000007944 */ /* 0x000fea0003c00000 */
        /* <DEDUP_REMOVED lines=10> */
.L_x_2563:
        /* <DEDUP_REMOVED lines=23> */
.L_x_2564:
[----:B------:R-:W-:Y:S05]  /*16d0*/  BSYNC B0 ;  /* 0x0000000000007941 */ /* 0x000fea0003800000 */
.L_x_2562:
        /* <DEDUP_REMOVED lines=27> */
.L_x_2566:
        /* <DEDUP_REMOVED lines=23> */
.L_x_2567:
[----:B------:R-:W-:Y:S05]  /*1a00*/  BSYNC B0 ;  /* 0x0000000000007941 */ /* 0x000fea0003800000 */
.L_x_2565:
        /* <DEDUP_REMOVED lines=16> */
[----:B------:R-:W-:Y:S05]  /*1b10*/  CALL.REL.NOINC `($__internal_64_$__cuda_sm20_div_s64) ;  /* 0x0000071000007944 */ /* 0x000fea0003c00000 */
        /* <DEDUP_REMOVED lines=9> */
.L_x_2569:
        /* <DEDUP_REMOVED lines=23> */
.L_x_2570:
[----:B------:R-:W-:Y:S05]  /*1d20*/  BSYNC B0 ;  /* 0x0000000000007941 */ /* 0x000fea0003800000 */
.L_x_2568:
[----:B------:R-:W0:Y:S01]  /*1d30*/  LDC.64 R6, c[0x0][R6+0x218] ;  /* 0x0000860006067b82 */ /* 0x000e220000000a00 */
[----:B------:R-:W-:Y:S02]  /*1d40*/  IMAD.MOV.U32 R13, RZ, RZ, R9 ;  /* 0x000000ffff0d7224 */ /* 0x000fe400078e0009 */
[-C--:B0-----:R-:W-:Y:S02]  /*1d50*/  IMAD R7, R7, R10.reuse, RZ ;  /* 0x0000000a07077224 */ /* 0x081fe400078e02ff */
[----:B------:R-:W-:-:S04]  /*1d60*/  IMAD.WIDE.U32 R12, R6, R10, R12 ;  /* 0x0000000a060c7225 */ /* 0x000fc800078e000c */
[----:B------:R-:W-:-:S04]  /*1d70*/  IMAD R7, R6, R15, R7 ;  /* 0x0000000f06077224 */ /* 0x000fc800078e0207 */
[----:B------:R-:W-:-:S05]  /*1d80*/  IMAD.IADD R9, R13, 0x1, R7 ;  /* 0x000000010d097824 */ /* 0x000fca00078e0207 */
.L_x_2561:
        /* <DEDUP_REMOVED lines=28> */
[----:B------:R-:W-:Y:S05]  /*1f50*/  CALL.REL.NOINC `($__internal_64_$__cuda_sm20_div_s64) ;  /* 0x000002d000007944 */ /* 0x000fea0003c00000 */
[----:B------:R-:W-:Y:S05]  /*1f60*/  BRA `(.L_x_2575) ;  /* 0x0000012000007947 */ /* 0x000fea0003800000 */
.L_x_2574:
        /* <DEDUP_REMOVED lines=18> */
.L_x_2575:
[----:B------:R-:W-:Y:S05]  /*2090*/  BSYNC B1 ;  /* 0x0000000000017941 */ /* 0x000fea0003800000 */
.L_x_2573:
        /* <DEDUP_REMOVED lines=15> */
.L_x_2572:
[----:B------:R-:W-:Y:S05]  /*2190*/  BSYNC B0 ;  /* 0x0000000000007941 */ /* 0x000fea0003800000 */
.L_x_2571:
        /* <DEDUP_REMOVED lines=8> */
.L_x_2576:
[----:B------:R-:W-:Y:S05]  /*2220*/  EXIT ;  /* 0x000000000000794d */ /* 0x000fea0003800000 */
        .weak           $__internal_64_$__cuda_sm20_div_s64
        .type           $__internal_64_$__cuda_sm20_div_s64,@function
        .size           $__internal_64_$__cuda_sm20_div_s64,(.L_x_3612 - $__internal_64_$__cuda_sm20_div_s64)
$__internal_64_$__cuda_sm20_div_s64:
        /* <DEDUP_REMOVED lines=82> */
[----:B------:R-:W-:Y:S06]  /*2750*/  RET.REL.NODEC R10 `(_ZN2at4cuda17kernelHistogram1DIdalLi1ELi2ELin1ELNS0_23CUDAHistogramMemoryTypeE1EZNS0_21CUDA_tensor_histogramIdaLb1EEEbNS_6TensorES4_S4_lNS_14AccumulateTypeIT0_Lb1EE4typeES8_NS0_13TensorArgTypeES9_S9_EUllE0_EEvNS0_6detail10TensorInfoIT_T1_EESF_NSC_IKS6_SE_EElS8_S8_SE_T6_) ;  /* 0xffffd8a00a007950 */ /* 0x000fec0003c3ffff */
.L_x_2578:
        /* <DEDUP_REMOVED lines=10> */
.L_x_3612:


//--------------------- .text._ZN2at4cuda17kernelHistogram1DIdalLi1ELi2ELin1ELNS0_23CUDAHistogramMemoryTypeE0EZNS0_21CUDA_tensor_histogramIdaLb1EEEbNS_6TensorES4_S4_lNS_14AccumulateTypeIT0_Lb1EE4typeES8_NS0_13TensorArgTypeES9_S9_EUllE0_EEvNS0_6detail10TensorInfoIT_T1_EESF_NSC_IKS6_SE_EElS8_S8_SE_T6_ --------------------------
	.section	.text._ZN2at4cuda17kernelHistogram1DIdalLi1ELi2ELin1ELNS0_23CUDAHistogramMemoryTypeE0EZNS0_21CUDA_tensor_histogramIdaLb1EEEbNS_6TensorES4_S4_lNS_14AccumulateTypeIT0_Lb1EE4typeES8_NS0_13TensorArgTypeES9_S9_EUllE0_EEvNS0_6detail10TensorInfoIT_T1_EESF_NSC_IKS6_SE_EElS8_S8_SE_T6_,"ax",@progbits
	.sectioninfo	@"SHI_REGISTERS=40"
	.align	128
        .global         _ZN2at4cuda17kernelHistogram1DIdalLi1ELi2ELin1ELNS0_23CUDAHistogramMemoryTypeE0EZNS0_21CUDA_tensor_histogramIdaLb1EEEbNS_6TensorES4_S4_lNS_14AccumulateTypeIT0_Lb1EE4typeES8_NS0_13TensorArgTypeES9_S9_EUllE0_EEvNS0_6detail10TensorInfoIT_T1_EESF_NSC_IKS6_SE_EElS8_S8_SE_T6_
        .type           _ZN2at4cuda17kernelHistogram1DIdalLi1ELi2ELin1ELNS0_23CUDAHistogramMemoryTypeE0EZNS0_21CUDA_tensor_histogramIdaLb1EEEbNS_6TensorES4_S4_lNS_14AccumulateTypeIT0_Lb1EE4typeES8_NS0_13TensorArgTypeES9_S9_EUllE0_EEvNS0_6detail10TensorInfoIT_T1_EESF_NSC_IKS6_SE_EElS8_S8_SE_T6_,@function
        .size           _ZN2at4cuda17kernelHistogram1DIdalLi1ELi2ELin1ELNS0_23CUDAHistogramMemoryTypeE0EZNS0_21CUDA_tensor_histogramIdaLb1EEEbNS_6TensorES4_S4_lNS_14AccumulateTypeIT0_Lb1EE4typeES8_NS0_13TensorArgTypeES9_S9_EUllE0_EEvNS0_6detail10TensorInfoIT_T1_EESF_NSC_IKS6_SE_EElS8_S8_SE_T6_,(.L_x_3613 - _ZN2at4cuda17kernelHistogram1DIdalLi1ELi2ELin1ELNS0_23CUDAHistogramMemoryTypeE0EZNS0_21CUDA_tensor_histogramIdaLb1EEEbNS_6TensorES4_S4_lNS_14AccumulateTypeIT0_Lb1EE4typeES8_NS0_13TensorArgTypeES9_S9_EUllE0_EEvNS0_6detail10TensorInfoIT_T1_EESF_NSC_IKS6_SE_EElS8_S8_SE_T6_)
        .other          _ZN2at4cuda17kernelHistogram1DIdalLi1ELi2ELin1ELNS0_23CUDAHistogramMemoryTypeE0EZNS0_21CUDA_tensor_histogramIdaLb1EEEbNS_6TensorES4_S4_lNS_14AccumulateTypeIT0_Lb1EE4typeES8_NS0_13TensorArgTypeES9_S9_EUllE0_EEvNS0_6detail10TensorInfoIT_T1_EESF_NSC_IKS6_SE_EElS8_S8_SE_T6_,@"STO_CUDA_ENTRY STV_DEFAULT"
_ZN2at4cuda17kernelHistogram1DIdalLi1ELi2ELin1ELNS0_23CUDAHistogramMemoryTypeE0EZNS0_21CUDA_tensor_histogramIdaLb1EEEbNS_6TensorES4_S4_lNS_14AccumulateTypeIT0_Lb1EE4typeES8_NS0_13TensorArgTypeES9_S9_EUllE0_EEvNS0_6detail10TensorInfoIT_T1_EESF_NSC_IKS6_SE_EElS8_S8_SE_T6_:
.text._ZN2at4cuda17kernelHistogram1DIdalLi1ELi2ELin1ELNS0_23CUDAHistogramMemoryTypeE0EZNS0_21CUDA_tensor_histogramIdaLb1EEEbNS_6TensorES4_S4_lNS_14AccumulateTypeIT0_Lb1EE4typeES8_NS0_13TensorArgTypeES9_S9_EUllE0_EEvNS0_6detail10TensorInfoIT_T1_EESF_NSC_IKS6_SE_EElS8_S8_SE_T6_:
        /* <DEDUP_REMOVED lines=9> */
.L_x_2581:
[----:B------:R0:W-:Y:S02]  /*0090*/  STS.64 [R2.X8], RZ ;  /* 0x000000ff02007388 */ /* 0x0001e40000008a00 */
[----:B0-----:R-:W-:-:S04]  /*00a0*/  IADD3 R2, P0, R2, c[0x0][0x0], RZ ;  /* 0x0000000002027a10 */ /* 0x001fc80007f1e0ff */
[----:B------:R-:W-:Y:S02]  /*00b0*/  IADD3.X R3, RZ, R3, RZ, P0, !PT ;  /* 0x00000003ff037210 */ /* 0x000fe400007fe4ff */
[----:B------:R-:W-:-:S04]  /*00c0*/  ISETP.GE.U32.AND P0, PT, R2, c[0x0][0x168], PT ;  /* 0x00005a0002007a0c */ /* 0x000fc80003f06070 */
[----:B------:R-:W-:-:S13]  /*00d0*/  ISETP.GE.AND.EX P0, PT, R3, c[0x0][0x16c], PT, P0 ;  /* 0x00005b0003007a0c */ /* 0x000fda0003f06300 */
[----:B------:R-:W-:Y:S05]  /*00e0*/  @!P0 BRA `(.L_x_2581) ;  /* 0xffffffa000008947 */ /* 0x000fea000383ffff */
.L_x_2580:
[----:B-1----:R-:W-:Y:S05]  /*00f0*/  BSYNC B0 ;  /* 0x0000000000007941 */ /* 0x002fea0003800000 */
.L_x_2579:
        /* <DEDUP_REMOVED lines=16> */
.L_x_2590:
[----:B------:R-:W-:Y:S02]  /*0200*/  IMAD R7, R5, c[0x0][0x570], RZ ;  /* 0x00015c0005077a24 */ /* 0x000fe400078e02ff */
        /* <DEDUP_REMOVED lines=31> */
[----:B------:R-:W-:Y:S05]  /*0400*/  CALL.REL.NOINC `($__internal_65_$__cuda_sm20_div_s64) ;  /* 0x00001fe000007944 */ /* 0x000fea0003c00000 */
[----:B------:R-:W-:Y:S05]  /*0410*/  BRA `(.L_x_2588) ;  /* 0x0000012000007947 */ /* 0x000fea0003800000 */
.L_x_2587:
        /* <DEDUP_REMOVED lines=18> */
.L_x_2588:
[----:B------:R-:W-:Y:S05]  /*0540*/  BSYNC B1 ;  /* 0x0000000000017941 */ /* 0x000fea0003800000 */
.L_x_2586:
[----:B------:R-:W-:Y:S02]  /*0550*/  ISETP.NE.U32.AND P1, PT, R24, c[0x0][0x640], PT ;  /* 0x0001900018007a0c */ /* 0x000fe40003f25070 */
[----:B------:R-:W-:-:S04]  /*0560*/  SHF.R.S32.HI R7, RZ, 0x1f, R24 ;  /* 0x0000001fff077819 */ /* 0x000fc80000011418 */
[----:B------:R-:W-:-:S04]  /*0570*/  ISETP.NE.AND.EX P1, PT, R7, c[0x0][0x644], PT, P1 ;  /* 0x0001910007007a0c */ /* 0x000fc80003f25310 */
[----:B------:R-:W-:-:S05]  /*0580*/  SEL R7, RZ, 0xffffffff, P1 ;  /* 0xffffffffff077807 */ /* 0x000fca0000800000 */
[----:B------:R-:W-:-:S04]  /*0590*/  IMAD.IADD R24, R24, 0x1, R7 ;  /* 0x0000000118187824 */ /* 0x000fc800078e0207 */
[----:B------:R-:W-:-:S05]  /*05a0*/  IMAD.SHL.U32 R7, R24, 0x8, RZ ;  /* 0x0000000818077824 */ /* 0x000fca00078e00ff */
.L_x_2589:
[----:B------:R-:W0:Y:S02]  /*05b0*/  LDS.64 R8, [R7] ;  /* 0x0000000007087984 */ /* 0x000e240000000a00 */
[----:B0-----:R-:W0:-:S10]  /*05c0*/  DADD R10, R8, 1 ;  /* 0x3ff00000080a7429 */ /* 0x001e140000000000 */
[----:B0-----:R-:W0:Y:S02]  /*05d0*/  ATOMS.CAST.SPIN.64 R10, [R7], R8, R10 ;  /* 0x00000008070a738d */ /* 0x001e24000180040a */
[----:B0-----:R-:W-:-:S04]  /*05e0*/  ISETP.EQ.U32.AND P1, PT, R10, 0x1, PT ;  /* 0x000000010a00780c */ /* 0x001fc80003f22070 */
[----:B------:R-:W-:-:S13]  /*05f0*/  ISETP.EQ.U32.AND.EX P1, PT, R11, RZ, PT, P1 ;  /* 0x000000ff0b00720c */ /* 0x000fda0003f22110 */
[----:B------:R-:W-:Y:S05]  /*0600*/  @!P1 BRA `(.L_x_2589) ;  /* 0xffffffa000009947 */ /* 0x000fea000383ffff */
.L_x_2585:
[----:B------:R-:W-:Y:S05]  /*0610*/  BSYNC B0 ;  /* 0x0000000000007941 */ /* 0x000fea0003800000 */
.L_x_2584:
[----:B------:R-:W-:Y:S05]  /*0620*/  @!P0 BRA `(.L_x_2590) ;  /* 0xfffffbd000008947 */ /* 0x000fea000383ffff */
[----:B------:R-:W-:Y:S05]  /*0630*/  BRA `(.L_x_2582) ;  /* 0x00001c6000007947 */ /* 0x000fea0003800000 */
.L_x_2583:
[----:B------:R-:W-:Y:S01]  /*0640*/  LOP3.LUT R4, RZ, c[0x0][0x638], RZ, 0x33, !PT ;  /* 0x00018e00ff047a12 */ /* 0x000fe200078e33ff */
[----:B------:R-:W-:-:S03]  /*0650*/  IMAD.MOV.U32 R6, RZ, RZ, RZ ;  /* 0x000000ffff067224 */ /* 0x000fc600078e00ff */
[----:B------:R-:W-:-:S04]  /*0660*/  IMNMX R4, R4, -0x3, !PT ;  /* 0xfffffffd04047817 */ /* 0x000fc80007800200 */
[----:B------:R-:W-:-:S04]  /*0670*/  IADD3 R4, R4, c[0x0][0x638], RZ ;  /* 0x00018e0004047a10 */ /* 0x000fc80007ffe0ff */
[C---:B------:R-:W-:Y:S02]  /*0680*/  IADD3 R13, R4.reuse, 0x2, RZ ;  /* 0x00000002040d7810 */ /* 0x040fe40007ffe0ff */
[----:B------:R-:W-:Y:S02]  /*0690*/  IADD3 R7, R4, 0x1, RZ ;  /* 0x0000000104077810 */ /* 0x000fe40007ffe0ff */
[----:B------:R-:W-:Y:S02]  /*06a0*/  LOP3.LUT R13, R13, 0x3, RZ, 0xc0, !PT ;  /* 0x000000030d0d7812 */ /* 0x000fe400078ec0ff */
.L_x_2621:
        /* <DEDUP_REMOVED lines=10> */
.L_x_2604:
        /* <DEDUP_REMOVED lines=9> */
[----:B------:R-:W-:Y:S05]  /*07e0*/  CALL.REL.NOINC `($__internal_65_$__cuda_sm20_div_s64) ;  /* 0x00001c0000007944 */ /* 0x000fea0003c00000 */
        /* <DEDUP_REMOVED lines=11> */
.L_x_2593:
        /* <DEDUP_REMOVED lines=22> */
.L_x_2594:
[----:B------:R-:W-:Y:S05]  /*0a00*/  BSYNC B0 ;  /* 0x0000000000007941 */ /* 0x000fea0003800000 */
.L_x_2592:
        /* <DEDUP_REMOVED lines=15> */
[----:B------:R-:W-:Y:S05]  /*0b00*/  CALL.REL.NOINC `($__internal_65_$__cuda_sm20_div_s64) ;  /* 0x000018e000007944 */ /* 0x000fea0003c00000 */
        /* <DEDUP_REMOVED lines=12> */
.L_x_2596:
        /* <DEDUP_REMOVED lines=22> */
.L_x_2597:
[----:B------:R-:W-:Y:S05]  /*0d30*/  BSYNC B0 ;  /* 0x0000000000007941 */ /* 0x000fea0003800000 */
.L_x_2595:
        /* <DEDUP_REMOVED lines=16> */
[----:B------:R-:W-:Y:S05]  /*0e40*/  CALL.REL.NOINC `($__internal_65_$__cuda_sm20_div_s64) ;  /* 0x000015a000007944 */ /* 0x000fea0003c00000 */
        /* <DEDUP_REMOVED lines=12> */
.L_x_2599:
        /* <DEDUP_REMOVED lines=22> */
.L_x_2600:
[----:B------:R-:W-:Y:S05]  /*1070*/  BSYNC B0 ;  /* 0x0000000000007941 */ /* 0x000fea0003800000 */
.L_x_2598:
        /* <DEDUP_REMOVED lines=30> */
.L_x_2602:
        /* <DEDUP_REMOVED lines=23> */
.L_x_2603:
[----:B------:R-:W-:Y:S05]  /*13d0*/  BSYNC B0 ;  /* 0x0000000000007941 */ /* 0x000fea0003800000 */
.L_x_2601:
        /* <DEDUP_REMOVED lines=11> */
.L_x_2591:
        /* <DEDUP_REMOVED lines=14> */
[----:B------:R-:W-:Y:S02]  /*1570*/  IADD3 R15, P0, RZ, -R24, RZ ;  /* 0x80000018ff0f7210 */ /* 0x000fe40007f1e0ff */
[----:B------:R-:W-:Y:S01]  /*1580*/  MOV R17, R27 ;  /* 0x0000001b00117202 */ /* 0x000fe20000000f00 */
[--C-:B------:R-:W-:Y:S02]  /*1590*/  IMAD.MOV.U32 R27, RZ, RZ, R25.reuse ;  /* 0x000000ffff1b7224 */ /* 0x100fe400078e0019 */
        /* <DEDUP_REMOVED lines=8> */
.L_x_2607:
        /* <DEDUP_REMOVED lines=23> */
.L_x_2608:
[----:B------:R-:W-:Y:S05]  /*1790*/  BSYNC B0 ;  /* 0x0000000000007941 */ /* 0x000fea0003800000 */
.L_x_2606:
        /* <DEDUP_REMOVED lines=28> */
.L_x_2610:
        /* <DEDUP_REMOVED lines=23> */
.L_x_2611:
[----:B------:R-:W-:Y:S05]  /*1ad0*/  BSYNC B0 ;  /* 0x0000000000007941 */ /* 0x000fea0003800000 */
.L_x_2609:
        /* <DEDUP_REMOVED lines=27> */
.L_x_2613:
        /* <DEDUP_REMOVED lines=23> */
.L_x_2614:
[----:B------:R-:W-:Y:S05]  /*1e00*/  BSYNC B0 ;  /* 0x0000000000007941 */ /* 0x000fea0003800000 */
.L_x_2612:
[----:B------:R-:W0:Y:S02]  /*1e10*/  LDC.64 R8, c[0x0][R8+0x218] ;  /* 0x0000860008087b82 */ /* 0x000e240000000a00 */
[-C--:B0-----:R-:W-:Y:S02]  /*1e20*/  IMAD R9, R9, R10.reuse, RZ ;  /* 0x0000000a09097224 */ /* 0x081fe400078e02ff */
[----:B------:R-:W-:-:S04]  /*1e30*/  IMAD.WIDE.U32 R18, R8, R10, R18 ;  /* 0x0000000a08127225 */ /* 0x000fc800078e0012 */
[----:B------:R-:W-:-:S05]  /*1e40*/  IMAD R9, R8, R15, R9 ;  /* 0x0000000f08097224 */ /* 0x000fca00078e0209 */
[----:B------:R-:W-:-:S03]  /*1e50*/  IADD3 R19, R19, R9, RZ ;  /* 0x0000000913137210 */ /* 0x000fc60007ffe0ff */
.L_x_2605:
        /* <DEDUP_REMOVED lines=28> */
.L_x_2618:
        /* <DEDUP_REMOVED lines=18> */
.L_x_2619:
[----:B------:R-:W-:Y:S05]  /*2140*/  BSYNC B1 ;  /* 0x0000000000017941 */ /* 0x000fea0003800000 */
.L_x_2617:
[----:B------:R-:W-:Y:S02]  /*2150*/  ISETP.NE.U32.AND P0, PT, R24, c[0x0][0x640], PT ;  /* 0x0001900018007a0c */ /* 0x000fe40003f05070 */
[----:B------:R-:W-:-:S04]  /*2160*/  SHF.R.S32.HI R8, RZ, 0x1f, R24 ;  /* 0x0000001fff087819 */ /* 0x000fc80000011418 */
[----:B------:R-:W-:-:S04]  /*2170*/  ISETP.NE.AND.EX P0, PT, R8, c[0x0][0x644], PT, P0 ;  /* 0x0001910008007a0c */ /* 0x000fc80003f05300 */
[----:B------:R-:W-:-:S05]  /*2180*/  SEL R9, RZ, 0xffffffff, P0 ;  /* 0xffffffffff097807 */ /* 0x000fca0000000000 */
[----:B------:R-:W-:-:S05]  /*2190*/  IMAD.IADD R24, R24, 0x1, R9 ;  /* 0x0000000118187824 */ /* 0x000fca00078e0209 */
[----:B------:R-:W-:-:S05]  /*21a0*/  SHF.L.U32 R15, R24, 0x3, RZ ;  /* 0x00000003180f7819 */ /* 0x000fca00000006ff */
.L_x_2620:
[----:B------:R-:W0:Y:S02]  /*21b0*/  LDS.64 R8, [R15] ;  /* 0x000000000f087984 */ /* 0x000e240000000a00 */
[----:B0-----:R-:W0:-:S10]  /*21c0*/  DADD R10, R8, 1 ;  /* 0x3ff00000080a7429 */ /* 0x001e140000000000 */
[----:B0-----:R-:W0:Y:S02]  /*21d0*/  ATOMS.CAST.SPIN.64 R10, [R15], R8, R10 ;  /* 0x000000080f0a738d */ /* 0x001e24000180040a */
[----:B0-----:R-:W-:-:S04]  /*21e0*/  ISETP.EQ.U32.AND P0, PT, R10, 0x1, PT ;  /* 0x000000010a00780c */ /* 0x001fc80003f02070 */
[----:B------:R-:W-:-:S13]  /*21f0*/  ISETP.EQ.U32.AND.EX P0, PT, R11, RZ, PT, P0 ;  /* 0x000000ff0b00720c */ /* 0x000fda0003f02100 */
[----:B------:R-:W-:Y:S05]  /*2200*/  @!P0 BRA `(.L_x_2620) ;  /* 0xffffffa000008947 */ /* 0x000fea000383ffff */
.L_x_2616:
[----:B------:R-:W-:Y:S05]  /*2210*/  BSYNC B0 ;  /* 0x0000000000007941 */ /* 0x000fea0003800000 */
.L_x_2615:
        /* <DEDUP_REMOVED lines=8> */
.L_x_2582:
[----:B------:R-:W-:Y:S01]  /*22a0*/  WARPSYNC 0xffffffff ;  /* 0xffffffff00007948 */ /* 0x000fe20003800000 */
[----:B------:R-:W-:Y:S01]  /*22b0*/  BAR.SYNC.DEFER_BLOCKING 0x0 ;  /* 0x0000000000007b1d */ /* 0x000fe20000010000 */
[----:B------:R-:W-:-:S04]  /*22c0*/  ISETP.GE.U32.AND P0, PT, R0, c[0x0][0x168], PT ;  /* 0x00005a0000007a0c */ /* 0x000fc80003f06070 */
[----:B------:R-:W-:-:S13]  /*22d0*/  ISETP.GE.AND.EX P0, PT, RZ, c[0x0][0x16c], PT, P0 ;  /* 0x00005b00ff007a0c */ /* 0x000fda0003f06300 */
[----:B------:R-:W-:Y:S05]  /*22e0*/  @P0 EXIT ;  /* 0x000000000000094d */ /* 0x000fea0003800000 */
[----:B------:R-:W-:-:S04]  /*22f0*/  MOV R8, RZ ;  /* 0x000000ff00087202 */ /* 0x000fc80000000f00 */
.L_x_2622:
        /* <DEDUP_REMOVED lines=15> */
        .weak           $__internal_65_$__cuda_sm20_div_s64
        .type           $__internal_65_$__cuda_sm20_div_s64,@function
        .size           $__internal_65_$__cuda_sm20_div_s64,(.L_x_3613 - $__internal_65_$__cuda_sm20_div_s64)
$__internal_65_$__cuda_sm20_div_s64:
        /* <DEDUP_REMOVED lines=83> */
[----:B------:R-:W-:Y:S05]  /*2920*/  RET.REL.NODEC R14 `(_ZN2at4cuda17kernelHistogram1DIdalLi1ELi2ELin1ELNS0_23CUDAHistogramMemoryTypeE0EZNS0_21CUDA_tensor_histogramIdaLb1EEEbNS_6TensorES4_S4_lNS_14AccumulateTypeIT0_Lb1EE4typeES8_NS0_13TensorArgTypeES9_S9_EUllE0_EEvNS0_6detail10TensorInfoIT_T1_EESF_NSC_IKS6_SE_EElS8_S8_SE_T6_) ;  /* 0xffffd6d00e007950 */ /* 0x000fea0003c3ffff */
.L_x_2623:
        /* <DEDUP_REMOVED lines=13> */
.L_x_3613:


//--------------------- .text._ZN2at4cuda17kernelHistogram1DIdalLi1ELi2ELin1ELNS0_23CUDAHistogramMemoryTypeE1EZNS0_21CUDA_tensor_histogramIdaLb1EEEbNS_6TensorES4_S4_lNS_14AccumulateTypeIT0_Lb1EE4typeES8_NS0_13TensorArgTypeES9_S9_EUllE_EEvNS0_6detail10TensorInfoIT_T1_EESF_NSC_IKS6_SE_EElS8_S8_SE_T6_ --------------------------
	.section	.text._ZN2at4cuda17kernelHistogram1DIdalLi1ELi2ELin1ELNS0_23CUDAHistogramMemoryTypeE1EZNS0_21CUDA_tensor_histogramIdaLb1EEEbNS_6TensorES4_S4_lNS_14AccumulateTypeIT0_Lb1EE4typeES8_NS0_13TensorArgTypeES9_S9_EUllE_EEvNS0_6detail10TensorInfoIT_T1_EESF_NSC_IKS6_SE_EElS8_S8_SE_T6_,"ax",@progbits
	.sectioninfo	@"SHI_REGISTERS=36"
	.align	128
        .global         _ZN2at4cuda17kernelHistogram1DIdalLi1ELi2ELin1ELNS0_23CUDAHistogramMemoryTypeE1EZNS0_21CUDA_tensor_histogramIdaLb1EEEbNS_6TensorES4_S4_lNS_14AccumulateTypeIT0_Lb1EE4typeES8_NS0_13TensorArgTypeES9_S9_EUllE_EEvNS0_6detail10TensorInfoIT_T1_EESF_NSC_IKS6_SE_EElS8_S8_SE_T6_
        .type           _ZN2at4cuda17kernelHistogram1DIdalLi1ELi2ELin1ELNS0_23CUDAHistogramMemoryTypeE1EZNS0_21CUDA_tensor_histogramIdaLb1EEEbNS_6TensorES4_S4_lNS_14AccumulateTypeIT0_Lb1EE4typeES8_NS0_13TensorArgTypeES9_S9_EUllE_EEvNS0_6detail10TensorInfoIT_T1_EESF_NSC_IKS6_SE_EElS8_S8_SE_T6_,@function
        .size           _ZN2at4cuda17kernelHistogram1DIdalLi1ELi2ELin1ELNS0_23CUDAHistogramMemoryTypeE1EZNS0_21CUDA_tensor_histogramIdaLb1EEEbNS_6TensorES4_S4_lNS_14AccumulateTypeIT0_Lb1EE4typeES8_NS0_13TensorArgTypeES9_S9_EUllE_EEvNS0_6detail10TensorInfoIT_T1_EESF_NSC_IKS6_SE_EElS8_S8_SE_T6_,(.L_x_3614 - _ZN2at4cuda17kernelHistogram1DIdalLi1ELi2ELin1ELNS0_23CUDAHistogramMemoryTypeE1EZNS0_21CUDA_tensor_histogramIdaLb1EEEbNS_6TensorES4_S4_lNS_14AccumulateTypeIT0_Lb1EE4typeES8_NS0_13TensorArgTypeES9_S9_EUllE_EEvNS0_6detail10TensorInfoIT_T1_EESF_NSC_IKS6_SE_EElS8_S8_SE_T6_)
        .other          _ZN2at4cuda17kernelHistogram1DIdalLi1ELi2ELin1ELNS0_23CUDAHistogramMemoryTypeE1EZNS0_21CUDA_tensor_histogramIdaLb1EEEbNS_6TensorES4_S4_lNS_14AccumulateTypeIT0_Lb1EE4typeES8_NS0_13TensorArgTypeES9_S9_EUllE_EEvNS0_6detail10TensorInfoIT_T1_EESF_NSC_IKS6_SE_EElS8_S8_SE_T6_,@"STO_CUDA_ENTRY STV_DEFAULT"
_ZN2at4cuda17kernelHistogram1DIdalLi1ELi2ELin1ELNS0_23CUDAHistogramMemoryTypeE1EZNS0_21CUDA_tensor_histogramIdaLb1EEEbNS_6TensorES4_S4_lNS_14AccumulateTypeIT0_Lb1EE4typeES8_NS0_13TensorArgTypeES9_S9_EUllE_EEvNS0_6detail10TensorInfoIT_T1_EESF_NSC_IKS6_SE_EElS8_S8_SE_T6_:
.text._ZN2at4cuda17kernelHistogram1DIdalLi1ELi2ELin1ELNS0_23CUDAHistogramMemoryTypeE1EZNS0_21CUDA_tensor_histogramIdaLb1EEEbNS_6TensorES4_S4_lNS_14AccumulateTypeIT0_Lb1EE4typeES8_NS0_13TensorArgTypeES9_S9_EUllE_EEvNS0_6detail10TensorInfoIT_T1_EESF_NSC_IKS6_SE_EElS8_S8_SE_T6_:
        /* <DEDUP_REMOVED lines=17> */
.L_x_2630:
[----:B------:R-:W-:Y:S02]  /*0110*/  IMAD R5, R2, c[0x0][0x570], RZ ;  /* 0x00015c0002057a24 */ /* 0x000fe400078e02ff */
[----:B------:R-:W-:Y:S02]  /*0120*/  IMAD.MOV.U32 R9, RZ, RZ, c[0x0][0x570] ;  /* 0x00015c00ff097624 */ /* 0x000fe400078e00ff */
[C---:B------:R-:W-:Y:S02]  /*0130*/  IMAD R7, R0.reuse, c[0x0][0x574], R5 ;  /* 0x00015d0000077a24 */ /* 0x040fe400078e0205 */
[----:B------:R-:W-:-:S05]  /*0140*/  IMAD.WIDE.U32 R4, R0, R9, c[0x0][0x4a0] ;  /* 0x0001280000047625 */ /* 0x000fca00078e0009 */
[----:B------:R-:W-:-:S05]  /*0150*/  IADD3 R5, R5, R7, RZ ;  /* 0x0000000705057210 */ /* 0x000fca0007ffe0ff */
[----:B------:R-:W2:Y:S01]  /*0160*/  LDG.E.S8 R4, [R4.64] ;  /* 0x0000000604047981 */ /* 0x000ea2000c1e1300 */
        /* <DEDUP_REMOVED lines=22> */
[----:B------:R-:W-:Y:S05]  /*02d0*/  CALL.REL.NOINC `($__internal_66_$__cuda_sm20_div_s64) ;  /* 0x00001ff000007944 */ /* 0x000fea0003c00000 */
[----:B------:R-:W-:Y:S05]  /*02e0*/  BRA `(.L_x_2629) ;  /* 0x0000012000007947 */ /* 0x000fea0003800000 */
.L_x_2628:
        /* <DEDUP_REMOVED lines=18> */
.L_x_2629:
[----:B------:R-:W-:Y:S05]  /*0410*/  BSYNC B1 ;  /* 0x0000000000017941 */ /* 0x000fea0003800000 */
.L_x_2627:
        /* <DEDUP_REMOVED lines=18> */
[----:B------:R-:W-:-:S05]  /*0540*/  LEA.HI.X R11, R6, c[0x0][0x164], R7, 0x3, P0 ;  /* 0x00005900060b7a11 */ /* 0x000fca00000f1c07 */
[----:B--2---:R0:W-:Y:S02]  /*0550*/  RED.E.ADD.F64.RN.STRONG.GPU [R10.64], R4 ;  /* 0x000000040a00798e */ /* 0x0041e4000c10ed86 */
.L_x_2626:
[----:B------:R-:W-:Y:S05]  /*0560*/  BSYNC B0 ;  /* 0x0000000000007941 */ /* 0x000fea0003800000 */
.L_x_2625:
[----:B0-----:R-:W-:-:S05]  /*0570*/  IMAD R5, R3, c[0x0][0x0], RZ ;  /* 0x0000000003057a24 */ /* 0x001fca00078e02ff */
[----:B------:R-:W-:-:S05]  /*0580*/  IADD3 R0, P0, R5, R0, RZ ;  /* 0x0000000005007210 */ /* 0x000fca0007f1e0ff */
[----:B------:R-:W-:Y:S01]  /*0590*/  IMAD.X R2, RZ, RZ, R2, P0 ;  /* 0x000000ffff027224 */ /* 0x000fe200000e0602 */
[----:B------:R-:W-:-:S04]  /*05a0*/  ISETP.GE.U32.AND P0, PT, R0, c[0x0][0x658], PT ;  /* 0x0001960000007a0c */ /* 0x000fc80003f06070 */
[----:B------:R-:W-:-:S13]  /*05b0*/  ISETP.GE.AND.EX P0, PT, R2, c[0x0][0x65c], PT, P0 ;  /* 0x0001970002007a0c */ /* 0x000fda0003f06300 */
[----:B------:R-:W-:Y:S05]  /*05c0*/  @!P0 BRA `(.L_x_2630) ;  /* 0xfffffb4000008947 */ /* 0x000fea000383ffff */
[----:B------:R-:W-:Y:S05]  /*05d0*/  EXIT ;  /* 0x000000000000794d */ /* 0x000fea0003800000 */
.L_x_2624:
[----:B------:R-:W-:-:S04]  /*05e0*/  LOP3.LUT R3, RZ, c[0x0][0x638], RZ, 0x33, !PT ;  /* 0x00018e00ff037a12 */ /* 0x000fc800078e33ff */
[----:B------:R-:W-:-:S04]  /*05f0*/  IMNMX R3, R3, -0x3, !PT ;  /* 0xfffffffd03037817 */ /* 0x000fc80007800200 */
[----:B------:R-:W-:-:S04]  /*0600*/  IADD3 R6, R3, c[0x0][0x638], RZ ;  /* 0x00018e0003067a10 */ /* 0x000fc80007ffe0ff */
[C---:B------:R-:W-:Y:S02]  /*0610*/  IADD3 R3, R6.reuse, 0x2, RZ ;  /* 0x0000000206037810 */ /* 0x040fe40007ffe0ff */
[----:B------:R-:W-:Y:S02]  /*0620*/  IADD3 R4, R6, 0x1, RZ ;  /* 0x0000000106047810 */ /* 0x000fe40007ffe0ff */
[----:B------:R-:W-:-:S04]  /*0630*/  LOP3.LUT R3, R3, 0x3, RZ, 0xc0, !PT ;  /* 0x0000000303037812 */ /* 0x000fc800078ec0ff */
[----:B------:R-:W-:Y:S02]  /*0640*/  IADD3 R5, R6, -R3, RZ ;  /* 0x8000000306057210 */ /* 0x000fe40007ffe0ff */
.L_x_2661:
        /* <DEDUP_REMOVED lines=11> */
.L_x_2644:
        /* <DEDUP_REMOVED lines=8> */
[----:B------:R-:W-:Y:S05]  /*0780*/  CALL.REL.NOINC `($__internal_66_$__cuda_sm20_div_s64) ;  /* 0x00001b4000007944 */ /* 0x000fea0003c00000 */
        /* <DEDUP_REMOVED lines=10> */
.L_x_2633:
        /* <DEDUP_REMOVED lines=22> */
.L_x_2634:
[----:B------:R-:W-:Y:S05]  /*0990*/  BSYNC B0 ;  /* 0x0000000000007941 */ /* 0x000fea0003800000 */
.L_x_2632:
        /* <DEDUP_REMOVED lines=16> */
[----:B------:R-:W-:Y:S05]  /*0aa0*/  CALL.REL.NOINC `($__internal_66_$__cuda_sm20_div_s64) ;  /* 0x0000182000007944 */ /* 0x000fea0003c00000 */
        /* <DEDUP_REMOVED lines=12> */
.L_x_2636:
        /* <DEDUP_REMOVED lines=23> */
.L_x_2637:
[----:B------:R-:W-:Y:S05]  /*0ce0*/  BSYNC B0 ;  /* 0x0000000000007941 */ /* 0x000fea0003800000 */
.L_x_2635:
        /* <DEDUP_REMOVED lines=29> */
.L_x_2639:
        /* <DEDUP_REMOVED lines=23> */
.L_x_2640:
[----:B------:R-:W-:Y:S05]  /*1030*/  BSYNC B0 ;  /* 0x0000000000007941 */ /* 0x000fea0003800000 */
.L_x_2638:
        /* <DEDUP_REMOVED lines=30> */
.L_x_2642:
        /* <DEDUP_REMOVED lines=22> */
.L_x_2643:
[----:B------:R-:W-:Y:S05]  /*1380*/  BSYNC B0 ;  /* 0x0000000000007941 */ /* 0x000fea0003800000 */
.L_x_2641:
        /* <DEDUP_REMOVED lines=11> */
.L_x_2631:
        /* <DEDUP_REMOVED lines=12> */
[----:B------:R-:W-:Y:S05]  /*1500*/  CALL.REL.NOINC `($__internal_66_$__cuda_sm20_div_s64) ;  /* 0x00000dc000007944 */ /* 0x000fea0003c00000 */
        /* <DEDUP_REMOVED lines=10> */
.L_x_2647:
        /* <DEDUP_REMOVED lines=23> */
.L_x_2648:
[----:B------:R-:W-:Y:S05]  /*1720*/  BSYNC B0 ;  /* 0x0000000000007941 */ /* 0x000fea0003800000 */
.L_x_2646:
        /* <DEDUP_REMOVED lines=27> */
.L_x_2650:
        /* <DEDUP_REMOVED lines=23> */
.L_x_2651:
[----:B------:R-:W-:Y:S05]  /*1a50*/  BSYNC B0 ;  /* 0x0000000000007941 */ /* 0x000fea0003800000 */
.L_x_2649:
        /* <DEDUP_REMOVED lines=16> */
[----:B------:R-:W-:Y:S05]  /*1b60*/  CALL.REL.NOINC `($__internal_66_$__cuda_sm20_div_s64) ;  /* 0x0000076000007944 */ /* 0x000fea0003c00000 */
        /* <DEDUP_REMOVED lines=9> */
.L_x_2653:
        /* <DEDUP_REMOVED lines=23> */
.L_x_2654:
[----:B------:R-:W-:Y:S05]  /*1d70*/  BSYNC B0 ;  /* 0x0000000000007941 */ /* 0x000fea0003800000 */
.L_x_2652:
[----:B------:R-:W0:Y:S01]  /*1d80*/  LDC.64 R6, c[0x0][R6+0x218] ;  /* 0x0000860006067b82 */ /* 0x000e220000000a00 */
[----:B------:R-:W-:Y:S01]  /*1d90*/  MOV R13, R9 ;  /* 0x00000009000d7202 */ /* 0x000fe20000000f00 */
[----:B0-----:R-:W-:-:S04]  /*1da0*/  IMAD R7, R7, R10, RZ ;  /* 0x0000000a07077224 */ /* 0x001fc800078e02ff */
[----:B------:R-:W-:-:S04]  /*1db0*/  IMAD.WIDE.U32 R12, R6, R10, R12 ;  /* 0x0000000a060c7225 */ /* 0x000fc800078e000c */
[----:B------:R-:W-:-:S04]  /*1dc0*/  IMAD R7, R6, R15, R7 ;  /* 0x0000000f06077224 */ /* 0x000fc800078e0207 */
[----:B------:R-:W-:-:S04]  /*1dd0*/  IMAD.IADD R9, R13, 0x1, R7 ;  /* 0x000000010d097824 */ /* 0x000fc800078e0207 */
.L_x_2645:
        /* <DEDUP_REMOVED lines=30> */
.L_x_2658:
        /* <DEDUP_REMOVED lines=18> */
.L_x_2659:
[----:B------:R-:W-:Y:S05]  /*20e0*/  BSYNC B1 ;  /* 0x0000000000017941 */ /* 0x000fea0003800000 */
.L_x_2657:
        /* <DEDUP_REMOVED lines=20> */
.L_x_2656:
[----:B------:R-:W-:Y:S05]  /*2230*/  BSYNC B0 ;  /* 0x0000000000007941 */ /* 0x000fea0003800000 */
.L_x_2655:
        /* <DEDUP_REMOVED lines=8> */
.L_x_2660:
[----:B------:R-:W-:Y:S05]  /*22c0*/  EXIT ;  /* 0x000000000000794d */ /* 0x000fea0003800000 */
        .weak           $__internal_66_$__cuda_sm20_div_s64
        .type           $__internal_66_$__cuda_sm20_div_s64,@function
        .size           $__internal_66_$__cuda_sm20_div_s64,(.L_x_3614 - $__internal_66_$__cuda_sm20_div_s64)
$__internal_66_$__cuda_sm20_div_s64:
        /* <DEDUP_REMOVED lines=82> */
[----:B------:R-:W-:Y:S06]  /*27f0*/  RET.REL.NODEC R10 `(_ZN2at4cuda17kernelHistogram1DIdalLi1ELi2ELin1ELNS0_23CUDAHistogramMemoryTypeE1EZNS0_21CUDA_tensor_histogramIdaLb1EEEbNS_6TensorES4_S4_lNS_14AccumulateTypeIT0_Lb1EE4typeES8_NS0_13TensorArgTypeES9_S9_EUllE_EEvNS0_6detail10TensorInfoIT_T1_EESF_NSC_IKS6_SE_EElS8_S8_SE_T6_) ;  /* 0xffffd8000a007950 */ /* 0x000fec0003c3ffff */
.L_x_2662:
        /* <DEDUP_REMOVED lines=16> */
.L_x_3614:


//--------------------- .text._ZN2at4cuda17kernelHistogram1DIdalLi1ELi2ELin1ELNS0_23CUDAHistogramMemoryTypeE0EZNS0_21CUDA_tensor_histogramIdaLb1EEEbNS_6TensorES4_S4_lNS_14AccumulateTypeIT0_Lb1EE4typeES8_NS0_13TensorArgTypeES9_S9_EUllE_EEvNS0_6detail10TensorInfoIT_T1_EESF_NSC_IKS6_SE_EElS8_S8_SE_T6_ --------------------------
	.section	.text._ZN2at4cuda17kernelHistogram1DIdalLi1ELi2ELin1ELNS0_23CUDAHistogramMemoryTypeE0EZNS0_21CUDA_tensor_histogramIdaLb1EEEbNS_6TensorES4_S4_lNS_14AccumulateTypeIT0_Lb1EE4typeES8_NS0_13TensorArgTypeES9_S9_EUllE_EEvNS0_6detail10TensorInfoIT_T1_EESF_NSC_IKS6_SE_EElS8_S8_SE_T6_,"ax",@progbits
	.sectioninfo	@"SHI_REGISTERS=40"
	.align	128
        .global         _ZN2at4cuda17kernelHistogram1DIdalLi1ELi2ELin1ELNS0_23CUDAHistogramMemoryTypeE0EZNS0_21CUDA_tensor_histogramIdaLb1EEEbNS_6TensorES4_S4_lNS_14AccumulateTypeIT0_Lb1EE4typeES8_NS0_13TensorArgTypeES9_S9_EUllE_EEvNS0_6detail10TensorInfoIT_T1_EESF_NSC_IKS6_SE_EElS8_S8_SE_T6_
        .type           _ZN2at4cuda17kernelHistogram1DIdalLi1ELi2ELin1ELNS0_23CUDAHistogramMemoryTypeE0EZNS0_21CUDA_tensor_histogramIdaLb1EEEbNS_6TensorES4_S4_lNS_14AccumulateTypeIT0_Lb1EE4typeES8_NS0_13TensorArgTypeES9_S9_EUllE_EEvNS0_6detail10TensorInfoIT_T1_EESF_NSC_IKS6_SE_EElS8_S8_SE_T6_,@function
        .size           _ZN2at4cuda17kernelHistogram1DIdalLi1ELi2ELin1ELNS0_23CUDAHistogramMemoryTypeE0EZNS0_21CUDA_tensor_histogramIdaLb1EEEbNS_6TensorES4_S4_lNS_14AccumulateTypeIT0_Lb1EE4typeES8_NS0_13TensorArgTypeES9_S9_EUllE_EEvNS0_6detail10TensorInfoIT_T1_EESF_NSC_IKS6_SE_EElS8_S8_SE_T6_,(.L_x_3615 - _ZN2at4cuda17kernelHistogram1DIdalLi1ELi2ELin1ELNS0_23CUDAHistogramMemoryTypeE0EZNS0_21CUDA_tensor_histogramIdaLb1EEEbNS_6TensorES4_S4_lNS_14AccumulateTypeIT0_Lb1EE4typeES8_NS0_13TensorArgTypeES9_S9_EUllE_EEvNS0_6detail10TensorInfoIT_T1_EESF_NSC_IKS6_SE_EElS8_S8_SE_T6_)
        .other          _ZN2at4cuda17kernelHistogram1DIdalLi1ELi2ELin1ELNS0_23CUDAHistogramMemoryTypeE0EZNS0_21CUDA_tensor_histogramIdaLb1EEEbNS_6TensorES4_S4_lNS_14AccumulateTypeIT0_Lb1EE4typeES8_NS0_13TensorArgTypeES9_S9_EUllE_EEvNS0_6detail10TensorInfoIT_T1_EESF_NSC_IKS6_SE_EElS8_S8_SE_T6_,@"STO_CUDA_ENTRY STV_DEFAULT"
_ZN2at4cuda17kernelHistogram1DIdalLi1ELi2ELin1ELNS0_23CUDAHistogramMemoryTypeE0EZNS0_21CUDA_tensor_histogramIdaLb1EEEbNS_6TensorES4_S4_lNS_14AccumulateTypeIT0_Lb1EE4typeES8_NS0_13TensorArgTypeES9_S9_EUllE_EEvNS0_6detail10TensorInfoIT_T1_EESF_NSC_IKS6_SE_EElS8_S8_SE_T6_:
.text._ZN2at4cuda17kernelHistogram1DIdalLi1ELi2ELin1ELNS0_23CUDAHistogramMemoryTypeE0EZNS0_21CUDA_tensor_histogramIdaLb1EEEbNS_6TensorES4_S4_lNS_14AccumulateTypeIT0_Lb1EE4typeES8_NS0_13TensorArgTypeES9_S9_EUllE_EEvNS0_6detail10TensorInfoIT_T1_EESF_NSC_IKS6_SE_EElS8_S8_SE_T6_:
        /* <DEDUP_REMOVED lines=9> */
.L_x_2665:
[----:B------:R0:W-:Y:S02]  /*0090*/  STS.64 [R2.X8], RZ ;  /* 0x000000ff02007388 */ /* 0x0001e40000008a00 */
[----:B0-----:R-:W-:-:S04]  /*00a0*/  IADD3 R2, P0, R2, c[0x0][0x0], RZ ;  /* 0x0000000002027a10 */ /* 0x001fc80007f1e0ff */
[----:B------:R-:W-:Y:S02]  /*00b0*/  IADD3.X R3, RZ, R3, RZ, P0, !PT ;  /* 0x00000003ff037210 */ /* 0x000fe400007fe4ff */
[----:B------:R-:W-:-:S04]  /*00c0*/  ISETP.GE.U32.AND P0, PT, R2, c[0x0][0x168], PT ;  /* 0x00005a0002007a0c */ /* 0x000fc80003f06070 */
[----:B------:R-:W-:-:S13]  /*00d0*/  ISETP.GE.AND.EX P0, PT, R3, c[0x0][0x16c], PT, P0 ;  /* 0x00005b0003007a0c */ /* 0x000fda0003f06300 */
[----:B------:R-:W-:Y:S05]  /*00e0*/  @!P0 BRA `(.L_x_2665) ;  /* 0xffffffa000008947 */ /* 0x000fea000383ffff */
.L_x_2664:
[----:B-1----:R-:W-:Y:S05]  /*00f0*/  BSYNC B0 ;  /* 0x0000000000007941 */ /* 0x002fea0003800000 */
.L_x_2663:
        /* <DEDUP_REMOVED lines=16> */
.L_x_2674:
        /* <DEDUP_REMOVED lines=27> */
[----:B------:R-:W-:Y:S05]  /*03b0*/  CALL.REL.NOINC `($__internal_67_$__cuda_sm20_div_s64) ;  /* 0x000020e000007944 */ /* 0x000fea0003c00000 */
[----:B------:R-:W-:Y:S05]  /*03c0*/  BRA `(.L_x_2672) ;  /* 0x0000012000007947 */ /* 0x000fea0003800000 */
.L_x_2671:
        /* <DEDUP_REMOVED lines=18> */
.L_x_2672:
[----:B------:R-:W-:Y:S05]  /*04f0*/  BSYNC B1 ;  /* 0x0000000000017941 */ /* 0x000fea0003800000 */
.L_x_2670:
        /* <DEDUP_REMOVED lines=13> */
.L_x_2673:
[----:B------:R-:W0:Y:S02]  /*05d0*/  LDS.64 R8, [R7] ;  /* 0x0000000007087984 */ /* 0x000e240000000a00 */
[----:B0----5:R-:W0:-:S10]  /*05e0*/  DADD R10, R12, R8 ;  /* 0x000000000c0a7229 */ /* 0x021e140000000008 */
[----:B0-----:R-:W0:Y:S02]  /*05f0*/  ATOMS.CAST.SPIN.64 R10, [R7], R8, R10 ;  /* 0x00000008070a738d */ /* 0x001e24000180040a */
[----:B0-----:R-:W-:-:S04]  /*0600*/  ISETP.EQ.U32.AND P0, PT, R10, 0x1, PT ;  /* 0x000000010a00780c */ /* 0x001fc80003f02070 */
[----:B------:R-:W-:-:S13]  /*0610*/  ISETP.EQ.U32.AND.EX P0, PT, R11, RZ, PT, P0 ;  /* 0x000000ff0b00720c */ /* 0x000fda0003f02100 */
[----:B------:R-:W-:Y:S05]  /*0620*/  @!P0 BRA `(.L_x_2673) ;  /* 0xffffffa000008947 */ /* 0x000fea000383ffff */
.L_x_2669:
[----:B------:R-:W-:Y:S05]  /*0630*/  BSYNC B0 ;  /* 0x0000000000007941 */ /* 0x000fea0003800000 */
.L_x_2668:
[----:B------:R-:W-:-:S05]  /*0640*/  IMAD R7, R4, c[0x0][0x0], RZ ;  /* 0x0000000004077a24 */ /* 0x000fca00078e02ff */
[----:B------:R-:W-:-:S05]  /*0650*/  IADD3 R6, P0, R7, R6, RZ ;  /* 0x0000000607067210 */ /* 0x000fca0007f1e0ff */
[----:B------:R-:W-:Y:S01]  /*0660*/  IMAD.X R5, RZ, RZ, R5, P0 ;  /* 0x000000ffff057224 */ /* 0x000fe200000e0605 */
[----:B------:R-:W-:-:S04]  /*0670*/  ISETP.GE.U32.AND P0, PT, R6, c[0x0][0x658], PT ;  /* 0x0001960006007a0c */ /* 0x000fc80003f06070 */
[----:B------:R-:W-:-:S13]  /*0680*/  ISETP.GE.AND.EX P0, PT, R5, c[0x0][0x65c], PT, P0 ;  /* 0x0001970005007a0c */ /* 0x000fda0003f06300 */
[----:B------:R-:W-:Y:S05]  /*0690*/  @!P0 BRA `(.L_x_2674) ;  /* 0xfffffb6000008947 */ /* 0x000fea000383ffff */
[----:B------:R-:W-:Y:S05]  /*06a0*/  BRA `(.L_x_2666) ;  /* 0x00001ca000007947 */ /* 0x000fea0003800000 */
.L_x_2667:
        /* <DEDUP_REMOVED lines=8> */
.L_x_2705:
        /* <DEDUP_REMOVED lines=8> */
.L_x_2688:
        /* <DEDUP_REMOVED lines=14> */
[----:B------:R-:W-:Y:S05]  /*0890*/  CALL.REL.NOINC `($__internal_67_$__cuda_sm20_div_s64) ;  /* 0x00001c0000007944 */ /* 0x000fea0003c00000 */
        /* <DEDUP_REMOVED lines=10> */
.L_x_2677:
        /* <DEDUP_REMOVED lines=22> */
.L_x_2678:
[----:B------:R-:W-:Y:S05]  /*0aa0*/  BSYNC B0 ;  /* 0x0000000000007941 */ /* 0x000fea0003800000 */
.L_x_2676:
        /* <DEDUP_REMOVED lines=15> */
[----:B------:R-:W-:Y:S05]  /*0ba0*/  CALL.REL.NOINC `($__internal_67_$__cuda_sm20_div_s64) ;  /* 0x000018f000007944 */ /* 0x000fea0003c00000 */
        /* <DEDUP_REMOVED lines=11> */
.L_x_2680:
        /* <DEDUP_REMOVED lines=23> */
.L_x_2681:
[----:B------:R-:W-:Y:S05]  /*0dd0*/  BSYNC B0 ;  /* 0x0000000000007941 */ /* 0x000fea0003800000 */
.L_x_2679:
        /* <DEDUP_REMOVED lines=29> */
.L_x_2683:
        /* <DEDUP_REMOVED lines=22> */
.L_x_2684:
[----:B------:R-:W-:Y:S05]  /*1110*/  BSYNC B0 ;  /* 0x0000000000007941 */ /* 0x000fea0003800000 */
.L_x_2682:
        /* <DEDUP_REMOVED lines=17> */
[----:B------:R-:W-:Y:S05]  /*1230*/  CALL.REL.NOINC `($__internal_67_$__cuda_sm20_div_s64) ;  /* 0x0000126000007944 */ /* 0x000fea0003c00000 */
        /* <DEDUP_REMOVED lines=9> */
.L_x_2686:
        /* <DEDUP_REMOVED lines=23> */
.L_x_2687:
[----:B------:R-:W-:Y:S05]  /*1440*/  BSYNC B0 ;  /* 0x0000000000007941 */ /* 0x000fea0003800000 */
.L_x_2685:
        /* <DEDUP_REMOVED lines=8> */
.L_x_2675:
        /* <DEDUP_REMOVED lines=14> */
[----:B------:R-:W-:Y:S05]  /*15b0*/  CALL.REL.NOINC `($__internal_67_$__cuda_sm20_div_s64) ;  /* 0x00000ee000007944 */ /* 0x000fea0003c00000 */
        /* <DEDUP_REMOVED lines=10> */
.L_x_2691:
        /* <DEDUP_REMOVED lines=23> */
.L_x_2692:
[----:B------:R-:W-:Y:S05]  /*17d0*/  BSYNC B0 ;  /* 0x0000000000007941 */ /* 0x000fea0003800000 */
.L_x_2690:
        /* <DEDUP_REMOVED lines=28> */
.L_x_2694:
        /* <DEDUP_REMOVED lines=23> */
.L_x_2695:
[----:B------:R-:W-:Y:S05]  /*1b10*/  BSYNC B0 ;  /* 0x0000000000007941 */ /* 0x000fea0003800000 */
.L_x_2693:
        /* <DEDUP_REMOVED lines=27> */
.L_x_2697:
        /* <DEDUP_REMOVED lines=23> */
.L_x_2698:
[----:B------:R-:W-:Y:S05]  /*1e40*/  BSYNC B0 ;  /* 0x0000000000007941 */ /* 0x000fea0003800000 */
.L_x_2696:
[----:B------:R-:W0:Y:S02]  /*1e50*/  LDC.64 R8, c[0x0][R8+0x218] ;  /* 0x0000860008087b82 */ /* 0x000e240000000a00 */
[-C--:B0-----:R-:W-:Y:S02]  /*1e60*/  IMAD R9, R9, R10.reuse, RZ ;  /* 0x0000000a09097224 */ /* 0x081fe400078e02ff */
[----:B------:R-:W-:-:S04]  /*1e70*/  IMAD.WIDE.U32 R18, R8, R10, R18 ;  /* 0x0000000a08127225 */ /* 0x000fc800078e0012 */
[----:B------:R-:W-:-:S04]  /*1e80*/  IMAD R9, R8, R13, R9 ;  /* 0x0000000d08097224 */ /* 0x000fc800078e0209 */
[----:B------:R-:W-:Y:S02]  /*1e90*/  IMAD.IADD R19, R19, 0x1, R9 ;  /* 0x0000000113137824 */ /* 0x000fe400078e0209 */
.L_x_2689:
        /* <DEDUP_REMOVED lines=28> */
.L_x_2702:
        /* <DEDUP_REMOVED lines=18> */
.L_x_2703:
[----:B------:R-:W-:Y:S05]  /*2180*/  BSYNC B1 ;  /* 0x0000000000017941 */ /* 0x000fea0003800000 */
.L_x_2701:
        /* <DEDUP_REMOVED lines=13> */
.L_x_2704:
[----:B------:R-:W0:Y:S02]  /*2260*/  LDS.64 R8, [R13] ;  /* 0x000000000d087984 */ /* 0x000e240000000a00 */
[----:B0----5:R-:W0:-:S10]  /*2270*/  DADD R10, R14, R8 ;  /* 0x000000000e0a7229 */ /* 0x021e140000000008 */
[----:B0-----:R-:W0:Y:S02]  /*2280*/  ATOMS.CAST.SPIN.64 R10, [R13], R8, R10 ;  /* 0x000000080d0a738d */ /* 0x001e24000180040a */
[----:B0-----:R-:W-:-:S04]  /*2290*/  ISETP.EQ.U32.AND P0, PT, R10, 0x1, PT ;  /* 0x000000010a00780c */ /* 0x001fc80003f02070 */
[----:B------:R-:W-:-:S13]  /*22a0*/  ISETP.EQ.U32.AND.EX P0, PT, R11, RZ, PT, P0 ;  /* 0x000000ff0b00720c */ /* 0x000fda0003f02100 */
[----:B------:R-:W-:Y:S05]  /*22b0*/  @!P0 BRA `(.L_x_2704) ;  /* 0xffffffa000008947 */ /* 0x000fea000383ffff */
.L_x_2700:
[----:B------:R-:W-:Y:S05]  /*22c0*/  BSYNC B0 ;  /* 0x0000000000007941 */ /* 0x000fea0003800000 */
.L_x_2699:
        /* <DEDUP_REMOVED lines=8> */
.L_x_2666:
[----:B------:R-:W-:Y:S01]  /*2350*/  WARPSYNC 0xffffffff ;  /* 0xffffffff00007948 */ /* 0x000fe20003800000 */
[----:B------:R-:W-:Y:S01]  /*2360*/  BAR.SYNC.DEFER_BLOCKING 0x0 ;  /* 0x0000000000007b1d */ /* 0x000fe20000010000 */
[----:B------:R-:W-:-:S04]  /*2370*/  ISETP.GE.U32.AND P0, PT, R0, c[0x0][0x168], PT ;  /* 0x00005a0000007a0c */ /* 0x000fc80003f06070 */
[----:B------:R-:W-:-:S13]  /*2380*/  ISETP.GE.AND.EX P0, PT, RZ, c[0x0][0x16c], PT, P0 ;  /* 0x00005b00ff007a0c */ /* 0x000fda0003f06300 */
[----:B------:R-:W-:Y:S05]  /*2390*/  @P0 EXIT ;  /* 0x000000000000094d */ /* 0x000fea0003800000 */
[----:B------:R-:W-:-:S04]  /*23a0*/  MOV R8, RZ ;  /* 0x000000ff00087202 */ /* 0x000fc80000000f00 */
.L_x_2706:
        /* <DEDUP_REMOVED lines=15> */
        .weak           $__internal_67_$__cuda_sm20_div_s64
        .type           $__internal_67_$__cuda_sm20_div_s64,@function
        .size           $__internal_67_$__cuda_sm20_div_s64,(.L_x_3615 - $__internal_67_$__cuda_sm20_div_s64)
$__internal_67_$__cuda_sm20_div_s64:
        /* <DEDUP_REMOVED lines=83> */
[----:B------:R-:W-:Y:S06]  /*29d0*/  RET.REL.NODEC R24 `(_ZN2at4cuda17kernelHistogram1DIdalLi1ELi2ELin1ELNS0_23CUDAHistogramMemoryTypeE0EZNS0_21CUDA_tensor_histogramIdaLb1EEEbNS_6TensorES4_S4_lNS_14AccumulateTypeIT0_Lb1EE4typeES8_NS0_13TensorArgTypeES9_S9_EUllE_EEvNS0_6detail10TensorInfoIT_T1_EESF_NSC_IKS6_SE_EElS8_S8_SE_T6_) ;  /* 0xffffd62018007950 */ /* 0x000fec0003c3ffff */
.L_x_2707:
        /* <DEDUP_REMOVED lines=10> */
.L_x_3615:


//--------------------- .text._ZN2at4cuda17kernelHistogram1DIlalLi1ELi2ELin1ELNS0_23CUDAHistogramMemoryTypeE1EZNS0_21CUDA_tensor_histogramIlaLb0EEEbNS_6TensorES4_S4_lNS_14AccumulateTypeIT0_Lb1EE4typeES8_NS0_13TensorArgTypeES9_S9_EUllE0_EEvNS0_6detail10TensorInfoIT_T1_EESF_NSC_IKS6_SE_EElS8_S8_SE_T6_ --------------------------
	.section	.text._ZN2at4cuda17kernelHistogram1DIlalLi1ELi2ELin1ELNS0_23CUDAHistogramMemoryTypeE1EZNS0_21CUDA_tensor_histogramIlaLb0EEEbNS_6TensorES4_S4_lNS_14AccumulateTypeIT0_Lb1EE4typeES8_NS0_13TensorArgTypeES9_S9_EUllE0_EEvNS0_6detail10TensorInfoIT_T1_EESF_NSC_IKS6_SE_EElS8_S8_SE_T6_,"ax",@progbits
	.sectioninfo	@"SHI_REGISTERS=36"
	.align	128
        .global         _ZN2at4cuda17kernelHistogram1DIlalLi1ELi2ELin1ELNS0_23CUDAHistogramMemoryTypeE1EZNS0_21CUDA_tensor_histogramIlaLb0EEEbNS_6TensorES4_S4_lNS_14AccumulateTypeIT0_Lb1EE4typeES8_NS0_13TensorArgTypeES9_S9_EUllE0_EEvNS0_6detail10TensorInfoIT_T1_EESF_NSC_IKS6_SE_EElS8_S8_SE_T6_
        .type           _ZN2at4cuda17kernelHistogram1DIlalLi1ELi2ELin1ELNS0_23CUDAHistogramMemoryTypeE1EZNS0_21CUDA_tensor_histogramIlaLb0EEEbNS_6TensorES4_S4_lNS_14AccumulateTypeIT0_Lb1EE4typeES8_NS0_13TensorArgTypeES9_S9_EUllE0_EEvNS0_6detail10TensorInfoIT_T1_EESF_NSC_IKS6_SE_EElS8_S8_SE_T6_,@function
        .size           _ZN2at4cuda17kernelHistogram1DIlalLi1ELi2ELin1ELNS0_23CUDAHistogramMemoryTypeE1EZNS0_21CUDA_tensor_histogramIlaLb0EEEbNS_6TensorES4_S4_lNS_14AccumulateTypeIT0_Lb1EE4typeES8_NS0_13TensorArgTypeES9_S9_EUllE0_EEvNS0_6detail10TensorInfoIT_T1_EESF_NSC_IKS6_SE_EElS8_S8_SE_T6_,(.L_x_3616 - _ZN2at4cuda17kernelHistogram1DIlalLi1ELi2ELin1ELNS0_23CUDAHistogramMemoryTypeE1EZNS0_21CUDA_tensor_histogramIlaLb0EEEbNS_6TensorES4_S4_lNS_14AccumulateTypeIT0_Lb1EE4typeES8_NS0_13TensorArgTypeES9_S9_EUllE0_EEvNS0_6detail10TensorInfoIT_T1_EESF_NSC_IKS6_SE_EElS8_S8_SE_T6_)
        .other          _ZN2at4cuda17kernelHistogram1DIlalLi1ELi2ELin1ELNS0_23CUDAHistogramMemoryTypeE1EZNS0_21CUDA_tensor_histogramIlaLb0EEEbNS_6TensorES4_S4_lNS_14AccumulateTypeIT0_Lb1EE4typeES8_NS0_13TensorArgTypeES9_S9_EUllE0_EEvNS0_6detail10TensorInfoIT_T1_EESF_NSC_IKS6_SE_EElS8_S8_SE_T6_,@"STO_CUDA_ENTRY STV_DEFAULT"
_ZN2at4cuda17kernelHistogram1DIlalLi1ELi2ELin1ELNS0_23CUDAHistogramMemoryTypeE1EZNS0_21CUDA_tensor_histogramIlaLb0EEEbNS_6TensorES4_S4_lNS_14AccumulateTypeIT0_Lb1EE4typeES8_NS0_13TensorArgTypeES9_S9_EUllE0_EEvNS0_6detail10TensorInfoIT_T1_EESF_NSC_IKS6_SE_EElS8_S8_SE_T6_:
.text._ZN2at4cuda17kernelHistogram1DIlalLi1ELi2ELin1ELNS0_23CUDAHistogramMemoryTypeE1EZNS0_21CUDA_tensor_histogramIlaLb0EEEbNS_6TensorES4_S4_lNS_14AccumulateTypeIT0_Lb1EE4typeES8_NS0_13TensorArgTypeES9_S9_EUllE0_EEvNS0_6detail10TensorInfoIT_T1_EESF_NSC_IKS6_SE_EElS8_S8_SE_T6_:
        /* <DEDUP_REMOVED lines=17> */
.L_x_2714:
        /* <DEDUP_REMOVED lines=33> */
[----:B------:R-:W-:Y:S05]  /*0320*/  CALL.REL.NOINC `($__internal_68_$__cuda_sm20_div_s64) ;  /* 0x00001f0000007944 */ /* 0x000fea0003c00000 */
[----:B------:R-:W-:Y:S05]  /*0330*/  BRA `(.L_x_2713) ;  /* 0x0000012000007947 */ /* 0x000fea0003800000 */
.L_x_2712:
        /* <DEDUP_REMOVED lines=18> */
.L_x_2713:
[----:B------:R-:W-:Y:S05]  /*0460*/  BSYNC B1 ;  /* 0x0000000000017941 */ /* 0x000fea0003800000 */
.L_x_2711:
        /* <DEDUP_REMOVED lines=12> */
[----:B------:R-:W-:Y:S01]  /*0530*/  HFMA2.MMA R5, -RZ, RZ, 0, 0 ;  /* 0x00000000ff057435 */ /* 0x000fe200000001ff */
[----:B------:R-:W-:-:S06]  /*0540*/  IMAD.MOV.U32 R4, RZ, RZ, 0x1 ;  /* 0x00000001ff047424 */ /* 0x000fcc00078e00ff */
[----:B------:R0:W-:Y:S04]  /*0550*/  RED.E.ADD.64.STRONG.GPU [R6.64], R4 ;  /* 0x000000040600798e */ /* 0x0001e8000c10e586 */
.L_x_2710:
[----:B------:R-:W-:Y:S05]  /*0560*/  BSYNC B0 ;  /* 0x0000000000007941 */ /* 0x000fea0003800000 */
.L_x_2709:
[----:B------:R-:W-:Y:S05]  /*0570*/  @!P0 BRA `(.L_x_2714) ;  /* 0xfffffb9000008947 */ /* 0x000fea000383ffff */
[----:B------:R-:W-:Y:S05]  /*0580*/  EXIT ;  /* 0x000000000000794d */ /* 0x000fea0003800000 */
.L_x_2708:
[----:B------:R-:W-:-:S04]  /*0590*/  LOP3.LUT R3, RZ, c[0x0][0x638], RZ, 0x33, !PT ;  /* 0x00018e00ff037a12 */ /* 0x000fc800078e33ff */
[----:B------:R-:W-:-:S04]  /*05a0*/  IMNMX R3, R3, -0x3, !PT ;  /* 0xfffffffd03037817 */ /* 0x000fc80007800200 */
[----:B------:R-:W-:-:S04]  /*05b0*/  IADD3 R6, R3, c[0x0][0x638], RZ ;  /* 0x00018e0003067a10 */ /* 0x000fc80007ffe0ff */
[C---:B------:R-:W-:Y:S02]  /*05c0*/  IADD3 R3, R6.reuse, 0x2, RZ ;  /* 0x0000000206037810 */ /* 0x040fe40007ffe0ff */
[----:B------:R-:W-:Y:S02]  /*05d0*/  IADD3 R4, R6, 0x1, RZ ;  /* 0x0000000106047810 */ /* 0x000fe40007ffe0ff */
[----:B------:R-:W-:-:S05]  /*05e0*/  LOP3.LUT R3, R3, 0x3, RZ, 0xc0, !PT ;  /* 0x0000000303037812 */ /* 0x000fca00078ec0ff */
[----:B------:R-:W-:Y:S02]  /*05f0*/  IMAD.IADD R5, R6, 0x1, -R3 ;  /* 0x0000000106057824 */ /* 0x000fe400078e0a03 */
.L_x_2745:
        /* <DEDUP_REMOVED lines=11> */
.L_x_2728:
        /* <DEDUP_REMOVED lines=8> */
[----:B------:R-:W-:Y:S05]  /*0730*/  CALL.REL.NOINC `($__internal_68_$__cuda_sm20_div_s64) ;  /* 0x00001af000007944 */ /* 0x000fea0003c00000 */
        /* <DEDUP_REMOVED lines=10> */
.L_x_2717:
        /* <DEDUP_REMOVED lines=22> */
.L_x_2718:
[----:B------:R-:W-:Y:S05]  /*0940*/  BSYNC B0 ;  /* 0x0000000000007941 */ /* 0x000fea0003800000 */
.L_x_2716:
        /* <DEDUP_REMOVED lines=16> */
[----:B------:R-:W-:Y:S05]  /*0a50*/  CALL.REL.NOINC `($__internal_68_$__cuda_sm20_div_s64) ;  /* 0x000017d000007944 */ /* 0x000fea0003c00000 */
        /* <DEDUP_REMOVED lines=12> */
.L_x_2720:
        /* <DEDUP_REMOVED lines=23> */
.L_x_2721:
[----:B------:R-:W-:Y:S05]  /*0c90*/  BSYNC B0 ;  /* 0x0000000000007941 */ /* 0x000fea0003800000 */
.L_x_2719:
        /* <DEDUP_REMOVED lines=29> */
.L_x_2723:
        /* <DEDUP_REMOVED lines=23> */
.L_x_2724:
[----:B------:R-:W-:Y:S05]  /*0fe0*/  BSYNC B0 ;  /* 0x0000000000007941 */ /* 0x000fea0003800000 */
.L_x_2722:
        /* <DEDUP_REMOVED lines=30> */
.L_x_2726:
        /* <DEDUP_REMOVED lines=22> */
.L_x_2727:
[----:B------:R-:W-:Y:S05]  /*1330*/  BSYNC B0 ;  /* 0x0000000000007941 */ /* 0x000fea0003800000 */
.L_x_2725:
        /* <DEDUP_REMOVED lines=11> */
.L_x_2715:
        /* <DEDUP_REMOVED lines=12> */
[----:B------:R-:W-:Y:S05]  /*14b0*/  CALL.REL.NOINC `($__internal_68_$__cuda_sm20_div_s64) ;  /* 0x00000d7000007944 */ /* 0x000fea0003c00000 */
        /* <DEDUP_REMOVED lines=10> */
.L_x_2731:
        /* <DEDUP_REMOVED lines=23> */
.L_x_2732:
[----:B------:R-:W-:Y:S05]  /*16d0*/  BSYNC B0 ;  /* 0x0000000000007941 */ /* 0x000fea0003800000 */
.L_x_2730:
        /* <DEDUP_REMOVED lines=27> */
.L_x_2734:
        /* <DEDUP_REMOVED lines=23> */
.L_x_2735:
[----:B------:R-:W-:Y:S05]  /*1a00*/  BSYNC B0 ;  /* 0x0000000000007941 */ /* 0x000fea0003800000 */
.L_x_2733:
        /* <DEDUP_REMOVED lines=16> */
[----:B------:R-:W-:Y:S05]  /*1b10*/  CALL.REL.NOINC `($__internal_68_$__cuda_sm20_div_s64) ;  /* 0x0000071000007944 */ /* 0x000fea0003c00000 */
        /* <DEDUP_REMOVED lines=9> */
.L_x_2737:
        /* <DEDUP_REMOVED lines=23> */
.L_x_2738:
[----:B------:R-:W-:Y:S05]  /*1d20*/  BSYNC B0 ;  /* 0x0000000000007941 */ /* 0x000fea0003800000 */
.L_x_2736:
[----:B------:R-:W0:Y:S01]  /*1d30*/  LDC.64 R6, c[0x0][R6+0x218] ;  /* 0x0000860006067b82 */ /* 0x000e220000000a00 */
[----:B------:R-:W-:Y:S02]  /*1d40*/  IMAD.MOV.U32 R13, RZ, RZ, R9 ;  /* 0x000000ffff0d7224 */ /* 0x000fe400078e0009 */
[-C--:B0-----:R-:W-:Y:S02]  /*1d50*/  IMAD R7, R7, R10.reuse, RZ ;  /* 0x0000000a07077224 */ /* 0x081fe400078e02ff */
[----:B------:R-:W-:-:S04]  /*1d60*/  IMAD.WIDE.U32 R12, R6, R10, R12 ;  /* 0x0000000a060c7225 */ /* 0x000fc800078e000c */
[----:B------:R-:W-:-:S04]  /*1d70*/  IMAD R7, R6, R15, R7 ;  /* 0x0000000f06077224 */ /* 0x000fc800078e0207 */
[----:B------:R-:W-:-:S05]  /*1d80*/  IMAD.IADD R9, R13, 0x1, R7 ;  /* 0x000000010d097824 */ /* 0x000fca00078e0207 */
.L_x_2729:
        /* <DEDUP_REMOVED lines=28> */
[----:B------:R-:W-:Y:S05]  /*1f50*/  CALL.REL.NOINC `($__internal_68_$__cuda_sm20_div_s64) ;  /* 0x000002d000007944 */ /* 0x000fea0003c00000 */
[----:B------:R-:W-:Y:S05]  /*1f60*/  BRA `(.L_x_2743) ;  /* 0x0000012000007947 */ /* 0x000fea0003800000 */
.L_x_2742:
        /* <DEDUP_REMOVED lines=18> */
.L_x_2743:
[----:B------:R-:W-:Y:S05]  /*2090*/  BSYNC B1 ;  /* 0x0000000000017941 */ /* 0x000fea0003800000 */
.L_x_2741:
        /* <DEDUP_REMOVED lines=15> */
.L_x_2740:
[----:B------:R-:W-:Y:S05]  /*2190*/  BSYNC B0 ;  /* 0x0000000000007941 */ /* 0x000fea0003800000 */
.L_x_2739:
        /* <DEDUP_REMOVED lines=8> */
.L_x_2744:
[----:B------:R-:W-:Y:S05]  /*2220*/  EXIT ;  /* 0x000000000000794d */ /* 0x000fea0003800000 */
        .weak           $__internal_68_$__cuda_sm20_div_s64
        .type           $__internal_68_$__cuda_sm20_div_s64,@function
        .size           $__internal_68_$__cuda_sm20_div_s64,(.L_x_3616 - $__internal_68_$__cuda_sm20_div_s64)
$__internal_68_$__cuda_sm20_div_s64:
        /* <DEDUP_REMOVED lines=82> */
[----:B------:R-:W-:Y:S06]  /*2750*/  RET.REL.NODEC R10 `(_ZN2at4cuda17kernelHistogram1DIlalLi1ELi2ELin1ELNS0_23CUDAHistogramMemoryTypeE1EZNS0_21CUDA_tensor_histogramIlaLb0EEEbNS_6TensorES4_S4_lNS_14AccumulateTypeIT0_Lb1EE4typeES8_NS0_13TensorArgTypeES9_S9_EUllE0_EEvNS0_6detail10TensorInfoIT_T1_EESF_NSC_IKS6_SE_EElS8_S8_SE_T6_) ;  /* 0xffffd8a00a007950 */ /* 0x000fec0003c3ffff */
.L_x_2746:
        /* <DEDUP_REMOVED lines=10> */
.L_x_3616:


//--------------------- .text._ZN2at4cuda17kernelHistogram1DIlalLi1ELi2ELin1ELNS0_23CUDAHistogramMemoryTypeE0EZNS0_21CUDA_tensor_histogramIlaLb0EEEbNS_6TensorES4_S4_lNS_14AccumulateTypeIT0_Lb1EE4typeES8_NS0_13TensorArgTypeES9_S9_EUllE0_EEvNS0_6detail10TensorInfoIT_T1_EESF_NSC_IKS6_SE_EElS8_S8_SE_T6_ --------------------------
	.section	.text._ZN2at4cuda17kernelHistogram1DIlalLi1ELi2ELin1ELNS0_23CUDAHistogramMemoryTypeE0EZNS0_21CUDA_tensor_histogramIlaLb0EEEbNS_6TensorES4_S4_lNS_14AccumulateTypeIT0_Lb1EE4typeES8_NS0_13TensorArgTypeES9_S9_EUllE0_EEvNS0_6detail10TensorInfoIT_T1_EESF_NSC_IKS6_SE_EElS8_S8_SE_T6_,"ax",@progbits
	.sectioninfo	@"SHI_REGISTERS=40"
	.align	128
        .global         _ZN2at4cuda17kernelHistogram1DIlalLi1ELi2ELin1ELNS0_23CUDAHistogramMemoryTypeE0EZNS0_21CUDA_tensor_histogramIlaLb0EEEbNS_6TensorES4_S4_lNS_14AccumulateTypeIT0_Lb1EE4typeES8_NS0_13TensorArgTypeES9_S9_EUllE0_EEvNS0_6detail10TensorInfoIT_T1_EESF_NSC_IKS6_SE_EElS8_S8_SE_T6_
        .type           _ZN2at4cuda17kernelHistogram1DIlalLi1ELi2ELin1ELNS0_23CUDAHistogramMemoryTypeE0EZNS0_21CUDA_tensor_histogramIlaLb0EEEbNS_6TensorES4_S4_lNS_14AccumulateTypeIT0_Lb1EE4typeES8_NS0_13TensorArgTypeES9_S9_EUllE0_EEvNS0_6detail10TensorInfoIT_T1_EESF_NSC_IKS6_SE_EElS8_S8_SE_T6_,@function
        .size           _ZN2at4cuda17kernelHistogram1DIlalLi1ELi2ELin1ELNS0_23CUDAHistogramMemoryTypeE0EZNS0_21CUDA_tensor_histogramIlaLb0EEEbNS_6TensorES4_S4_lNS_14AccumulateTypeIT0_Lb1EE4typeES8_NS0_13TensorArgTypeES9_S9_EUllE0_EEvNS0_6detail10TensorInfoIT_T1_EESF_NSC_IKS6_SE_EElS8_S8_SE_T6_,(.L_x_3617 - _ZN2at4cuda17kernelHistogram1DIlalLi1ELi2ELin1ELNS0_23CUDAHistogramMemoryTypeE0EZNS0_21CUDA_tensor_histogramIlaLb0EEEbNS_6TensorES4_S4_lNS_14AccumulateTypeIT0_Lb1EE4typeES8_NS0_13TensorArgTypeES9_S9_EUllE0_EEvNS0_6detail10TensorInfoIT_T1_EESF_NSC_IKS6_SE_EElS8_S8_SE_T6_)
        .other          _ZN2at4cuda17kernelHistogram1DIlalLi1ELi2ELin1ELNS0_23CUDAHistogramMemoryTypeE0EZNS0_21CUDA_tensor_histogramIlaLb0EEEbNS_6TensorES4_S4_lNS_14AccumulateTypeIT0_Lb1EE4typeES8_NS0_13TensorArgTypeES9_S9_EUllE0_EEvNS0_6detail10TensorInfoIT_T1_EESF_NSC_IKS6_SE_EElS8_S8_SE_T6_,@"STO_CUDA_ENTRY STV_DEFAULT"
_ZN2at4cuda17kernelHistogram1DIlalLi1ELi2ELin1ELNS0_23CUDAHistogramMemoryTypeE0EZNS0_21CUDA_tensor_histogramIlaLb0EEEbNS_6TensorES4_S4_lNS_14AccumulateTypeIT0_Lb1EE4typeES8_NS0_13TensorArgTypeES9_S9_EUllE0_EEvNS0_6detail10TensorInfoIT_T1_EESF_NSC_IKS6_SE_EElS8_S8_SE_T6_:
.text._ZN2at4cuda17kernelHistogram1DIlalLi1ELi2ELin1ELNS0_23CUDAHistogramMemoryTypeE0EZNS0_21CUDA_tensor_histogramIlaLb0EEEbNS_6TensorES4_S4_lNS_14AccumulateTypeIT0_Lb1EE4typeES8_NS0_13TensorArgTypeES9_S9_EUllE0_EEvNS0_6detail10TensorInfoIT_T1_EESF_NSC_IKS6_SE_EElS8_S8_SE_T6_:
        /* <DEDUP_REMOVED lines=9> */
.L_x_2749:
[----:B------:R0:W-:Y:S02]  /*0090*/  STS.64 [R2.X8], RZ ;  /* 0x000000ff02007388 */ /* 0x0001e40000008a00 */
[----:B0-----:R-:W-:-:S04]  /*00a0*/  IADD3 R2, P0, R2, c[0x0][0x0], RZ ;  /* 0x0000000002027a10 */ /* 0x001fc80007f1e0ff */
[----:B------:R-:W-:Y:S02]  /*00b0*/  IADD3.X R3, RZ, R3, RZ, P0, !PT ;  /* 0x00000003ff037210 */ /* 0x000fe400007fe4ff */
[----:B------:R-:W-:-:S04]  /*00c0*/  ISETP.GE.U32.AND P0, PT, R2, c[0x0][0x168], PT ;  /* 0x00005a0002007a0c */ /* 0x000fc80003f06070 */
[----:B------:R-:W-:-:S13]  /*00d0*/  ISETP.GE.AND.EX P0, PT, R3, c[0x0][0x16c], PT, P0 ;  /* 0x00005b0003007a0c */ /* 0x000fda0003f06300 */
[----:B------:R-:W-:Y:S05]  /*00e0*/  @!P0 BRA `(.L_x_2749) ;  /* 0xffffffa000008947 */ /* 0x000fea000383ffff */
.L_x_2748:
[----:B-1----:R-:W-:Y:S05]  /*00f0*/  BSYNC B0 ;  /* 0x0000000000007941 */ /* 0x002fea0003800000 */
.L_x_2747:
        /* <DEDUP_REMOVED lines=16> */
.L_x_2758:
        /* <DEDUP_REMOVED lines=32> */
[----:B------:R-:W-:Y:S05]  /*0400*/  CALL.REL.NOINC `($__internal_69_$__cuda_sm20_div_s64) ;  /* 0x0000200000007944 */ /* 0x000fea0003c00000 */
[----:B------:R-:W-:Y:S05]  /*0410*/  BRA `(.L_x_2756) ;  /* 0x0000012000007947 */ /* 0x000fea0003800000 */
.L_x_2755:
        /* <DEDUP_REMOVED lines=18> */
.L_x_2756:
[----:B------:R-:W-:Y:S05]  /*0540*/  BSYNC B1 ;  /* 0x0000000000017941 */ /* 0x000fea0003800000 */
.L_x_2754:
[----:B------:R-:W-:Y:S02]  /*0550*/  ISETP.NE.U32.AND P1, PT, R24, c[0x0][0x640], PT ;  /* 0x0001900018007a0c */ /* 0x000fe40003f25070 */
[----:B------:R-:W-:-:S04]  /*0560*/  SHF.R.S32.HI R7, RZ, 0x1f, R24 ;  /* 0x0000001fff077819 */ /* 0x000fc80000011418 */
[----:B------:R-:W-:-:S04]  /*0570*/  ISETP.NE.AND.EX P1, PT, R7, c[0x0][0x644], PT, P1 ;  /* 0x0001910007007a0c */ /* 0x000fc80003f25310 */
[----:B------:R-:W-:-:S05]  /*0580*/  SEL R7, RZ, 0xffffffff, P1 ;  /* 0xffffffffff077807 */ /* 0x000fca0000800000 */
[----:B------:R-:W-:-:S04]  /*0590*/  IMAD.IADD R24, R24, 0x1, R7 ;  /* 0x0000000118187824 */ /* 0x000fc800078e0207 */
[----:B------:R-:W-:-:S05]  /*05a0*/  IMAD.SHL.U32 R7, R24, 0x8, RZ ;  /* 0x0000000818077824 */ /* 0x000fca00078e00ff */
.L_x_2757:
[----:B------:R-:W0:Y:S02]  /*05b0*/  LDS.64 R8, [R7] ;  /* 0x0000000007087984 */ /* 0x000e240000000a00 */
[----:B0-----:R-:W-:-:S05]  /*05c0*/  IADD3 R10, P1, R8, 0x1, RZ ;  /* 0x00000001080a7810 */ /* 0x001fca0007f3e0ff */
[----:B------:R-:W-:-:S06]  /*05d0*/  IMAD.X R11, RZ, RZ, R9, P1 ;  /* 0x000000ffff0b7224 */ /* 0x000fcc00008e0609 */
[----:B------:R-:W0:Y:S02]  /*05e0*/  ATOMS.CAST.SPIN.64 R10, [R7], R8, R10 ;  /* 0x00000008070a738d */ /* 0x000e24000180040a */
[----:B0-----:R-:W-:-:S04]  /*05f0*/  ISETP.EQ.U32.AND P1, PT, R10, 0x1, PT ;  /* 0x000000010a00780c */ /* 0x001fc80003f22070 */
[----:B------:R-:W-:-:S13]  /*0600*/  ISETP.EQ.U32.AND.EX P1, PT, R11, RZ, PT, P1 ;  /* 0x000000ff0b00720c */ /* 0x000fda0003f22110 */
[----:B------:R-:W-:Y:S05]  /*0610*/  @!P1 BRA `(.L_x_2757) ;  /* 0xffffff9000009947 */ /* 0x000fea000383ffff */
.L_x_2753:
[----:B------:R-:W-:Y:S05]  /*0620*/  BSYNC B0 ;  /* 0x0000000000007941 */ /* 0x000fea0003800000 */
.L_x_2752:
[----:B------:R-:W-:Y:S05]  /*0630*/  @!P0 BRA `(.L_x_2758) ;  /* 0xfffffbc000008947 */ /* 0x000fea000383ffff */
[----:B------:R-:W-:Y:S05]  /*0640*/  BRA `(.L_x_2750) ;  /* 0x00001c7000007947 */ /* 0x000fea0003800000 */
.L_x_2751:
[----:B------:R-:W-:Y:S01]  /*0650*/  LOP3.LUT R4, RZ, c[0x0][0x638], RZ, 0x33, !PT ;  /* 0x00018e00ff047a12 */ /* 0x000fe200078e33ff */
[----:B------:R-:W-:-:S03]  /*0660*/  HFMA2.MMA R6, -RZ, RZ, 0, 0 ;  /* 0x00000000ff067435 */ /* 0x000fc600000001ff */
[----:B------:R-:W-:-:S04]  /*0670*/  IMNMX R4, R4, -0x3, !PT ;  /* 0xfffffffd04047817 */ /* 0x000fc80007800200 */
[----:B------:R-:W-:-:S04]  /*0680*/  IADD3 R4, R4, c[0x0][0x638], RZ ;  /* 0x00018e0004047a10 */ /* 0x000fc80007ffe0ff */
[C---:B------:R-:W-:Y:S02]  /*0690*/  IADD3 R13, R4.reuse, 0x2, RZ ;  /* 0x00000002040d7810 */ /* 0x040fe40007ffe0ff */
[----:B------:R-:W-:Y:S02]  /*06a0*/  IADD3 R7, R4, 0x1, RZ ;  /* 0x0000000104077810 */ /* 0x000fe40007ffe0ff */
[----:B------:R-:W-:Y:S02]  /*06b0*/  LOP3.LUT R13, R13, 0x3, RZ, 0xc0, !PT ;  /* 0x000000030d0d7812 */ /* 0x000fe400078ec0ff */
.L_x_2789:
[----:B------:R-:W-:Y:S01]  /*06c0*/  ISETP.GE.U32.AND P0, PT, R7, 0x3, PT ;  /* 0x000000030700780c */ /* 0x000fe20003f06070 */
[----:B------:R-:W-:Y:S01]  /*06d0*/  IMAD.MOV.U32 R8, RZ, RZ, c[0x0][0x638] ;  /* 0x00018e00ff087624 */ /* 0x000fe200078e00ff */
[----:B------:R-:W-:Y:S01]  /*06e0*/  YIELD ;  /* 0x0000000000007946 */ /* 0x000fe20003800000 */
[----:B------:R-:W-:Y:S01]  /*06f0*/  IMAD.MOV.U32 R9, RZ, RZ, 0x8 ;  /* 0x00000008ff097424 */ /* 0x000fe200078e00ff */
[----:B------:R-:W-:Y:S01]  /*0700*/  CS2R R18, SRZ ;  /* 0x0000000000127805 */ /* 0x000fe2000001ff00 */
[----:B------:R-:W-:Y:S01]  /*0710*/  IMAD.MOV.U32 R16, RZ, RZ, R5 ;  /* 0x000000ffff107224 */ /* 0x000fe200078e0005 */
[----:B------:R-:W-:Y:S01]  /*0720*/  MOV R27, R6 ;  /* 0x00000006001b7202 */ /* 0x000fe20000000f00 */
[----:B------:R-:W-:-:S06]  /*0730*/  IMAD R9, R8, R9, c[0x2][0x0] ;  /* 0x0080000008097624 */ /* 0x000fcc00078e0209 */
[----:B------:R-:W-:Y:S05]  /*0740*/  @!P0 BRA `(.L_x_2759) ;  /* 0x00000d5000008947 */ /* 0x000fea0003800000 */
[----:B------:R-:W-:Y:S02]  /*0750*/  IMAD.IADD R10, R4, 0x1, -R13 ;  /* 0x00000001040a7824 */ /* 0x000fe400078e0a0d */
.L_x_2772:
        /* <DEDUP_REMOVED lines=9> */
[----:B------:R-:W-:Y:S05]  /*07f0*/  CALL.REL.NOINC `($__internal_69_$__cuda_sm20_div_s64) ;  /* 0x00001c1000007944 */ /* 0x000fea0003c00000 */
        /* <DEDUP_REMOVED lines=11> */
.L_x_2761:
        /* <DEDUP_REMOVED lines=22> */
.L_x_2762:
[----:B------:R-:W-:Y:S05]  /*0a10*/  BSYNC B0 ;  /* 0x0000000000007941 */ /* 0x000fea0003800000 */
.L_x_2760:
        /* <DEDUP_REMOVED lines=15> */
[----:B------:R-:W-:Y:S05]  /*0b10*/  CALL.REL.NOINC `($__internal_69_$__cuda_sm20_div_s64) ;  /* 0x000018f000007944 */ /* 0x000fea0003c00000 */
        /* <DEDUP_REMOVED lines=12> */
.L_x_2764:
        /* <DEDUP_REMOVED lines=22> */
.L_x_2765:
[----:B------:R-:W-:Y:S05]  /*0d40*/  BSYNC B0 ;  /* 0x0000000000007941 */ /* 0x000fea0003800000 */
.L_x_2763:
        /* <DEDUP_REMOVED lines=29> */
.L_x_2767:
        /* <DEDUP_REMOVED lines=22> */
.L_x_2768:
[----:B------:R-:W-:Y:S05]  /*1080*/  BSYNC B0 ;  /* 0x0000000000007941 */ /* 0x000fea0003800000 */
.L_x_2766:
        /* <DEDUP_REMOVED lines=17> */
[----:B------:R-:W-:Y:S05]  /*11a0*/  CALL.REL.NOINC `($__internal_69_$__cuda_sm20_div_s64) ;  /* 0x0000126000007944 */ /* 0x000fea0003c00000 */
        /* <DEDUP_REMOVED lines=12> */
.L_x_2770:
        /* <DEDUP_REMOVED lines=23> */
.L_x_2771:
[----:B------:R-:W-:Y:S05]  /*13e0*/  BSYNC B0 ;  /* 0x0000000000007941 */ /* 0x000fea0003800000 */
.L_x_2769:
        /* <DEDUP_REMOVED lines=11> */
.L_x_2759:
        /* <DEDUP_REMOVED lines=25> */
.L_x_2775:
        /* <DEDUP_REMOVED lines=23> */
.L_x_2776:
[----:B------:R-:W-:Y:S05]  /*17a0*/  BSYNC B0 ;  /* 0x0000000000007941 */ /* 0x000fea0003800000 */
.L_x_2774:
        /* <DEDUP_REMOVED lines=28> */
.L_x_2778:
        /* <DEDUP_REMOVED lines=23> */
.L_x_2779:
[----:B------:R-:W-:Y:S05]  /*1ae0*/  BSYNC B0 ;  /* 0x0000000000007941 */ /* 0x000fea0003800000 */
.L_x_2777:
        /* <DEDUP_REMOVED lines=27> */
.L_x_2781:
        /* <DEDUP_REMOVED lines=23> */
.L_x_2782:
[----:B------:R-:W-:Y:S05]  /*1e10*/  BSYNC B0 ;  /* 0x0000000000007941 */ /* 0x000fea0003800000 */
.L_x_2780:
[----:B------:R-:W0:Y:S02]  /*1e20*/  LDC.64 R8, c[0x0][R8+0x218] ;  /* 0x0000860008087b82 */ /* 0x000e240000000a00 */
[-C--:B0-----:R-:W-:Y:S02]  /*1e30*/  IMAD R9, R9, R10.reuse, RZ ;  /* 0x0000000a09097224 */ /* 0x081fe400078e02ff */
[----:B------:R-:W-:-:S04]  /*1e40*/  IMAD.WIDE.U32 R18, R8, R10, R18 ;  /* 0x0000000a08127225 */ /* 0x000fc800078e0012 */
[----:B------:R-:W-:-:S04]  /*1e50*/  IMAD R9, R8, R15, R9 ;  /* 0x0000000f08097224 */ /* 0x000fc800078e0209 */
[----:B------:R-:W-:Y:S02]  /*1e60*/  IMAD.IADD R19, R19, 0x1, R9 ;  /* 0x0000000113137824 */ /* 0x000fe400078e0209 */
.L_x_2773:
        /* <DEDUP_REMOVED lines=26> */
[----:B------:R-:W-:Y:S05]  /*2010*/  CALL.REL.NOINC `($__internal_69_$__cuda_sm20_div_s64) ;  /* 0x000003f000007944 */ /* 0x000fea0003c00000 */
[----:B------:R-:W-:Y:S05]  /*2020*/  BRA `(.L_x_2787) ;  /* 0x0000012000007947 */ /* 0x000fea0003800000 */
.L_x_2786:
        /* <DEDUP_REMOVED lines=18> */
.L_x_2787:
[----:B------:R-:W-:Y:S05]  /*2150*/  BSYNC B1 ;  /* 0x0000000000017941 */ /* 0x000fea0003800000 */
.L_x_2785:
[----:B------:R-:W-:Y:S02]  /*2160*/  ISETP.NE.U32.AND P0, PT, R24, c[0x0][0x640], PT ;  /* 0x0001900018007a0c */ /* 0x000fe40003f05070 */
[----:B------:R-:W-:-:S04]  /*2170*/  SHF.R.S32.HI R8, RZ, 0x1f, R24 ;  /* 0x0000001fff087819 */ /* 0x000fc80000011418 */
[----:B------:R-:W-:-:S04]  /*2180*/  ISETP.NE.AND.EX P0, PT, R8, c[0x0][0x644], PT, P0 ;  /* 0x0001910008007a0c */ /* 0x000fc80003f05300 */
[----:B------:R-:W-:-:S05]  /*2190*/  SEL R9, RZ, 0xffffffff, P0 ;  /* 0xffffffffff097807 */ /* 0x000fca0000000000 */
[----:B------:R-:W-:-:S04]  /*21a0*/  IMAD.IADD R24, R24, 0x1, R9 ;  /* 0x0000000118187824 */ /* 0x000fc800078e0209 */
[----:B------:R-:W-:-:S05]  /*21b0*/  IMAD.SHL.U32 R15, R24, 0x8, RZ ;  /* 0x00000008180f7824 */ /* 0x000fca00078e00ff */
.L_x_2788:
[----:B------:R-:W0:Y:S02]  /*21c0*/  LDS.64 R8, [R15] ;  /* 0x000000000f087984 */ /* 0x000e240000000a00 */
[----:B0-----:R-:W-:-:S04]  /*21d0*/  IADD3 R10, P0, R8, 0x1, RZ ;  /* 0x00000001080a7810 */ /* 0x001fc80007f1e0ff */
[----:B------:R-:W-:-:S06]  /*21e0*/  IADD3.X R11, RZ, R9, RZ, P0, !PT ;  /* 0x00000009ff0b7210 */ /* 0x000fcc00007fe4ff */
[----:B------:R-:W0:Y:S02]  /*21f0*/  ATOMS.CAST.SPIN.64 R10, [R15], R8, R10 ;  /* 0x000000080f0a738d */ /* 0x000e24000180040a */
[----:B0-----:R-:W-:-:S04]  /*2200*/  ISETP.EQ.U32.AND P0, PT, R10, 0x1, PT ;  /* 0x000000010a00780c */ /* 0x001fc80003f02070 */
[----:B------:R-:W-:-:S13]  /*2210*/  ISETP.EQ.U32.AND.EX P0, PT, R11, RZ, PT, P0 ;  /* 0x000000ff0b00720c */ /* 0x000fda0003f02100 */
[----:B------:R-:W-:Y:S05]  /*2220*/  @!P0 BRA `(.L_x_2788) ;  /* 0xffffff9000008947 */ /* 0x000fea000383ffff */
.L_x_2784:
[----:B------:R-:W-:Y:S05]  /*2230*/  BSYNC B0 ;  /* 0x0000000000007941 */ /* 0x000fea0003800000 */
.L_x_2783:
        /* <DEDUP_REMOVED lines=8> */
.L_x_2750:
[----:B------:R-:W-:Y:S01]  /*22c0*/  WARPSYNC 0xffffffff ;  /* 0xffffffff00007948 */ /* 0x000fe20003800000 */
[----:B------:R-:W-:Y:S01]  /*22d0*/  BAR.SYNC.DEFER_BLOCKING 0x0 ;  /* 0x0000000000007b1d */ /* 0x000fe20000010000 */
[----:B------:R-:W-:-:S04]  /*22e0*/  ISETP.GE.U32.AND P0, PT, R0, c[0x0][0x168], PT ;  /* 0x00005a0000007a0c */ /* 0x000fc80003f06070 */
[----:B------:R-:W-:-:S13]  /*22f0*/  ISETP.GE.AND.EX P0, PT, RZ, c[0x0][0x16c], PT, P0 ;  /* 0x00005b00ff007a0c */ /* 0x000fda0003f06300 */
[----:B------:R-:W-:Y:S05]  /*2300*/  @P0 EXIT ;  /* 0x000000000000094d */ /* 0x000fea0003800000 */
[----:B------:R-:W-:-:S09]  /*2310*/  HFMA2.MMA R8, -RZ, RZ, 0, 0 ;  /* 0x00000000ff087435 */ /* 0x000fd200000001ff */
.L_x_2790:
        /* <DEDUP_REMOVED lines=15> */
        .weak           $__internal_69_$__cuda_sm20_div_s64
        .type           $__internal_69_$__cuda_sm20_div_s64,@function
        .size           $__internal_69_$__cuda_sm20_div_s64,(.L_x_3617 - $__internal_69_$__cuda_sm20_div_s64)
$__internal_69_$__cuda_sm20_div_s64:
        /* <DEDUP_REMOVED lines=83> */
[----:B------:R-:W-:Y:S05]  /*2940*/  RET.REL.NODEC R14 `(_ZN2at4cuda17kernelHistogram1DIlalLi1ELi2ELin1ELNS0_23CUDAHistogramMemoryTypeE0EZNS0_21CUDA_tensor_histogramIlaLb0EEEbNS_6TensorES4_S4_lNS_14AccumulateTypeIT0_Lb1EE4typeES8_NS0_13TensorArgTypeES9_S9_EUllE0_EEvNS0_6detail10TensorInfoIT_T1_EESF_NSC_IKS6_SE_EElS8_S8_SE_T6_) ;  /* 0xffffd6b00e007950 */ /* 0x000fea0003c3ffff */
.L_x_2791:
        /* <DEDUP_REMOVED lines=11> */
.L_x_3617:


//--------------------- .text._ZN2at4cuda17kernelHistogram1DIlalLi1ELi2ELin1ELNS0_23CUDAHistogramMemoryTypeE1EZNS0_21CUDA_tensor_histogramIlaLb0EEEbNS_6TensorES4_S4_lNS_14AccumulateTypeIT0_Lb1EE4typeES8_NS0_13TensorArgTypeES9_S9_EUllE_EEvNS0_6detail10TensorInfoIT_T1_EESF_NSC_IKS6_SE_EElS8_S8_SE_T6_ --------------------------
	.section	.text._ZN2at4cuda17kernelHistogram1DIlalLi1ELi2ELin1ELNS0_23CUDAHistogramMemoryTypeE1EZNS0_21CUDA_tensor_histogramIlaLb0EEEbNS_6TensorES4_S4_lNS_14AccumulateTypeIT0_Lb1EE4typeES8_NS0_13TensorArgTypeES9_S9_EUllE_EEvNS0_6detail10TensorInfoIT_T1_EESF_NSC_IKS6_SE_EElS8_S8_SE_T6_,"ax",@progbits
	.sectioninfo	@"SHI_REGISTERS=36"
	.align	128
        .global         _ZN2at4cuda17kernelHistogram1DIlalLi1ELi2ELin1ELNS0_23CUDAHistogramMemoryTypeE1EZNS0_21CUDA_tensor_histogramIlaLb0EEEbNS_6TensorES4_S4_lNS_14AccumulateTypeIT0_Lb1EE4typeES8_NS0_13TensorArgTypeES9_S9_EUllE_EEvNS0_6detail10TensorInfoIT_T1_EESF_NSC_IKS6_SE_EElS8_S8_SE_T6_
        .type           _ZN2at4cuda17kernelHistogram1DIlalLi1ELi2ELin1ELNS0_23CUDAHistogramMemoryTypeE1EZNS0_21CUDA_tensor_histogramIlaLb0EEEbNS_6TensorES4_S4_lNS_14AccumulateTypeIT0_Lb1EE4typeES8_NS0_13TensorArgTypeES9_S9_EUllE_EEvNS0_6detail10TensorInfoIT_T1_EESF_NSC_IKS6_SE_EElS8_S8_SE_T6_,@function
        .size           _ZN2at4cuda17kernelHistogram1DIlalLi1ELi2ELin1ELNS0_23CUDAHistogramMemoryTypeE1EZNS0_21CUDA_tensor_histogramIlaLb0EEEbNS_6TensorES4_S4_lNS_14AccumulateTypeIT0_Lb1EE4typeES8_NS0_13TensorArgTypeES9_S9_EUllE_EEvNS0_6detail10TensorInfoIT_T1_EESF_NSC_IKS6_SE_EElS8_S8_SE_T6_,(.L_x_3618 - _ZN2at4cuda17kernelHistogram1DIlalLi1ELi2ELin1ELNS0_23CUDAHistogramMemoryTypeE1EZNS0_21CUDA_tensor_histogramIlaLb0EEEbNS_6TensorES4_S4_lNS_14AccumulateTypeIT0_Lb1EE4typeES8_NS0_13TensorArgTypeES9_S9_EUllE_EEvNS0_6detail10TensorInfoIT_T1_EESF_NSC_IKS6_SE_EElS8_S8_SE_T6_)
        .other          _ZN2at4cuda17kernelHistogram1DIlalLi1ELi2ELin1ELNS0_23CUDAHistogramMemoryTypeE1EZNS0_21CUDA_tensor_histogramIlaLb0EEEbNS_6TensorES4_S4_lNS_14AccumulateTypeIT0_Lb1EE4typeES8_NS0_13TensorArgTypeES9_S9_EUllE_EEvNS0_6detail10TensorInfoIT_T1_EESF_NSC_IKS6_SE_EElS8_S8_SE_T6_,@"STO_CUDA_ENTRY STV_DEFAULT"
_ZN2at4cuda17kernelHistogram1DIlalLi1ELi2ELin1ELNS0_23CUDAHistogramMemoryTypeE1EZNS0_21CUDA_tensor_histogramIlaLb0EEEbNS_6TensorES4_S4_lNS_14AccumulateTypeIT0_Lb1EE4typeES8_NS0_13TensorArgTypeES9_S9_EUllE_EEvNS0_6detail10TensorInfoIT_T1_EESF_NSC_IKS6_SE_EElS8_S8_SE_T6_:
.text._ZN2at4cuda17kernelHistogram1DIlalLi1ELi2ELin1ELNS0_23CUDAHistogramMemoryTypeE1EZNS0_21CUDA_tensor_histogramIlaLb0EEEbNS_6TensorES4_S4_lNS_14AccumulateTypeIT0_Lb1EE4typeES8_NS0_13TensorArgTypeES9_S9_EUllE_EEvNS0_6detail10TensorInfoIT_T1_EESF_NSC_IKS6_SE_EElS8_S8_SE_T6_:
        /* <DEDUP_REMOVED lines=17> */
.L_x_2798:
        /* <DEDUP_REMOVED lines=28> */
[----:B------:R-:W-:Y:S05]  /*02d0*/  CALL.REL.NOINC `($__internal_70_$__cuda_sm20_div_s64) ;  /* 0x00001ff000007944 */ /* 0x000fea0003c00000 */
[----:B------:R-:W-:Y:S05]  /*02e0*/  BRA `(.L_x_2797) ;  /* 0x0000012000007947 */ /* 0x000fea0003800000 */
.L_x_2796:
        /* <DEDUP_REMOVED lines=18> */
.L_x_2797:
[----:B------:R-:W-:Y:S05]  /*0410*/  BSYNC B1 ;  /* 0x0000000000017941 */ /* 0x000fea0003800000 */
.L_x_2795:
        /* <DEDUP_REMOVED lines=19> */
[----:B--2---:R0:W-:Y:S02]  /*0550*/  RED.E.ADD.64.STRONG.GPU [R10.64], R4 ;  /* 0x000000040a00798e */ /* 0x0041e4000c10e586 */
.L_x_2794:
[----:B------:R-:W-:Y:S05]  /*0560*/  BSYNC B0 ;  /* 0x0000000000007941 */ /* 0x000fea0003800000 */
.L_x_2793:
[----:B0-----:R-:W-:-:S05]  /*0570*/  IMAD R5, R3, c[0x0][0x0], RZ ;  /* 0x0000000003057a24 */ /* 0x001fca00078e02ff */
[----:B------:R-:W-:-:S05]  /*0580*/  IADD3 R0, P0, R5, R0, RZ ;  /* 0x0000000005007210 */ /* 0x000fca0007f1e0ff */
[----:B------:R-:W-:Y:S01]  /*0590*/  IMAD.X R2, RZ, RZ, R2, P0 ;  /* 0x000000ffff027224 */ /* 0x000fe200000e0602 */
[----:B------:R-:W-:-:S04]  /*05a0*/  ISETP.GE.U32.AND P0, PT, R0, c[0x0][0x658], PT ;  /* 0x0001960000007a0c */ /* 0x000fc80003f06070 */
[----:B------:R-:W-:-:S13]  /*05b0*/  ISETP.GE.AND.EX P0, PT, R2, c[0x0][0x65c], PT, P0 ;  /* 0x0001970002007a0c */ /* 0x000fda0003f06300 */
[----:B------:R-:W-:Y:S05]  /*05c0*/  @!P0 BRA `(.L_x_2798) ;  /* 0xfffffb4000008947 */ /* 0x000fea000383ffff */
[----:B------:R-:W-:Y:S05]  /*05d0*/  EXIT ;  /* 0x000000000000794d */ /* 0x000fea0003800000 */
.L_x_2792:
[----:B------:R-:W-:-:S04]  /*05e0*/  LOP3.LUT R3, RZ, c[0x0][0x638], RZ, 0x33, !PT ;  /* 0x00018e00ff037a12 */ /* 0x000fc800078e33ff */
[----:B------:R-:W-:-:S04]  /*05f0*/  IMNMX R3, R3, -0x3, !PT ;  /* 0xfffffffd03037817 */ /* 0x000fc80007800200 */
[----:B------:R-:W-:-:S04]  /*0600*/  IADD3 R6, R3, c[0x0][0x638], RZ ;  /* 0x00018e0003067a10 */ /* 0x000fc80007ffe0ff */
[C---:B------:R-:W-:Y:S02]  /*0610*/  IADD3 R3, R6.reuse, 0x2, RZ ;  /* 0x0000000206037810 */ /* 0x040fe40007ffe0ff */
[----:B------:R-:W-:Y:S02]  /*0620*/  IADD3 R4, R6, 0x1, RZ ;  /* 0x0000000106047810 */ /* 0x000fe40007ffe0ff */
[----:B------:R-:W-:-:S04]  /*0630*/  LOP3.LUT R3, R3, 0x3, RZ, 0xc0, !PT ;  /* 0x0000000303037812 */ /* 0x000fc800078ec0ff */
[----:B------:R-:W-:Y:S02]  /*0640*/  IADD3 R5, R6, -R3, RZ ;  /* 0x8000000306057210 */ /* 0x000fe40007ffe0ff */
.L_x_2829:
        /* <DEDUP_REMOVED lines=11> */
.L_x_2812:
        /* <DEDUP_REMOVED lines=8> */
[----:B------:R-:W-:Y:S05]  /*0780*/  CALL.REL.NOINC `($__internal_70_$__cuda_sm20_div_s64) ;  /* 0x00001b4000007944 */ /* 0x000fea0003c00000 */
        /* <DEDUP_REMOVED lines=10> */
.L_x_2801:
        /* <DEDUP_REMOVED lines=22> */
.L_x_2802:
[----:B------:R-:W-:Y:S05]  /*0990*/  BSYNC B0 ;  /* 0x0000000000007941 */ /* 0x000fea0003800000 */
.L_x_2800:
        /* <DEDUP_REMOVED lines=16> */
[----:B------:R-:W-:Y:S05]  /*0aa0*/  CALL.REL.NOINC `($__internal_70_$__cuda_sm20_div_s64) ;  /* 0x0000182000007944 */ /* 0x000fea0003c00000 */
        /* <DEDUP_REMOVED lines=12> */
.L_x_2804:
        /* <DEDUP_REMOVED lines=23> */
.L_x_2805:
[----:B------:R-:W-:Y:S05]  /*0ce0*/  BSYNC B0 ;  /* 0x0000000000007941 */ /* 0x000fea0003800000 */
.L_x_2803:
        /* <DEDUP_REMOVED lines=29> */
.L_x_2807:
        /* <DEDUP_REMOVED lines=23> */
.L_x_2808:
[----:B------:R-:W-:Y:S05]  /*1030*/  BSYNC B0 ;  /* 0x0000000000007941 */ /* 0x000fea0003800000 */
.L_x_2806:
        /* <DEDUP_REMOVED lines=30> */
.L_x_2810:
        /* <DEDUP_REMOVED lines=22> */
.L_x_2811:
[----:B------:R-:W-:Y:S05]  /*1380*/  BSYNC B0 ;  /* 0x0000000000007941 */ /* 0x000fea0003800000 */
.L_x_2809:
        /* <DEDUP_REMOVED lines=11> */
.L_x_2799:
        /* <DEDUP_REMOVED lines=12> */
[----:B------:R-:W-:Y:S05]  /*1500*/  CALL.REL.NOINC `($__internal_70_$__cuda_sm20_div_s64) ;  /* 0x00000dc000007944 */ /* 0x000fea0003c00000 */
        /* <DEDUP_REMOVED lines=10> */
.L_x_2815:
        /* <DEDUP_REMOVED lines=23> */
.L_x_2816:
[----:B------:R-:W-:Y:S05]  /*1720*/  BSYNC B0 ;  /* 0x0000000000007941 */ /* 0x000fea0003800000 */
.L_x_2814:
        /* <DEDUP_REMOVED lines=27> */
.L_x_2818:
        /* <DEDUP_REMOVED lines=23> */
.L_x_2819:
[----:B------:R-:W-:Y:S05]  /*1a50*/  BSYNC B0 ;  /* 0x0000000000007941 */ /* 0x000fea0003800000 */
.L_x_2817:
        /* <DEDUP_REMOVED lines=16> */
[----:B------:R-:W-:Y:S05]  /*1b60*/  CALL.REL.NOINC `($__internal_70_$__cuda_sm20_div_s64) ;  /* 0x0000076000007944 */ /* 0x000fea0003c00000 */
        /* <DEDUP_REMOVED lines=9> */
.L_x_2821:
        /* <DEDUP_REMOVED lines=23> */
.L_x_2822:
[----:B------:R-:W-:Y:S05]  /*1d70*/  BSYNC B0 ;  /* 0x0000000000007941 */ /* 0x000fea0003800000 */
.L_x_2820:
[----:B------:R-:W0:Y:S01]  /*1d80*/  LDC.64 R6, c[0x0][R6+0x218] ;  /* 0x0000860006067b82 */ /* 0x000e220000000a00 */
[----:B------:R-:W-:Y:S01]  /*1d90*/  MOV R13, R9 ;  /* 0x00000009000d7202 */ /* 0x000fe20000000f00 */
[----:B0-----:R-:W-:-:S04]  /*1da0*/  IMAD R7, R7, R10, RZ ;  /* 0x0000000a07077224 */ /* 0x001fc800078e02ff */
[----:B------:R-:W-:-:S04]  /*1db0*/  IMAD.WIDE.U32 R12, R6, R10, R12 ;  /* 0x0000000a060c7225 */ /* 0x000fc800078e000c */
[----:B------:R-:W-:-:S04]  /*1dc0*/  IMAD R7, R6, R15, R7 ;  /* 0x0000000f06077224 */ /* 0x000fc800078e0207 */
[----:B------:R-:W-:-:S04]  /*1dd0*/  IMAD.IADD R9, R13, 0x1, R7 ;  /* 0x000000010d097824 */ /* 0x000fc800078e0207 */
.L_x_2813:
        /* <DEDUP_REMOVED lines=30> */
.L_x_2826:
        /* <DEDUP_REMOVED lines=18> */
.L_x_2827:
[----:B------:R-:W-:Y:S05]  /*20e0*/  BSYNC B1 ;  /* 0x0000000000017941 */ /* 0x000fea0003800000 */
.L_x_2825:
        /* <DEDUP_REMOVED lines=20> */
.L_x_2824:
[----:B------:R-:W-:Y:S05]  /*2230*/  BSYNC B0 ;  /* 0x0000000000007941 */ /* 0x000fea0003800000 */
.L_x_2823:
        /* <DEDUP_REMOVED lines=8> */
.L_x_2828:
[----:B------:R-:W-:Y:S05]  /*22c0*/  EXIT ;  /* 0x000000000000794d */ /* 0x000fea0003800000 */
        .weak           $__internal_70_$__cuda_sm20_div_s64
        .type           $__internal_70_$__cuda_sm20_div_s64,@function
        .size           $__internal_70_$__cuda_sm20_div_s64,(.L_x_3618 - $__internal_70_$__cuda_sm20_div_s64)
$__internal_70_$__cuda_sm20_div_s64:
        /* <DEDUP_REMOVED lines=82> */
[----:B------:R-:W-:Y:S06]  /*27f0*/  RET.REL.NODEC R10 `(_ZN2at4cuda17kernelHistogram1DIlalLi1ELi2ELin1ELNS0_23CUDAHistogramMemoryTypeE1EZNS0_21CUDA_tensor_histogramIlaLb0EEEbNS_6TensorES4_S4_lNS_14AccumulateTypeIT0_Lb1EE4typeES8_NS0_13TensorArgTypeES9_S9_EUllE_EEvNS0_6detail10TensorInfoIT_T1_EESF_NSC_IKS6_SE_EElS8_S8_SE_T6_) ;  /* 0xffffd8000a007950 */ /* 0x000fec0003c3ffff */
.L_x_2830:
        /* <DEDUP_REMOVED lines=16> */
.L_x_3618:


//--------------------- .text._ZN2at4cuda17kernelHistogram1DIlalLi1ELi2ELin1ELNS0_23CUDAHistogramMemoryTypeE0EZNS0_21CUDA_tensor_histogramIlaLb0EEEbNS_6TensorES4_S4_lNS_14AccumulateTypeIT0_Lb1EE4typeES8_NS0_13TensorArgTypeES9_S9_EUllE_EEvNS0_6detail10TensorInfoIT_T1_EESF_NSC_IKS6_SE_EElS8_S8_SE_T6_ --------------------------
	.section	.text._ZN2at4cuda17kernelHistogram1DIlalLi1ELi2ELin1ELNS0_23CUDAHistogramMemoryTypeE0EZNS0_21CUDA_tensor_histogramIlaLb0EEEbNS_6TensorES4_S4_lNS_14AccumulateTypeIT0_Lb1EE4typeES8_NS0_13TensorArgTypeES9_S9_EUllE_EEvNS0_6detail10TensorInfoIT_T1_EESF_NSC_IKS6_SE_EElS8_S8_SE_T6_,"ax",@progbits
	.sectioninfo	@"SHI_REGISTERS=40"
	.align	128
        .global         _ZN2at4cuda17kernelHistogram1DIlalLi1ELi2ELin1ELNS0_23CUDAHistogramMemoryTypeE0EZNS0_21CUDA_tensor_histogramIlaLb0EEEbNS_6TensorES4_S4_lNS_14AccumulateTypeIT0_Lb1EE4typeES8_NS0_13TensorArgTypeES9_S9_EUllE_EEvNS0_6detail10TensorInfoIT_T1_EESF_NSC_IKS6_SE_EElS8_S8_SE_T6_
        .type           _ZN2at4cuda17kernelHistogram1DIlalLi1ELi2ELin1ELNS0_23CUDAHistogramMemoryTypeE0EZNS0_21CUDA_tensor_histogramIlaLb0EEEbNS_6TensorES4_S4_lNS_14AccumulateTypeIT0_Lb1EE4typeES8_NS0_13TensorArgTypeES9_S9_EUllE_EEvNS0_6detail10TensorInfoIT_T1_EESF_NSC_IKS6_SE_EElS8_S8_SE_T6_,@function
        .size           _ZN2at4cuda17kernelHistogram1DIlalLi1ELi2ELin1ELNS0_23CUDAHistogramMemoryTypeE0EZNS0_21CUDA_tensor_histogramIlaLb0EEEbNS_6TensorES4_S4_lNS_14AccumulateTypeIT0_Lb1EE4typeES8_NS0_13TensorArgTypeES9_S9_EUllE_EEvNS0_6detail10TensorInfoIT_T1_EESF_NSC_IKS6_SE_EElS8_S8_SE_T6_,(.L_x_3619 - _ZN2at4cuda17kernelHistogram1DIlalLi1ELi2ELin1ELNS0_23CUDAHistogramMemoryTypeE0EZNS0_21CUDA_tensor_histogramIlaLb0EEEbNS_6TensorES4_S4_lNS_14AccumulateTypeIT0_Lb1EE4typeES8_NS0_13TensorArgTypeES9_S9_EUllE_EEvNS0_6detail10TensorInfoIT_T1_EESF_NSC_IKS6_SE_EElS8_S8_SE_T6_)
        .other          _ZN2at4cuda17kernelHistogram1DIlalLi1ELi2ELin1ELNS0_23CUDAHistogramMemoryTypeE0EZNS0_21CUDA_tensor_histogramIlaLb0EEEbNS_6TensorES4_S4_lNS_14AccumulateTypeIT0_Lb1EE4typeES8_NS0_13TensorArgTypeES9_S9_EUllE_EEvNS0_6detail10TensorInfoIT_T1_EESF_NSC_IKS6_SE_EElS8_S8_SE_T6_,@"STO_CUDA_ENTRY STV_DEFAULT"
_ZN2at4cuda17kernelHistogram1DIlalLi1ELi2ELin1ELNS0_23CUDAHistogramMemoryTypeE0EZNS0_21CUDA_tensor_histogramIlaLb0EEEbNS_6TensorES4_S4_lNS_14AccumulateTypeIT0_Lb1EE4typeES8_NS0_13TensorArgTypeES9_S9_EUllE_EEvNS0_6detail10TensorInfoIT_T1_EESF_NSC_IKS6_SE_EElS8_S8_SE_T6_:
.text._ZN2at4cuda17kernelHistogram1DIlalLi1ELi2ELin1ELNS0_23CUDAHistogramMemoryTypeE0EZNS0_21CUDA_tensor_histogramIlaLb0EEEbNS_6TensorES4_S4_lNS_14AccumulateTypeIT0_Lb1EE4typeES8_NS0_13TensorArgTypeES9_S9_EUllE_EEvNS0_6detail10TensorInfoIT_T1_EESF_NSC_IKS6_SE_EElS8_S8_SE_T6_:
        /* <DEDUP_REMOVED lines=9> */
.L_x_2833:
[----:B------:R0:W-:Y:S02]  /*0090*/  STS.64 [R2.X8], RZ ;  /* 0x000000ff02007388 */ /* 0x0001e40000008a00 */
[----:B0-----:R-:W-:-:S04]  /*00a0*/  IADD3 R2, P0, R2, c[0x0][0x0], RZ ;  /* 0x0000000002027a10 */ /* 0x001fc80007f1e0ff */
[----:B------:R-:W-:Y:S02]  /*00b0*/  IADD3.X R3, RZ, R3, RZ, P0, !PT ;  /* 0x00000003ff037210 */ /* 0x000fe400007fe4ff */
[----:B------:R-:W-:-:S04]  /*00c0*/  ISETP.GE.U32.AND P0, PT, R2, c[0x0][0x168], PT ;  /* 0x00005a0002007a0c */ /* 0x000fc80003f06070 */
[----:B------:R-:W-:-:S13]  /*00d0*/  ISETP.GE.AND.EX P0, PT, R3, c[0x0][0x16c], PT, P0 ;  /* 0x00005b0003007a0c */ /* 0x000fda0003f06300 */
[----:B------:R-:W-:Y:S05]  /*00e0*/  @!P0 BRA `(.L_x_2833) ;  /* 0xffffffa000008947 */ /* 0x000fea000383ffff */
.L_x_2832:
[----:B-1----:R-:W-:Y:S05]  /*00f0*/  BSYNC B0 ;  /* 0x0000000000007941 */ /* 0x002fea0003800000 */
.L_x_2831:
        /* <DEDUP_REMOVED lines=16> */
.L_x_2842:
        /* <DEDUP_REMOVED lines=27> */
[----:B------:R-:W-:Y:S05]  /*03b0*/  CALL.REL.NOINC `($__internal_71_$__cuda_sm20_div_s64) ;  /* 0x0000210000007944 */ /* 0x000fea0003c00000 */
[----:B------:R-:W-:Y:S05]  /*03c0*/  BRA `(.L_x_2840) ;  /* 0x0000012000007947 */ /* 0x000fea0003800000 */
.L_x_2839:
        /* <DEDUP_REMOVED lines=18> */
.L_x_2840:
[----:B------:R-:W-:Y:S05]  /*04f0*/  BSYNC B1 ;  /* 0x0000000000017941 */ /* 0x000fea0003800000 */
.L_x_2838:
        /* <DEDUP_REMOVED lines=13> */
.L_x_2841:
[----:B------:R-:W0:Y:S02]  /*05d0*/  LDS.64 R8, [R7] ;  /* 0x0000000007087984 */ /* 0x000e240000000a00 */
[----:B0----5:R-:W-:-:S05]  /*05e0*/  IADD3 R10, P0, R12, R8, RZ ;  /* 0x000000080c0a7210 */ /* 0x021fca0007f1e0ff */
[----:B------:R-:W-:-:S06]  /*05f0*/  IMAD.X R11, R13, 0x1, R9, P0 ;  /* 0x000000010d0b7824 */ /* 0x000fcc00000e0609 */
[----:B------:R-:W0:Y:S02]  /*0600*/  ATOMS.CAST.SPIN.64 R10, [R7], R8, R10 ;  /* 0x00000008070a738d */ /* 0x000e24000180040a */
[----:B0-----:R-:W-:-:S04]  /*0610*/  ISETP.EQ.U32.AND P0, PT, R10, 0x1, PT ;  /* 0x000000010a00780c */ /* 0x001fc80003f02070 */
[----:B------:R-:W-:-:S13]  /*0620*/  ISETP.EQ.U32.AND.EX P0, PT, R11, RZ, PT, P0 ;  /* 0x000000ff0b00720c */ /* 0x000fda0003f02100 */
[----:B------:R-:W-:Y:S05]  /*0630*/  @!P0 BRA `(.L_x_2841) ;  /* 0xffffff9000008947 */ /* 0x000fea000383ffff */
.L_x_2837:
[----:B------:R-:W-:Y:S05]  /*0640*/  BSYNC B0 ;  /* 0x0000000000007941 */ /* 0x000fea0003800000 */
.L_x_2836:
[----:B------:R-:W-:-:S05]  /*0650*/  IMAD R7, R4, c[0x0][0x0], RZ ;  /* 0x0000000004077a24 */ /* 0x000fca00078e02ff */
[----:B------:R-:W-:-:S04]  /*0660*/  IADD3 R6, P0, R7, R6, RZ ;  /* 0x0000000607067210 */ /* 0x000fc80007f1e0ff */
[----:B------:R-:W-:Y:S02]  /*0670*/  IADD3.X R5, RZ, R5, RZ, P0, !PT ;  /* 0x00000005ff057210 */ /* 0x000fe400007fe4ff */
[----:B------:R-:W-:-:S04]  /*0680*/  ISETP.GE.U32.AND P0, PT, R6, c[0x0][0x658], PT ;  /* 0x0001960006007a0c */ /* 0x000fc80003f06070 */
[----:B------:R-:W-:-:S13]  /*0690*/  ISETP.GE.AND.EX P0, PT, R5, c[0x0][0x65c], PT, P0 ;  /* 0x0001970005007a0c */ /* 0x000fda0003f06300 */
[----:B------:R-:W-:Y:S05]  /*06a0*/  @!P0 BRA `(.L_x_2842) ;  /* 0xfffffb5000008947 */ /* 0x000fea000383ffff */
[----:B------:R-:W-:Y:S05]  /*06b0*/  BRA `(.L_x_2834) ;  /* 0x00001cb000007947 */ /* 0x000fea0003800000 */
.L_x_2835:
        /* <DEDUP_REMOVED lines=8> */
.L_x_2873:
        /* <DEDUP_REMOVED lines=8> */
.L_x_2856:
        /* <DEDUP_REMOVED lines=14> */
[----:B------:R-:W-:Y:S05]  /*08a0*/  CALL.REL.NOINC `($__internal_71_$__cuda_sm20_div_s64) ;  /* 0x00001c1000007944 */ /* 0x000fea0003c00000 */
        /* <DEDUP_REMOVED lines=10> */
.L_x_2845:
        /* <DEDUP_REMOVED lines=22> */
.L_x_2846:
[----:B------:R-:W-:Y:S05]  /*0ab0*/  BSYNC B0 ;  /* 0x0000000000007941 */ /* 0x000fea0003800000 */
.L_x_2844:
        /* <DEDUP_REMOVED lines=15> */
[----:B------:R-:W-:Y:S05]  /*0bb0*/  CALL.REL.NOINC `($__internal_71_$__cuda_sm20_div_s64) ;  /* 0x0000190000007944 */ /* 0x000fea0003c00000 */
        /* <DEDUP_REMOVED lines=11> */
.L_x_2848:
        /* <DEDUP_REMOVED lines=23> */
.L_x_2849:
[----:B------:R-:W-:Y:S05]  /*0de0*/  BSYNC B0 ;  /* 0x0000000000007941 */ /* 0x000fea0003800000 */
.L_x_2847:
        /* <DEDUP_REMOVED lines=16> */
[----:B------:R-:W-:Y:S05]  /*0ef0*/  CALL.REL.NOINC `($__internal_71_$__cuda_sm20_div_s64) ;  /* 0x000015c000007944 */ /* 0x000fea0003c00000 */
        /* <DEDUP_REMOVED lines=12> */
.L_x_2851:
        /* <DEDUP_REMOVED lines=22> */
.L_x_2852:
[----:B------:R-:W-:Y:S05]  /*1120*/  BSYNC B0 ;  /* 0x0000000000007941 */ /* 0x000fea0003800000 */
.L_x_2850:
        /* <DEDUP_REMOVED lines=17> */
[----:B------:R-:W-:Y:S05]  /*1240*/  CALL.REL.NOINC `($__internal_71_$__cuda_sm20_div_s64) ;  /* 0x0000127000007944 */ /* 0x000fea0003c00000 */
        /* <DEDUP_REMOVED lines=9> */
.L_x_2854:
        /* <DEDUP_REMOVED lines=23> */
.L_x_2855:
[----:B------:R-:W-:Y:S05]  /*1450*/  BSYNC B0 ;  /* 0x0000000000007941 */ /* 0x000fea0003800000 */
.L_x_2853:
        /* <DEDUP_REMOVED lines=8> */
.L_x_2843:
        /* <DEDUP_REMOVED lines=14> */
[----:B------:R-:W-:Y:S05]  /*15c0*/  CALL.REL.NOINC `($__internal_71_$__cuda_sm20_div_s64) ;  /* 0x00000ef000007944 */ /* 0x000fea0003c00000 */
        /* <DEDUP_REMOVED lines=10> */
.L_x_2859:
        /* <DEDUP_REMOVED lines=23> */
.L_x_2860:
[----:B------:R-:W-:Y:S05]  /*17e0*/  BSYNC B0 ;  /* 0x0000000000007941 */ /* 0x000fea0003800000 */
.L_x_2858:
        /* <DEDUP_REMOVED lines=28> */
.L_x_2862:
        /* <DEDUP_REMOVED lines=23> */
.L_x_2863:
[----:B------:R-:W-:Y:S05]  /*1b20*/  BSYNC B0 ;  /* 0x0000000000007941 */ /* 0x000fea0003800000 */
.L_x_2861:
        /* <DEDUP_REMOVED lines=27> */
.L_x_2865:
        /* <DEDUP_REMOVED lines=23> */
.L_x_2866:
[----:B------:R-:W-:Y:S05]  /*1e50*/  BSYNC B0 ;  /* 0x0000000000007941 */ /* 0x000fea0003800000 */
.L_x_2864:
[----:B------:R-:W0:Y:S02]  /*1e60*/  LDC.64 R8, c[0x0][R8+0x218] ;  /* 0x0000860008087b82 */ /* 0x000e240000000a00 */
[-C--:B0-----:R-:W-:Y:S02]  /*1e70*/  IMAD R9, R9, R10.reuse, RZ ;  /* 0x0000000a09097224 */ /* 0x081fe400078e02ff */
[----:B------:R-:W-:-:S04]  /*1e80*/  IMAD.WIDE.U32 R18, R8, R10, R18 ;  /* 0x0000000a08127225 */ /* 0x000fc800078e0012 */
[----:B------:R-:W-:-:S04]  /*1e90*/  IMAD R9, R8, R13, R9 ;  /* 0x0000000d08097224 */ /* 0x000fc800078e0209 */
[----:B------:R-:W-:Y:S02]  /*1ea0*/  IMAD.IADD R19, R19, 0x1, R9 ;  /* 0x0000000113137824 */ /* 0x000fe400078e0209 */
.L_x_2857:
        /* <DEDUP_REMOVED lines=26> */
[----:B------:R-:W-:Y:S05]  /*2050*/  CALL.REL.NOINC `($__internal_71_$__cuda_sm20_div_s64) ;  /* 0x0000046000007944 */ /* 0x000fea0003c00000 */
[----:B------:R-:W-:Y:S05]  /*2060*/  BRA `(.L_x_2871) ;  /* 0x0000012000007947 */ /* 0x000fea0003800000 */
.L_x_2870:
        /* <DEDUP_REMOVED lines=18> */
.L_x_2871:
[----:B------:R-:W-:Y:S05]  /*2190*/  BSYNC B1 ;  /* 0x0000000000017941 */ /* 0x000fea0003800000 */
.L_x_2869:
        /* <DEDUP_REMOVED lines=13> */
.L_x_2872:
[----:B------:R-:W0:Y:S02]  /*2270*/  LDS.64 R8, [R13] ;  /* 0x000000000d087984 */ /* 0x000e240000000a00 */
[----:B0----5:R-:W-:-:S04]  /*2280*/  IADD3 R10, P0, R14, R8, RZ ;  /* 0x000000080e0a7210 */ /* 0x021fc80007f1e0ff */
[----:B------:R-:W-:-:S06]  /*2290*/  IADD3.X R11, R15, R9, RZ, P0, !PT ;  /* 0x000000090f0b7210 */ /* 0x000fcc00007fe4ff */
[----:B------:R-:W0:Y:S02]  /*22a0*/  ATOMS.CAST.SPIN.64 R10, [R13], R8, R10 ;  /* 0x000000080d0a738d */ /* 0x000e24000180040a */
[----:B0-----:R-:W-:-:S04]  /*22b0*/  ISETP.EQ.U32.AND P0, PT, R10, 0x1, PT ;  /* 0x000000010a00780c */ /* 0x001fc80003f02070 */
[----:B------:R-:W-:-:S13]  /*22c0*/  ISETP.EQ.U32.AND.EX P0, PT, R11, RZ, PT, P0 ;  /* 0x000000ff0b00720c */ /* 0x000fda0003f02100 */
[----:B------:R-:W-:Y:S05]  /*22d0*/  @!P0 BRA `(.L_x_2872) ;  /* 0xffffff9000008947 */ /* 0x000fea000383ffff */
.L_x_2868:
[----:B------:R-:W-:Y:S05]  /*22e0*/  BSYNC B0 ;  /* 0x0000000000007941 */ /* 0x000fea0003800000 */
.L_x_2867:
        /* <DEDUP_REMOVED lines=8> */
.L_x_2834:
[----:B------:R-:W-:Y:S01]  /*2370*/  WARPSYNC 0xffffffff ;  /* 0xffffffff00007948 */ /* 0x000fe20003800000 */
[----:B------:R-:W-:Y:S01]  /*2380*/  BAR.SYNC.DEFER_BLOCKING 0x0 ;  /* 0x0000000000007b1d */ /* 0x000fe20000010000 */
[----:B------:R-:W-:-:S04]  /*2390*/  ISETP.GE.U32.AND P0, PT, R0, c[0x0][0x168], PT ;  /* 0x00005a0000007a0c */ /* 0x000fc80003f06070 */
[----:B------:R-:W-:-:S13]  /*23a0*/  ISETP.GE.AND.EX P0, PT, RZ, c[0x0][0x16c], PT, P0 ;  /* 0x00005b00ff007a0c */ /* 0x000fda0003f06300 */
[----:B------:R-:W-:Y:S05]  /*23b0*/  @P0 EXIT ;  /* 0x000000000000094d */ /* 0x000fea0003800000 */
[----:B------:R-:W-:-:S04]  /*23c0*/  MOV R8, RZ ;  /* 0x000000ff00087202 */ /* 0x000fc80000000f00 */
.L_x_2874:
        /* <DEDUP_REMOVED lines=15> */
        .weak           $__internal_71_$__cuda_sm20_div_s64
        .type           $__internal_71_$__cuda_sm20_div_s64,@function
        .size           $__internal_71_$__cuda_sm20_div_s64,(.L_x_3619 - $__internal_71_$__cuda_sm20_div_s64)
$__internal_71_$__cuda_sm20_div_s64:
        /* <DEDUP_REMOVED lines=83> */
[----:B------:R-:W-:Y:S06]  /*29f0*/  RET.REL.NODEC R24 `(_ZN2at4cuda17kernelHistogram1DIlalLi1ELi2ELin1ELNS0_23CUDAHistogramMemoryTypeE0EZNS0_21CUDA_tensor_histogramIlaLb0EEEbNS_6TensorES4_S4_lNS_14AccumulateTypeIT0_Lb1EE4typeES8_NS0_13TensorArgTypeES9_S9_EUllE_EEvNS0_6detail10TensorInfoIT_T1_EESF_NSC_IKS6_SE_EElS8_S8_SE_T6_) ;  /* 0xffffd60018007950 */ /* 0x000fec0003c3ffff */
.L_x_2875:
        /* <DEDUP_REMOVED lines=16> */
.L_x_3619:


//--------------------- .text._ZN2at4cuda17kernelHistogram1DIfalLi1ELi2ELin1ELNS0_23CUDAHistogramMemoryTypeE1EZNS0_21CUDA_tensor_histogramIfaLb1EEEbNS_6TensorES4_S4_lNS_14AccumulateTypeIT0_Lb1EE4typeES8_NS0_13TensorArgTypeES9_S9_EUllE0_EEvNS0_6detail10TensorInfoIT_T1_EESF_NSC_IKS6_SE_EElS8_S8_SE_T6_ --------------------------
	.section	.text._ZN2at4cuda17kernelHistogram1DIfalLi1ELi2ELin1ELNS0_23CUDAHistogramMemoryTypeE1EZNS0_21CUDA_tensor_histogramIfaLb1EEEbNS_6TensorES4_S4_lNS_14AccumulateTypeIT0_Lb1EE4typeES8_NS0_13TensorArgTypeES9_S9_EUllE0_EEvNS0_6detail10TensorInfoIT_T1_EESF_NSC_IKS6_SE_EElS8_S8_SE_T6_,"ax",@progbits
	.sectioninfo	@"SHI_REGISTERS=36"
	.align	128
        .global         _ZN2at4cuda17kernelHistogram1DIfalLi1ELi2ELin1ELNS0_23CUDAHistogramMemoryTypeE1EZNS0_21CUDA_tensor_histogramIfaLb1EEEbNS_6TensorES4_S4_lNS_14AccumulateTypeIT0_Lb1EE4typeES8_NS0_13TensorArgTypeES9_S9_EUllE0_EEvNS0_6detail10TensorInfoIT_T1_EESF_NSC_IKS6_SE_EElS8_S8_SE_T6_
        .type           _ZN2at4cuda17kernelHistogram1DIfalLi1ELi2ELin1ELNS0_23CUDAHistogramMemoryTypeE1EZNS0_21CUDA_tensor_histogramIfaLb1EEEbNS_6TensorES4_S4_lNS_14AccumulateTypeIT0_Lb1EE4typeES8_NS0_13TensorArgTypeES9_S9_EUllE0_EEvNS0_6detail10TensorInfoIT_T1_EESF_NSC_IKS6_SE_EElS8_S8_SE_T6_,@function
        .size           _ZN2at4cuda17kernelHistogram1DIfalLi1ELi2ELin1ELNS0_23CUDAHistogramMemoryTypeE1EZNS0_21CUDA_tensor_histogramIfaLb1EEEbNS_6TensorES4_S4_lNS_14AccumulateTypeIT0_Lb1EE4typeES8_NS0_13TensorArgTypeES9_S9_EUllE0_EEvNS0_6detail10TensorInfoIT_T1_EESF_NSC_IKS6_SE_EElS8_S8_SE_T6_,(.L_x_3620 - _ZN2at4cuda17kernelHistogram1DIfalLi1ELi2ELin1ELNS0_23CUDAHistogramMemoryTypeE1EZNS0_21CUDA_tensor_histogramIfaLb1EEEbNS_6TensorES4_S4_lNS_14AccumulateTypeIT0_Lb1EE4typeES8_NS0_13TensorArgTypeES9_S9_EUllE0_EEvNS0_6detail10TensorInfoIT_T1_EESF_NSC_IKS6_SE_EElS8_S8_SE_T6_)
        .other          _ZN2at4cuda17kernelHistogram1DIfalLi1ELi2ELin1ELNS0_23CUDAHistogramMemoryTypeE1EZNS0_21CUDA_tensor_histogramIfaLb1EEEbNS_6TensorES4_S4_lNS_14AccumulateTypeIT0_Lb1EE4typeES8_NS0_13TensorArgTypeES9_S9_EUllE0_EEvNS0_6detail10TensorInfoIT_T1_EESF_NSC_IKS6_SE_EElS8_S8_SE_T6_,@"STO_CUDA_ENTRY STV_DEFAULT"
_ZN2at4cuda17kernelHistogram1DIfalLi1ELi2ELin1ELNS0_23CUDAHistogramMemoryTypeE1EZNS0_21CUDA_tensor_histogramIfaLb1EEEbNS_6TensorES4_S4_lNS_14AccumulateTypeIT0_Lb1EE4typeES8_NS0_13TensorArgTypeES9_S9_EUllE0_EEvNS0_6detail10TensorInfoIT_T1_EESF_NSC_IKS6_SE_EElS8_S8_SE_T6_:
.text._ZN2at4cuda17kernelHistogram1DIfalLi1ELi2ELin1ELNS0_23CUDAHistogramMemoryTypeE1EZNS0_21CUDA_tensor_histogramIfaLb1EEEbNS_6TensorES4_S4_lNS_14AccumulateTypeIT0_Lb1EE4typeES8_NS0_13TensorArgTypeES9_S9_EUllE0_EEvNS0_6detail10TensorInfoIT_T1_EESF_NSC_IKS6_SE_EElS8_S8_SE_T6_:
        /* <DEDUP_REMOVED lines=17> */
.L_x_2882:
        /* <DEDUP_REMOVED lines=33> */
[----:B------:R-:W-:Y:S05]  /*0320*/  CALL.REL.NOINC `($__internal_72_$__cuda_sm20_div_s64) ;  /* 0x00001ee000007944 */ /* 0x000fea0003c00000 */
[----:B------:R-:W-:Y:S05]  /*0330*/  BRA `(.L_x_2881) ;  /* 0x0000012000007947 */ /* 0x000fea0003800000 */
.L_x_2880:
        /* <DEDUP_REMOVED lines=18> */
.L_x_2881:
[----:B------:R-:W-:Y:S05]  /*0460*/  BSYNC B1 ;  /* 0x0000000000017941 */ /* 0x000fea0003800000 */
.L_x_2879:
        /* <DEDUP_REMOVED lines=12> */
[----:B------:R-:W-:-:S05]  /*0530*/  IMAD.MOV.U32 R5, RZ, RZ, 0x3f800000 ;  /* 0x3f800000ff057424 */ /* 0x000fca00078e00ff */
[----:B------:R0:W-:Y:S02]  /*0540*/  RED.E.ADD.F32.FTZ.RN.STRONG.GPU [R6.64], R5 ;  /* 0x000000050600798e */ /* 0x0001e4000c10e786 */
.L_x_2878:
[----:B------:R-:W-:Y:S05]  /*0550*/  BSYNC B0 ;  /* 0x0000000000007941 */ /* 0x000fea0003800000 */
.L_x_2877:
[----:B------:R-:W-:Y:S05]  /*0560*/  @!P0 BRA `(.L_x_2882) ;  /* 0xfffffba000008947 */ /* 0x000fea000383ffff */
[----:B------:R-:W-:Y:S05]  /*0570*/  EXIT ;  /* 0x000000000000794d */ /* 0x000fea0003800000 */
.L_x_2876:
[----:B------:R-:W-:-:S04]  /*0580*/  LOP3.LUT R3, RZ, c[0x0][0x638], RZ, 0x33, !PT ;  /* 0x00018e00ff037a12 */ /* 0x000fc800078e33ff */
[----:B------:R-:W-:-:S04]  /*0590*/  IMNMX R3, R3, -0x3, !PT ;  /* 0xfffffffd03037817 */ /* 0x000fc80007800200 */
[----:B------:R-:W-:-:S04]  /*05a0*/  IADD3 R6, R3, c[0x0][0x638], RZ ;  /* 0x00018e0003067a10 */ /* 0x000fc80007ffe0ff */
[C---:B------:R-:W-:Y:S02]  /*05b0*/  IADD3 R3, R6.reuse, 0x2, RZ ;  /* 0x0000000206037810 */ /* 0x040fe40007ffe0ff */
[----:B------:R-:W-:Y:S02]  /*05c0*/  IADD3 R4, R6, 0x1, RZ ;  /* 0x0000000106047810 */ /* 0x000fe40007ffe0ff */
[----:B------:R-:W-:-:S04]  /*05d0*/  LOP3.LUT R3, R3, 0x3, RZ, 0xc0, !PT ;  /* 0x0000000303037812 */ /* 0x000fc800078ec0ff */
[----:B------:R-:W-:Y:S02]  /*05e0*/  IADD3 R5, R6, -R3, RZ ;  /* 0x8000000306057210 */ /* 0x000fe40007ffe0ff */
.L_x_2913:
[----:B------:R-:W-:Y:S01]  /*05f0*/  ISETP.GE.U32.AND P0, PT, R4, 0x3, PT ;  /* 0x000000030400780c */ /* 0x000fe20003f06070 */
[----:B------:R-:W-:Y:S01]  /*0600*/  IMAD.MOV.U32 R6, RZ, RZ, c[0x0][0x638] ;  /* 0x00018e00ff067624 */ /* 0x000fe200078e00ff */
[----:B------:R-:W-:Y:S01]  /*0610*/  YIELD ;  /* 0x0000000000007946 */ /* 0x000fe20003800000 */
[----:B------:R-:W-:Y:S01]  /*0620*/  IMAD.MOV.U32 R7, RZ, RZ, 0x8 ;  /* 0x00000008ff077424 */ /* 0x000fe200078e00ff */
[----:B------:R-:W-:Y:S01]  /*0630*/  HFMA2.MMA R12, -RZ, RZ, 0, 0 ;  /* 0x00000000ff0c7435 */ /* 0x000fe200000001ff */
[----:B------:R-:W-:Y:S01]  /*0640*/  IMAD.MOV.U32 R9, RZ, RZ, RZ ;  /* 0x000000ffff097224 */ /* 0x000fe200078e00ff */
[----:B------:R-:W-:Y:S01]  /*0650*/  MOV R25, R2 ;  /* 0x0000000200197202 */ /* 0x000fe20000000f00 */
[----:B------:R-:W-:Y:S02]  /*0660*/  IMAD R7, R6, R7, c[0x2][0x0] ;  /* 0x0080000006077624 */ /* 0x000fe400078e0207 */
[----:B------:R-:W-:-:S04]  /*0670*/  IMAD.MOV.U32 R24, RZ, RZ, R0 ;  /* 0x000000ffff187224 */ /* 0x000fc800078e0000 */
[----:B------:R-:W-:Y:S05]  /*0680*/  @!P0 BRA `(.L_x_2883) ;  /* 0x00000d5000008947 */ /* 0x000fea0003800000 */
[----:B------:R-:W-:Y:S02]  /*0690*/  IMAD.MOV.U32 R8, RZ, RZ, R5 ;  /* 0x000000ffff087224 */ /* 0x000fe400078e0005 */
.L_x_2896:
        /* <DEDUP_REMOVED lines=8> */
[----:B------:R-:W-:Y:S05]  /*0720*/  CALL.REL.NOINC `($__internal_72_$__cuda_sm20_div_s64) ;  /* 0x00001ae000007944 */ /* 0x000fea0003c00000 */
        /* <DEDUP_REMOVED lines=10> */
.L_x_2885:
        /* <DEDUP_REMOVED lines=22> */
.L_x_2886:
[----:B------:R-:W-:Y:S05]  /*0930*/  BSYNC B0 ;  /* 0x0000000000007941 */ /* 0x000fea0003800000 */
.L_x_2884:
        /* <DEDUP_REMOVED lines=16> */
[----:B------:R-:W-:Y:S05]  /*0a40*/  CALL.REL.NOINC `($__internal_72_$__cuda_sm20_div_s64) ;  /* 0x000017c000007944 */ /* 0x000fea0003c00000 */
        /* <DEDUP_REMOVED lines=12> */
.L_x_2888:
        /* <DEDUP_REMOVED lines=23> */
.L_x_2889:
[----:B------:R-:W-:Y:S05]  /*0c80*/  BSYNC B0 ;  /* 0x0000000000007941 */ /* 0x000fea0003800000 */
.L_x_2887:
        /* <DEDUP_REMOVED lines=29> */
.L_x_2891:
        /* <DEDUP_REMOVED lines=23> */
.L_x_2892:
[----:B------:R-:W-:Y:S05]  /*0fd0*/  BSYNC B0 ;  /* 0x0000000000007941 */ /* 0x000fea0003800000 */
.L_x_2890:
        /* <DEDUP_REMOVED lines=30> */
.L_x_2894:
        /* <DEDUP_REMOVED lines=22> */
.L_x_2895:
[----:B------:R-:W-:Y:S05]  /*1320*/  BSYNC B0 ;  /* 0x0000000000007941 */ /* 0x000fea0003800000 */
.L_x_2893:
        /* <DEDUP_REMOVED lines=11> */
.L_x_2883:
        /* <DEDUP_REMOVED lines=12> */
[----:B------:R-:W-:Y:S05]  /*14a0*/  CALL.REL.NOINC `($__internal_72_$__cuda_sm20_div_s64) ;  /* 0x00000d6000007944 */ /* 0x000fea0003c00000 */
        /* <DEDUP_REMOVED lines=10> */
.L_x_2899:
        /* <DEDUP_REMOVED lines=23> */
.L_x_2900:
[----:B------:R-:W-:Y:S05]  /*16c0*/  BSYNC B0 ;  /* 0x0000000000007941 */ /* 0x000fea0003800000 */
.L_x_2898:
        /* <DEDUP_REMOVED lines=27> */
.L_x_2902:
        /* <DEDUP_REMOVED lines=23> */
.L_x_2903:
[----:B------:R-:W-:Y:S05]  /*19f0*/  BSYNC B0 ;  /* 0x0000000000007941 */ /* 0x000fea0003800000 */
.L_x_2901:
        /* <DEDUP_REMOVED lines=16> */
[----:B------:R-:W-:Y:S05]  /*1b00*/  CALL.REL.NOINC `($__internal_72_$__cuda_sm20_div_s64) ;  /* 0x0000070000007944 */ /* 0x000fea0003c00000 */
        /* <DEDUP_REMOVED lines=9> */
.L_x_2905:
        /* <DEDUP_REMOVED lines=23> */
.L_x_2906:
[----:B------:R-:W-:Y:S05]  /*1d10*/  BSYNC B0 ;  /* 0x0000000000007941 */ /* 0x000fea0003800000 */
.L_x_2904:
[----:B------:R-:W0:Y:S01]  /*1d20*/  LDC.64 R6, c[0x0][R6+0x218] ;  /* 0x0000860006067b82 */ /* 0x000e220000000a00 */
[----:B------:R-:W-:Y:S01]  /*1d30*/  MOV R13, R9 ;  /* 0x00000009000d7202 */ /* 0x000fe20000000f00 */
[----:B0-----:R-:W-:-:S04]  /*1d40*/  IMAD R7, R7, R10, RZ ;  /* 0x0000000a07077224 */ /* 0x001fc800078e02ff */
[----:B------:R-:W-:-:S04]  /*1d50*/  IMAD.WIDE.U32 R12, R6, R10, R12 ;  /* 0x0000000a060c7225 */ /* 0x000fc800078e000c */
[----:B------:R-:W-:-:S04]  /*1d60*/  IMAD R7, R6, R15, R7 ;  /* 0x0000000f06077224 */ /* 0x000fc800078e0207 */
[----:B------:R-:W-:-:S04]  /*1d70*/  IMAD.IADD R9, R13, 0x1, R7 ;  /* 0x000000010d097824 */ /* 0x000fc800078e0207 */
.L_x_2897:
        /* <DEDUP_REMOVED lines=28> */
[----:B------:R-:W-:Y:S05]  /*1f40*/  CALL.REL.NOINC `($__internal_72_$__cuda_sm20_div_s64) ;  /* 0x000002c000007944 */ /* 0x000fea0003c00000 */
[----:B------:R-:W-:Y:S05]  /*1f50*/  BRA `(.L_x_2911) ;  /* 0x0000012000007947 */ /* 0x000fea0003800000 */
.L_x_2910:
        /* <DEDUP_REMOVED lines=18> */
.L_x_2911:
[----:B------:R-:W-:Y:S05]  /*2080*/  BSYNC B1 ;  /* 0x0000000000017941 */ /* 0x000fea0003800000 */
.L_x_2909:
        /* <DEDUP_REMOVED lines=14> */
.L_x_2908:
[----:B------:R-:W-:Y:S05]  /*2170*/  BSYNC B0 ;  /* 0x0000000000007941 */ /* 0x000fea0003800000 */
.L_x_2907:
        /* <DEDUP_REMOVED lines=8> */
.L_x_2912:
[----:B------:R-:W-:Y:S05]  /*2200*/  EXIT ;  /* 0x000000000000794d */ /* 0x000fea0003800000 */
        .weak           $__internal_72_$__cuda_sm20_div_s64
        .type           $__internal_72_$__cuda_sm20_div_s64,@function
        .size           $__internal_72_$__cuda_sm20_div_s64,(.L_x_3620 - $__internal_72_$__cuda_sm20_div_s64)
$__internal_72_$__cuda_sm20_div_s64:
        /* <DEDUP_REMOVED lines=82> */
[----:B------:R-:W-:Y:S06]  /*2730*/  RET.REL.NODEC R10 `(_ZN2at4cuda17kernelHistogram1DIfalLi1ELi2ELin1ELNS0_23CUDAHistogramMemoryTypeE1EZNS0_21CUDA_tensor_histogramIfaLb1EEEbNS_6TensorES4_S4_lNS_14AccumulateTypeIT0_Lb1EE4typeES8_NS0_13TensorArgTypeES9_S9_EUllE0_EEvNS0_6detail10TensorInfoIT_T1_EESF_NSC_IKS6_SE_EElS8_S8_SE_T6_) ;  /* 0xffffd8c00a007950 */ /* 0x000fec0003c3ffff */
.L_x_2914:
        /* <DEDUP_REMOVED lines=12> */
.L_x_3620:


//--------------------- .text._ZN2at4cuda17kernelHistogram1DIfalLi1ELi2ELin1ELNS0_23CUDAHistogramMemoryTypeE0EZNS0_21CUDA_tensor_histogramIfaLb1EEEbNS_6TensorES4_S4_lNS_14AccumulateTypeIT0_Lb1EE4typeES8_NS0_13TensorArgTypeES9_S9_EUllE0_EEvNS0_6detail10TensorInfoIT_T1_EESF_NSC_IKS6_SE_EElS8_S8_SE_T6_ --------------------------
	.section	.text._ZN2at4cuda17kernelHistogram1DIfalLi1ELi2ELin1ELNS0_23CUDAHistogramMemoryTypeE0EZNS0_21CUDA_tensor_histogramIfaLb1EEEbNS_6TensorES4_S4_lNS_14AccumulateTypeIT0_Lb1EE4typeES8_NS0_13TensorArgTypeES9_S9_EUllE0_EEvNS0_6detail10TensorInfoIT_T1_EESF_NSC_IKS6_SE_EElS8_S8_SE_T6_,"ax",@progbits
	.sectioninfo	@"SHI_REGISTERS=40"
	.align	128
        .global         _ZN2at4cuda17kernelHistogram1DIfalLi1ELi2ELin1ELNS0_23CUDAHistogramMemoryTypeE0EZNS0_21CUDA_tensor_histogramIfaLb1EEEbNS_6TensorES4_S4_lNS_14AccumulateTypeIT0_Lb1EE4typeES8_NS0_13TensorArgTypeES9_S9_EUllE0_EEvNS0_6detail10TensorInfoIT_T1_EESF_NSC_IKS6_SE_EElS8_S8_SE_T6_
        .type           _ZN2at4cuda17kernelHistogram1DIfalLi1ELi2ELin1ELNS0_23CUDAHistogramMemoryTypeE0EZNS0_21CUDA_tensor_histogramIfaLb1EEEbNS_6TensorES4_S4_lNS_14AccumulateTypeIT0_Lb1EE4typeES8_NS0_13TensorArgTypeES9_S9_EUllE0_EEvNS0_6detail10TensorInfoIT_T1_EESF_NSC_IKS6_SE_EElS8_S8_SE_T6_,@function
        .size           _ZN2at4cuda17kernelHistogram1DIfalLi1ELi2ELin1ELNS0_23CUDAHistogramMemoryTypeE0EZNS0_21CUDA_tensor_histogramIfaLb1EEEbNS_6TensorES4_S4_lNS_14AccumulateTypeIT0_Lb1EE4typeES8_NS0_13TensorArgTypeES9_S9_EUllE0_EEvNS0_6detail10TensorInfoIT_T1_EESF_NSC_IKS6_SE_EElS8_S8_SE_T6_,(.L_x_3621 - _ZN2at4cuda17kernelHistogram1DIfalLi1ELi2ELin1ELNS0_23CUDAHistogramMemoryTypeE0EZNS0_21CUDA_tensor_histogramIfaLb1EEEbNS_6TensorES4_S4_lNS_14AccumulateTypeIT0_Lb1EE4typeES8_NS0_13TensorArgTypeES9_S9_EUllE0_EEvNS0_6detail10TensorInfoIT_T1_EESF_NSC_IKS6_SE_EElS8_S8_SE_T6_)
        .other          _ZN2at4cuda17kernelHistogram1DIfalLi1ELi2ELin1ELNS0_23CUDAHistogramMemoryTypeE0EZNS0_21CUDA_tensor_histogramIfaLb1EEEbNS_6TensorES4_S4_lNS_14AccumulateTypeIT0_Lb1EE4typeES8_NS0_13TensorArgTypeES9_S9_EUllE0_EEvNS0_6detail10TensorInfoIT_T1_EESF_NSC_IKS6_SE_EElS8_S8_SE_T6_,@"STO_CUDA_ENTRY STV_DEFAULT"
_ZN2at4cuda17kernelHistogram1DIfalLi1ELi2ELin1ELNS0_23CUDAHistogramMemoryTypeE0EZNS0_21CUDA_tensor_histogramIfaLb1EEEbNS_6TensorES4_S4_lNS_14AccumulateTypeIT0_Lb1EE4typeES8_NS0_13TensorArgTypeES9_S9_EUllE0_EEvNS0_6detail10TensorInfoIT_T1_EESF_NSC_IKS6_SE_EElS8_S8_SE_T6_:
.text._ZN2at4cuda17kernelHistogram1DIfalLi1ELi2ELin1ELNS0_23CUDAHistogramMemoryTypeE0EZNS0_21CUDA_tensor_histogramIfaLb1EEEbNS_6TensorES4_S4_lNS_14AccumulateTypeIT0_Lb1EE4typeES8_NS0_13TensorArgTypeES9_S9_EUllE0_EEvNS0_6detail10TensorInfoIT_T1_EESF_NSC_IKS6_SE_EElS8_S8_SE_T6_:
        /* <DEDUP_REMOVED lines=9> */
.L_x_2917:
[----:B------:R0:W-:Y:S02]  /*0090*/  STS [R2.X4], RZ ;  /* 0x000000ff02007388 */ /* 0x0001e40000004800 */
[----:B0-----:R-:W-:-:S04]  /*00a0*/  IADD3 R2, P0, R2, c[0x0][0x0], RZ ;  /* 0x0000000002027a10 */ /* 0x001fc80007f1e0ff */
[----:B------:R-:W-:Y:S02]  /*00b0*/  IADD3.X R3, RZ, R3, RZ, P0, !PT ;  /* 0x00000003ff037210 */ /* 0x000fe400007fe4ff */
[----:B------:R-:W-:-:S04]  /*00c0*/  ISETP.GE.U32.AND P0, PT, R2, c[0x0][0x168], PT ;  /* 0x00005a0002007a0c */ /* 0x000fc80003f06070 */
[----:B------:R-:W-:-:S13]  /*00d0*/  ISETP.GE.AND.EX P0, PT, R3, c[0x0][0x16c], PT, P0 ;  /* 0x00005b0003007a0c */ /* 0x000fda0003f06300 */
[----:B------:R-:W-:Y:S05]  /*00e0*/  @!P0 BRA `(.L_x_2917) ;  /* 0xffffffa000008947 */ /* 0x000fea000383ffff */
.L_x_2916:
[----:B-1----:R-:W-:Y:S05]  /*00f0*/  BSYNC B0 ;  /* 0x0000000000007941 */ /* 0x002fea0003800000 */
.L_x_2915:
        /* <DEDUP_REMOVED lines=16> */
.L_x_2926:
[----:B------:R-:W-:Y:S01]  /*0200*/  MOV R9, c[0x0][0x570] ;  /* 0x00015c0000097a02 */ /* 0x000fe20000000f00 */
[----:B------:R-:W-:-:S04]  /*0210*/  IMAD R7, R5, c[0x0][0x570], RZ ;  /* 0x00015c0005077a24 */ /* 0x000fc800078e02ff */
[C---:B------:R-:W-:Y:S02]  /*0220*/  IMAD R7, R6.reuse, c[0x0][0x574], R7 ;  /* 0x00015d0006077a24 */ /* 0x040fe400078e0207 */
[----:B------:R-:W-:-:S04]  /*0230*/  IMAD.WIDE.U32 R8, R6, R9, c[0x0][0x4a0] ;  /* 0x0001280006087625 */ /* 0x000fc800078e0009 */
[----:B------:R-:W-:-:S05]  /*0240*/  IMAD.IADD R9, R9, 0x1, R7 ;  /* 0x0000000109097824 */ /* 0x000fca00078e0207 */
        /* <DEDUP_REMOVED lines=27> */
[----:B------:R-:W-:Y:S05]  /*0400*/  CALL.REL.NOINC `($__internal_73_$__cuda_sm20_div_s64) ;  /* 0x00001fb000007944 */ /* 0x000fea0003c00000 */
[----:B------:R-:W-:Y:S05]  /*0410*/  BRA `(.L_x_2924) ;  /* 0x0000012000007947 */ /* 0x000fea0003800000 */
.L_x_2923:
        /* <DEDUP_REMOVED lines=18> */
.L_x_2924:
[----:B------:R-:W-:Y:S05]  /*0540*/  BSYNC B1 ;  /* 0x0000000000017941 */ /* 0x000fea0003800000 */
.L_x_2922:
[----:B------:R-:W-:Y:S02]  /*0550*/  ISETP.NE.U32.AND P1, PT, R24, c[0x0][0x640], PT ;  /* 0x0001900018007a0c */ /* 0x000fe40003f25070 */
[----:B------:R-:W-:-:S04]  /*0560*/  SHF.R.S32.HI R7, RZ, 0x1f, R24 ;  /* 0x0000001fff077819 */ /* 0x000fc80000011418 */
[----:B------:R-:W-:-:S04]  /*0570*/  ISETP.NE.AND.EX P1, PT, R7, c[0x0][0x644], PT, P1 ;  /* 0x0001910007007a0c */ /* 0x000fc80003f25310 */
[----:B------:R-:W-:-:S05]  /*0580*/  SEL R7, RZ, 0xffffffff, P1 ;  /* 0xffffffffff077807 */ /* 0x000fca0000800000 */
[----:B------:R-:W-:-:S04]  /*0590*/  IMAD.IADD R24, R24, 0x1, R7 ;  /* 0x0000000118187824 */ /* 0x000fc800078e0207 */
[----:B------:R-:W-:-:S05]  /*05a0*/  IMAD.SHL.U32 R24, R24, 0x4, RZ ;  /* 0x0000000418187824 */ /* 0x000fca00078e00ff */
.L_x_2925:
[----:B------:R-:W0:Y:S02]  /*05b0*/  LDS R8, [R24] ;  /* 0x0000000018087984 */ /* 0x000e240000000800 */
[----:B0-----:R-:W-:-:S06]  /*05c0*/  FADD R9, R8, 1 ;  /* 0x3f80000008097421 */ /* 0x001fcc0000000000 */
[----:B------:R-:W0:Y:S02]  /*05d0*/  ATOMS.CAST.SPIN R9, [R24], R8, R9 ;  /* 0x000000081809738d */ /* 0x000e240001800009 */
[----:B0-----:R-:W-:-:S13]  /*05e0*/  ISETP.EQ.U32.AND P1, PT, R9, 0x1, PT ;  /* 0x000000010900780c */ /* 0x001fda0003f22070 */
[----:B------:R-:W-:Y:S05]  /*05f0*/  @!P1 BRA `(.L_x_2925) ;  /* 0xffffffb000009947 */ /* 0x000fea000383ffff */
.L_x_2921:
[----:B------:R-:W-:Y:S05]  /*0600*/  BSYNC B0 ;  /* 0x0000000000007941 */ /* 0x000fea0003800000 */
.L_x_2920:
[----:B------:R-:W-:Y:S05]  /*0610*/  @!P0 BRA `(.L_x_2926) ;  /* 0xfffffbe000008947 */ /* 0x000fea000383ffff */
[----:B------:R-:W-:Y:S05]  /*0620*/  BRA `(.L_x_2918) ;  /* 0x00001c4000007947 */ /* 0x000fea0003800000 */
.L_x_2919:
[----:B------:R-:W-:Y:S01]  /*0630*/  LOP3.LUT R4, RZ, c[0x0][0x638], RZ, 0x33, !PT ;  /* 0x00018e00ff047a12 */ /* 0x000fe200078e33ff */
[----:B------:R-:W-:-:S03]  /*0640*/  HFMA2.MMA R6, -RZ, RZ, 0, 0 ;  /* 0x00000000ff067435 */ /* 0x000fc600000001ff */
[----:B------:R-:W-:-:S04]  /*0650*/  IMNMX R4, R4, -0x3, !PT ;  /* 0xfffffffd04047817 */ /* 0x000fc80007800200 */
[----:B------:R-:W-:-:S04]  /*0660*/  IADD3 R4, R4, c[0x0][0x638], RZ ;  /* 0x00018e0004047a10 */ /* 0x000fc80007ffe0ff */
[C---:B------:R-:W-:Y:S02]  /*0670*/  IADD3 R9, R4.reuse, 0x2, RZ ;  /* 0x0000000204097810 */ /* 0x040fe40007ffe0ff */
[----:B------:R-:W-:Y:S02]  /*0680*/  IADD3 R7, R4, 0x1, RZ ;  /* 0x0000000104077810 */ /* 0x000fe40007ffe0ff */
[----:B------:R-:W-:Y:S02]  /*0690*/  LOP3.LUT R9, R9, 0x3, RZ, 0xc0, !PT ;  /* 0x0000000309097812 */ /* 0x000fe400078ec0ff */
.L_x_2957:
        /* <DEDUP_REMOVED lines=9> */
[----:B------:R-:W-:Y:S05]  /*0730*/  @!P0 BRA `(.L_x_2927) ;  /* 0x00000d5000008947 */ /* 0x000fea0003800000 */
[----:B------:R-:W-:Y:S02]  /*0740*/  IADD3 R11, R4, -R9, RZ ;  /* 0x80000009040b7210 */ /* 0x000fe40007ffe0ff */
.L_x_2940:
        /* <DEDUP_REMOVED lines=9> */
[----:B------:R-:W-:Y:S05]  /*07e0*/  CALL.REL.NOINC `($__internal_73_$__cuda_sm20_div_s64) ;  /* 0x00001bd000007944 */ /* 0x000fea0003c00000 */
        /* <DEDUP_REMOVED lines=11> */
.L_x_2929:
        /* <DEDUP_REMOVED lines=22> */
.L_x_2930:
[----:B------:R-:W-:Y:S05]  /*0a00*/  BSYNC B0 ;  /* 0x0000000000007941 */ /* 0x000fea0003800000 */
.L_x_2928:
        /* <DEDUP_REMOVED lines=15> */
[----:B------:R-:W-:Y:S05]  /*0b00*/  CALL.REL.NOINC `($__internal_73_$__cuda_sm20_div_s64) ;  /* 0x000018b000007944 */ /* 0x000fea0003c00000 */
        /* <DEDUP_REMOVED lines=12> */
.L_x_2932:
        /* <DEDUP_REMOVED lines=22> */
.L_x_2933:
[----:B------:R-:W-:Y:S05]  /*0d30*/  BSYNC B0 ;  /* 0x0000000000007941 */ /* 0x000fea0003800000 */
.L_x_2931:
        /* <DEDUP_REMOVED lines=16> */
[----:B------:R-:W-:Y:S05]  /*0e40*/  CALL.REL.NOINC `($__internal_73_$__cuda_sm20_div_s64) ;  /* 0x0000157000007944 */ /* 0x000fea0003c00000 */
        /* <DEDUP_REMOVED lines=12> */
.L_x_2935:
        /* <DEDUP_REMOVED lines=22> */
.L_x_2936:
[----:B------:R-:W-:Y:S05]  /*1070*/  BSYNC B0 ;  /* 0x0000000000007941 */ /* 0x000fea0003800000 */
.L_x_2934:
        /* <DEDUP_REMOVED lines=30> */
.L_x_2938:
        /* <DEDUP_REMOVED lines=23> */
.L_x_2939:
[----:B------:R-:W-:Y:S05]  /*13d0*/  BSYNC B0 ;  /* 0x0000000000007941 */ /* 0x000fea0003800000 */
.L_x_2937:
        /* <DEDUP_REMOVED lines=11> */
.L_x_2927:
        /* <DEDUP_REMOVED lines=24> */
.L_x_2943:
        /* <DEDUP_REMOVED lines=23> */
.L_x_2944:
[----:B------:R-:W-:Y:S05]  /*1780*/  BSYNC B0 ;  /* 0x0000000000007941 */ /* 0x000fea0003800000 */
.L_x_2942:
        /* <DEDUP_REMOVED lines=27> */
.L_x_2946:
        /* <DEDUP_REMOVED lines=23> */
.L_x_2947:
[----:B------:R-:W-:Y:S05]  /*1ab0*/  BSYNC B0 ;  /* 0x0000000000007941 */ /* 0x000fea0003800000 */
.L_x_2945:
        /* <DEDUP_REMOVED lines=27> */
.L_x_2949:
        /* <DEDUP_REMOVED lines=23> */
.L_x_2950:
[----:B------:R-:W-:Y:S05]  /*1de0*/  BSYNC B0 ;  /* 0x0000000000007941 */ /* 0x000fea0003800000 */
.L_x_2948:
[----:B------:R-:W0:Y:S02]  /*1df0*/  LDC.64 R10, c[0x0][R8+0x218] ;  /* 0x00008600080a7b82 */ /* 0x000e240000000a00 */
[-C--:B0-----:R-:W-:Y:S02]  /*1e00*/  IMAD R11, R11, R12.reuse, RZ ;  /* 0x0000000c0b0b7224 */ /* 0x081fe400078e02ff */
[----:B------:R-:W-:-:S04]  /*1e10*/  IMAD.WIDE.U32 R18, R10, R12, R18 ;  /* 0x0000000c0a127225 */ /* 0x000fc800078e0012 */
[----:B------:R-:W-:-:S04]  /*1e20*/  IMAD R11, R10, R15, R11 ;  /* 0x0000000f0a0b7224 */ /* 0x000fc800078e020b */
[----:B------:R-:W-:Y:S02]  /*1e30*/  IMAD.IADD R19, R19, 0x1, R11 ;  /* 0x0000000113137824 */ /* 0x000fe400078e020b */
.L_x_2941:
        /* <DEDUP_REMOVED lines=26> */
[----:B------:R-:W-:Y:S05]  /*1fe0*/  CALL.REL.NOINC `($__internal_73_$__cuda_sm20_div_s64) ;  /* 0x000003d000007944 */ /* 0x000fea0003c00000 */
[----:B------:R-:W-:Y:S05]  /*1ff0*/  BRA `(.L_x_2955) ;  /* 0x0000012000007947 */ /* 0x000fea0003800000 */
.L_x_2954:
        /* <DEDUP_REMOVED lines=18> */
.L_x_2955:
[----:B------:R-:W-:Y:S05]  /*2120*/  BSYNC B1 ;  /* 0x0000000000017941 */ /* 0x000fea0003800000 */
.L_x_2953:
[----:B------:R-:W-:Y:S02]  /*2130*/  ISETP.NE.U32.AND P0, PT, R24, c[0x0][0x640], PT ;  /* 0x0001900018007a0c */ /* 0x000fe40003f05070 */
[----:B------:R-:W-:-:S04]  /*2140*/  SHF.R.S32.HI R8, RZ, 0x1f, R24 ;  /* 0x0000001fff087819 */ /* 0x000fc80000011418 */
[----:B------:R-:W-:-:S04]  /*2150*/  ISETP.NE.AND.EX P0, PT, R8, c[0x0][0x644], PT, P0 ;  /* 0x0001910008007a0c */ /* 0x000fc80003f05300 */
[----:B------:R-:W-:-:S04]  /*2160*/  SEL R11, RZ, 0xffffffff, P0 ;  /* 0xffffffffff0b7807 */ /* 0x000fc80000000000 */
[----:B------:R-:W-:-:S05]  /*2170*/  IADD3 R24, R24, R11, RZ ;  /* 0x0000000b18187210 */ /* 0x000fca0007ffe0ff */
[----:B------:R-:W-:-:S05]  /*2180*/  IMAD.SHL.U32 R24, R24, 0x4, RZ ;  /* 0x0000000418187824 */ /* 0x000fca00078e00ff */
.L_x_2956:
[----:B------:R-:W0:Y:S02]  /*2190*/  LDS R10, [R24] ;  /* 0x00000000180a7984 */ /* 0x000e240000000800 */
[----:B0-----:R-:W-:-:S06]  /*21a0*/  FADD R11, R10, 1 ;  /* 0x3f8000000a0b7421 */ /* 0x001fcc0000000000 */
[----:B------:R-:W0:Y:S02]  /*21b0*/  ATOMS.CAST.SPIN R11, [R24], R10, R11 ;  /* 0x0000000a180b738d */ /* 0x000e24000180000b */
[----:B0-----:R-:W-:-:S13]  /*21c0*/  ISETP.EQ.U32.AND P0, PT, R11, 0x1, PT ;  /* 0x000000010b00780c */ /* 0x001fda0003f02070 */
[----:B------:R-:W-:Y:S05]  /*21d0*/  @!P0 BRA `(.L_x_2956) ;  /* 0xffffffb000008947 */ /* 0x000fea000383ffff */
.L_x_2952:
[----:B------:R-:W-:Y:S05]  /*21e0*/  BSYNC B0 ;  /* 0x0000000000007941 */ /* 0x000fea0003800000 */
.L_x_2951:
        /* <DEDUP_REMOVED lines=8> */
.L_x_2918:
[----:B------:R-:W-:Y:S01]  /*2270*/  WARPSYNC 0xffffffff ;  /* 0xffffffff00007948 */ /* 0x000fe20003800000 */
[----:B------:R-:W-:Y:S01]  /*2280*/  BAR.SYNC.DEFER_BLOCKING 0x0 ;  /* 0x0000000000007b1d */ /* 0x000fe20000010000 */
[----:B------:R-:W-:-:S04]  /*2290*/  ISETP.GE.U32.AND P0, PT, R0, c[0x0][0x168], PT ;  /* 0x00005a0000007a0c */ /* 0x000fc80003f06070 */
[----:B------:R-:W-:-:S13]  /*22a0*/  ISETP.GE.AND.EX P0, PT, RZ, c[0x0][0x16c], PT, P0 ;  /* 0x00005b00ff007a0c */ /* 0x000fda0003f06300 */
[----:B------:R-:W-:Y:S05]  /*22b0*/  @P0 EXIT ;  /* 0x000000000000094d */ /* 0x000fea0003800000 */
[----:B------:R-:W-:-:S03]  /*22c0*/  IMAD.MOV.U32 R6, RZ, RZ, RZ ;  /* 0x000000ffff067224 */ /* 0x000fc600078e00ff */
.L_x_2958:
        /* <DEDUP_REMOVED lines=15> */
        .weak           $__internal_73_$__cuda_sm20_div_s64
        .type           $__internal_73_$__cuda_sm20_div_s64,@function
        .size           $__internal_73_$__cuda_sm20_div_s64,(.L_x_3621 - $__internal_73_$__cuda_sm20_div_s64)
$__internal_73_$__cuda_sm20_div_s64:
        /* <DEDUP_REMOVED lines=82> */
[----:B------:R-:W-:Y:S06]  /*28e0*/  RET.REL.NODEC R12 `(_ZN2at4cuda17kernelHistogram1DIfalLi1ELi2ELin1ELNS0_23CUDAHistogramMemoryTypeE0EZNS0_21CUDA_tensor_histogramIfaLb1EEEbNS_6TensorES4_S4_lNS_14AccumulateTypeIT0_Lb1EE4typeES8_NS0_13TensorArgTypeES9_S9_EUllE0_EEvNS0_6detail10TensorInfoIT_T1_EESF_NSC_IKS6_SE_EElS8_S8_SE_T6_) ;  /* 0xffffd7100c007950 */ /* 0x000fec0003c3ffff */
.L_x_2959:
        /* <DEDUP_REMOVED lines=9> */
.L_x_3621:


//--------------------- .text._ZN2at4cuda17kernelHistogram1DIfalLi1ELi2ELin1ELNS0_23CUDAHistogramMemoryTypeE1EZNS0_21CUDA_tensor_histogramIfaLb1EEEbNS_6TensorES4_S4_lNS_14AccumulateTypeIT0_Lb1EE4typeES8_NS0_13TensorArgTypeES9_S9_EUllE_EEvNS0_6detail10TensorInfoIT_T1_EESF_NSC_IKS6_SE_EElS8_S8_SE_T6_ --------------------------
	.section	.text._ZN2at4cuda17kernelHistogram1DIfalLi1ELi2ELin1ELNS0_23CUDAHistogramMemoryTypeE1EZNS0_21CUDA_tensor_histogramIfaLb1EEEbNS_6TensorES4_S4_lNS_14AccumulateTypeIT0_Lb1EE4typeES8_NS0_13TensorArgTypeES9_S9_EUllE_EEvNS0_6detail10TensorInfoIT_T1_EESF_NSC_IKS6_SE_EElS8_S8_SE_T6_,"ax",@progbits
	.sectioninfo	@"SHI_REGISTERS=36"
	.align	128
        .global         _ZN2at4cuda17kernelHistogram1DIfalLi1ELi2ELin1ELNS0_23CUDAHistogramMemoryTypeE1EZNS0_21CUDA_tensor_histogramIfaLb1EEEbNS_6TensorES4_S4_lNS_14AccumulateTypeIT0_Lb1EE4typeES8_NS0_13TensorArgTypeES9_S9_EUllE_EEvNS0_6detail10TensorInfoIT_T1_EESF_NSC_IKS6_SE_EElS8_S8_SE_T6_
        .type           _ZN2at4cuda17kernelHistogram1DIfalLi1ELi2ELin1ELNS0_23CUDAHistogramMemoryTypeE1EZNS0_21CUDA_tensor_histogramIfaLb1EEEbNS_6TensorES4_S4_lNS_14AccumulateTypeIT0_Lb1EE4typeES8_NS0_13TensorArgTypeES9_S9_EUllE_EEvNS0_6detail10TensorInfoIT_T1_EESF_NSC_IKS6_SE_EElS8_S8_SE_T6_,@function
        .size           _ZN2at4cuda17kernelHistogram1DIfalLi1ELi2ELin1ELNS0_23CUDAHistogramMemoryTypeE1EZNS0_21CUDA_tensor_histogramIfaLb1EEEbNS_6TensorES4_S4_lNS_14AccumulateTypeIT0_Lb1EE4typeES8_NS0_13TensorArgTypeES9_S9_EUllE_EEvNS0_6detail10TensorInfoIT_T1_EESF_NSC_IKS6_SE_EElS8_S8_SE_T6_,(.L_x_3622 - _ZN2at4cuda17kernelHistogram1DIfalLi1ELi2ELin1ELNS0_23CUDAHistogramMemoryTypeE1EZNS0_21CUDA_tensor_histogramIfaLb1EEEbNS_6TensorES4_S4_lNS_14AccumulateTypeIT0_Lb1EE4typeES8_NS0_13TensorArgTypeES9_S9_EUllE_EEvNS0_6detail10TensorInfoIT_T1_EESF_NSC_IKS6_SE_EElS8_S8_SE_T6_)
        .other          _ZN2at4cuda17kernelHistogram1DIfalLi1ELi2ELin1ELNS0_23CUDAHistogramMemoryTypeE1EZNS0_21CUDA_tensor_histogramIfaLb1EEEbNS_6TensorES4_S4_lNS_14AccumulateTypeIT0_Lb1EE4typeES8_NS0_13TensorArgTypeES9_S9_EUllE_EEvNS0_6detail10TensorInfoIT_T1_EESF_NSC_IKS6_SE_EElS8_S8_SE_T6_,@"STO_CUDA_ENTRY STV_DEFAULT"
_ZN2at4cuda17kernelHistogram1DIfalLi1ELi2ELin1ELNS0_23CUDAHistogramMemoryTypeE1EZNS0_21CUDA_tensor_histogramIfaLb1EEEbNS_6TensorES4_S4_lNS_14AccumulateTypeIT0_Lb1EE4typeES8_NS0_13TensorArgTypeES9_S9_EUllE_EEvNS0_6detail10TensorInfoIT_T1_EESF_NSC_IKS6_SE_EElS8_S8_SE_T6_:
.text._ZN2at4cuda17kernelHistogram1DIfalLi1ELi2ELin1ELNS0_23CUDAHistogramMemoryTypeE1EZNS0_21CUDA_tensor_histogramIfaLb1EEEbNS_6TensorES4_S4_lNS_14AccumulateTypeIT0_Lb1EE4typeES8_NS0_13TensorArgTypeES9_S9_EUllE_EEvNS0_6detail10TensorInfoIT_T1_EESF_NSC_IKS6_SE_EElS8_S8_SE_T6_:
        /* <DEDUP_REMOVED lines=17> */
.L_x_2966:
[----:B------:R-:W-:Y:S02]  /*0110*/  IMAD R5, R2, c[0x0][0x570], RZ ;  /* 0x00015c0002057a24 */ /* 0x000fe400078e02ff */
[----:B0-----:R-:W-:Y:S02]  /*0120*/  IMAD.MOV.U32 R9, RZ, RZ, c[0x0][0x570] ;  /* 0x00015c00ff097624 */ /* 0x001fe400078e00ff */
        /* <DEDUP_REMOVED lines=26> */
[----:B------:R-:W-:Y:S05]  /*02d0*/  CALL.REL.NOINC `($__internal_74_$__cuda_sm20_div_s64) ;  /* 0x00001ff000007944 */ /* 0x000fea0003c00000 */
[----:B------:R-:W-:Y:S05]  /*02e0*/  BRA `(.L_x_2965) ;  /* 0x0000012000007947 */ /* 0x000fea0003800000 */
.L_x_2964:
        /* <DEDUP_REMOVED lines=18> */
.L_x_2965:
[----:B------:R-:W-:Y:S05]  /*0410*/  BSYNC B1 ;  /* 0x0000000000017941 */ /* 0x000fea0003800000 */
.L_x_2963:
        /* <DEDUP_REMOVED lines=19> */
[----:B--2---:R0:W-:Y:S02]  /*0550*/  RED.E.ADD.F32.FTZ.RN.STRONG.GPU [R8.64], R7 ;  /* 0x000000070800798e */ /* 0x0041e4000c10e786 */
.L_x_2962:
[----:B------:R-:W-:Y:S05]  /*0560*/  BSYNC B0 ;  /* 0x0000000000007941 */ /* 0x000fea0003800000 */
.L_x_2961:
[----:B------:R-:W-:-:S05]  /*0570*/  IMAD R5, R3, c[0x0][0x0], RZ ;  /* 0x0000000003057a24 */ /* 0x000fca00078e02ff */
[----:B------:R-:W-:-:S05]  /*0580*/  IADD3 R0, P0, R5, R0, RZ ;  /* 0x0000000005007210 */ /* 0x000fca0007f1e0ff */
[----:B------:R-:W-:Y:S01]  /*0590*/  IMAD.X R2, RZ, RZ, R2, P0 ;  /* 0x000000ffff027224 */ /* 0x000fe200000e0602 */
[----:B------:R-:W-:-:S04]  /*05a0*/  ISETP.GE.U32.AND P0, PT, R0, c[0x0][0x658], PT ;  /* 0x0001960000007a0c */ /* 0x000fc80003f06070 */
[----:B------:R-:W-:-:S13]  /*05b0*/  ISETP.GE.AND.EX P0, PT, R2, c[0x0][0x65c], PT, P0 ;  /* 0x0001970002007a0c */ /* 0x000fda0003f06300 */
[----:B------:R-:W-:Y:S05]  /*05c0*/  @!P0 BRA `(.L_x_2966) ;  /* 0xfffffb4000008947 */ /* 0x000fea000383ffff */
[----:B------:R-:W-:Y:S05]  /*05d0*/  EXIT ;  /* 0x000000000000794d */ /* 0x000fea0003800000 */
.L_x_2960:
[----:B------:R-:W-:-:S04]  /*05e0*/  LOP3.LUT R3, RZ, c[0x0][0x638], RZ, 0x33, !PT ;  /* 0x00018e00ff037a12 */ /* 0x000fc800078e33ff */
[----:B------:R-:W-:-:S04]  /*05f0*/  IMNMX R3, R3, -0x3, !PT ;  /* 0xfffffffd03037817 */ /* 0x000fc80007800200 */
[----:B------:R-:W-:-:S04]  /*0600*/  IADD3 R6, R3, c[0x0][0x638], RZ ;  /* 0x00018e0003067a10 */ /* 0x000fc80007ffe0ff */
[C---:B------:R-:W-:Y:S02]  /*0610*/  IADD3 R3, R6.reuse, 0x2, RZ ;  /* 0x0000000206037810 */ /* 0x040fe40007ffe0ff */
[----:B------:R-:W-:Y:S02]  /*0620*/  IADD3 R4, R6, 0x1, RZ ;  /* 0x0000000106047810 */ /* 0x000fe40007ffe0ff */
[----:B------:R-:W-:-:S04]  /*0630*/  LOP3.LUT R3, R3, 0x3, RZ, 0xc0, !PT ;  /* 0x0000000303037812 */ /* 0x000fc800078ec0ff */
[----:B------:R-:W-:Y:S02]  /*0640*/  IADD3 R5, R6, -R3, RZ ;  /* 0x8000000306057210 */ /* 0x000fe40007ffe0ff */
.L_x_2997:
[----:B------:R-:W-:Y:S01]  /*0650*/  ISETP.GE.U32.AND P0, PT, R4, 0x3, PT ;  /* 0x000000030400780c */ /* 0x000fe20003f06070 */
[----:B------:R-:W-:Y:S01]  /*0660*/  IMAD.MOV.U32 R6, RZ, RZ, c[0x0][0x638] ;  /* 0x00018e00ff067624 */ /* 0x000fe200078e00ff */
[----:B------:R-:W-:Y:S01]  /*0670*/  YIELD ;  /* 0x0000000000007946 */ /* 0x000fe20003800000 */
[----:B------:R-:W-:Y:S01]  /*0680*/  IMAD.MOV.U32 R7, RZ, RZ, 0x8 ;  /* 0x00000008ff077424 */ /* 0x000fe200078e00ff */
[----:B------:R-:W-:Y:S01]  /*0690*/  MOV R12, RZ ;  /* 0x000000ff000c7202 */ /* 0x000fe20000000f00 */
[----:B0-----:R-:W-:Y:S01]  /*06a0*/  IMAD.MOV.U32 R9, RZ, RZ, RZ ;  /* 0x000000ffff097224 */ /* 0x001fe200078e00ff */
[----:B------:R-:W-:Y:S01]  /*06b0*/  MOV R25, R2 ;  /* 0x0000000200197202 */ /* 0x000fe20000000f00 */
[----:B------:R-:W-:Y:S02]  /*06c0*/  IMAD R7, R6, R7, c[0x2][0x0] ;  /* 0x0080000006077624 */ /* 0x000fe400078e0207 */
[----:B------:R-:W-:-:S04]  /*06d0*/  IMAD.MOV.U32 R24, RZ, RZ, R0 ;  /* 0x000000ffff187224 */ /* 0x000fc800078e0000 */
[----:B------:R-:W-:Y:S05]  /*06e0*/  @!P0 BRA `(.L_x_2967) ;  /* 0x00000d5000008947 */ /* 0x000fea0003800000 */
[----:B------:R-:W-:Y:S02]  /*06f0*/  IMAD.MOV.U32 R8, RZ, RZ, R5 ;  /* 0x000000ffff087224 */ /* 0x000fe400078e0005 */
.L_x_2980:
        /* <DEDUP_REMOVED lines=8> */
[----:B------:R-:W-:Y:S05]  /*0780*/  CALL.REL.NOINC `($__internal_74_$__cuda_sm20_div_s64) ;  /* 0x00001b4000007944 */ /* 0x000fea0003c00000 */
        /* <DEDUP_REMOVED lines=10> */
.L_x_2969:
        /* <DEDUP_REMOVED lines=22> */
.L_x_2970:
[----:B------:R-:W-:Y:S05]  /*0990*/  BSYNC B0 ;  /* 0x0000000000007941 */ /* 0x000fea0003800000 */
.L_x_2968:
        /* <DEDUP_REMOVED lines=16> */
[----:B------:R-:W-:Y:S05]  /*0aa0*/  CALL.REL.NOINC `($__internal_74_$__cuda_sm20_div_s64) ;  /* 0x0000182000007944 */ /* 0x000fea0003c00000 */
        /* <DEDUP_REMOVED lines=12> */
.L_x_2972:
        /* <DEDUP_REMOVED lines=23> */
.L_x_2973:
[----:B------:R-:W-:Y:S05]  /*0ce0*/  BSYNC B0 ;  /* 0x0000000000007941 */ /* 0x000fea0003800000 */
.L_x_2971:
        /* <DEDUP_REMOVED lines=29> */
.L_x_2975:
        /* <DEDUP_REMOVED lines=23> */
.L_x_2976:
[----:B------:R-:W-:Y:S05]  /*1030*/  BSYNC B0 ;  /* 0x0000000000007941 */ /* 0x000fea0003800000 */
.L_x_2974:
        /* <DEDUP_REMOVED lines=30> */
.L_x_2978:
        /* <DEDUP_REMOVED lines=22> */
.L_x_2979:
[----:B------:R-:W-:Y:S05]  /*1380*/  BSYNC B0 ;  /* 0x0000000000007941 */ /* 0x000fea0003800000 */
.L_x_2977:
        /* <DEDUP_REMOVED lines=11> */
.L_x_2967:
        /* <DEDUP_REMOVED lines=12> */
[----:B------:R-:W-:Y:S05]  /*1500*/  CALL.REL.NOINC `($__internal_74_$__cuda_sm20_div_s64) ;  /* 0x00000dc000007944 */ /* 0x000fea0003c00000 */
        /* <DEDUP_REMOVED lines=10> */
.L_x_2983:
        /* <DEDUP_REMOVED lines=23> */
.L_x_2984:
[----:B------:R-:W-:Y:S05]  /*1720*/  BSYNC B0 ;  /* 0x0000000000007941 */ /* 0x000fea0003800000 */
.L_x_2982:
        /* <DEDUP_REMOVED lines=27> */
.L_x_2986:
        /* <DEDUP_REMOVED lines=23> */
.L_x_2987:
[----:B------:R-:W-:Y:S05]  /*1a50*/  BSYNC B0 ;  /* 0x0000000000007941 */ /* 0x000fea0003800000 */
.L_x_2985:
        /* <DEDUP_REMOVED lines=16> */
[----:B------:R-:W-:Y:S05]  /*1b60*/  CALL.REL.NOINC `($__internal_74_$__cuda_sm20_div_s64) ;  /* 0x0000076000007944 */ /* 0x000fea0003c00000 */
        /* <DEDUP_REMOVED lines=9> */
.L_x_2989:
        /* <DEDUP_REMOVED lines=23> */
.L_x_2990:
[----:B------:R-:W-:Y:S05]  /*1d70*/  BSYNC B0 ;  /* 0x0000000000007941 */ /* 0x000fea0003800000 */
.L_x_2988:
[----:B------:R-:W0:Y:S01]  /*1d80*/  LDC.64 R6, c[0x0][R6+0x218] ;  /* 0x0000860006067b82 */ /* 0x000e220000000a00 */
[----:B------:R-:W-:Y:S01]  /*1d90*/  MOV R13, R9 ;  /* 0x00000009000d7202 */ /* 0x000fe20000000f00 */
[----:B0-----:R-:W-:-:S04]  /*1da0*/  IMAD R7, R7, R10, RZ ;  /* 0x0000000a07077224 */ /* 0x001fc800078e02ff */
[----:B------:R-:W-:-:S04]  /*1db0*/  IMAD.WIDE.U32 R12, R6, R10, R12 ;  /* 0x0000000a060c7225 */ /* 0x000fc800078e000c */
[----:B------:R-:W-:-:S04]  /*1dc0*/  IMAD R7, R6, R15, R7 ;  /* 0x0000000f06077224 */ /* 0x000fc800078e0207 */
[----:B------:R-:W-:-:S04]  /*1dd0*/  IMAD.IADD R9, R13, 0x1, R7 ;  /* 0x000000010d097824 */ /* 0x000fc800078e0207 */
.L_x_2981:
        /* <DEDUP_REMOVED lines=30> */
.L_x_2994:
        /* <DEDUP_REMOVED lines=18> */
.L_x_2995:
[----:B------:R-:W-:Y:S05]  /*20e0*/  BSYNC B1 ;  /* 0x0000000000017941 */ /* 0x000fea0003800000 */
.L_x_2993:
        /* <DEDUP_REMOVED lines=20> */
.L_x_2992:
[----:B------:R-:W-:Y:S05]  /*2230*/  BSYNC B0 ;  /* 0x0000000000007941 */ /* 0x000fea0003800000 */
.L_x_2991:
        /* <DEDUP_REMOVED lines=8> */
.L_x_2996:
[----:B------:R-:W-:Y:S05]  /*22c0*/  EXIT ;  /* 0x000000000000794d */ /* 0x000fea0003800000 */
        .weak           $__internal_74_$__cuda_sm20_div_s64
        .type           $__internal_74_$__cuda_sm20_div_s64,@function
        .size           $__internal_74_$__cuda_sm20_div_s64,(.L_x_3622 - $__internal_74_$__cuda_sm20_div_s64)
$__internal_74_$__cuda_sm20_div_s64:
        /* <DEDUP_REMOVED lines=82> */
[----:B------:R-:W-:Y:S06]  /*27f0*/  RET.REL.NODEC R10 `(_ZN2at4cuda17kernelHistogram1DIfalLi1ELi2ELin1ELNS0_23CUDAHistogramMemoryTypeE1EZNS0_21CUDA_tensor_histogramIfaLb1EEEbNS_6TensorES4_S4_lNS_14AccumulateTypeIT0_Lb1EE4typeES8_NS0_13TensorArgTypeES9_S9_EUllE_EEvNS0_6detail10TensorInfoIT_T1_EESF_NSC_IKS6_SE_EElS8_S8_SE_T6_) ;  /* 0xffffd8000a007950 */ /* 0x000fec0003c3ffff */
.L_x_2998:
        /* <DEDUP_REMOVED lines=16> */
.L_x_3622:


//--------------------- .text._ZN2at4cuda17kernelHistogram1DIfalLi1ELi2ELin1ELNS0_23CUDAHistogramMemoryTypeE0EZNS0_21CUDA_tensor_histogramIfaLb1EEEbNS_6TensorES4_S4_lNS_14AccumulateTypeIT0_Lb1EE4typeES8_NS0_13TensorArgTypeES9_S9_EUllE_EEvNS0_6detail10TensorInfoIT_T1_EESF_NSC_IKS6_SE_EElS8_S8_SE_T6_ --------------------------
	.section	.text._ZN2at4cuda17kernelHistogram1DIfalLi1ELi2ELin1ELNS0_23CUDAHistogramMemoryTypeE0EZNS0_21CUDA_tensor_histogramIfaLb1EEEbNS_6TensorES4_S4_lNS_14AccumulateTypeIT0_Lb1EE4typeES8_NS0_13TensorArgTypeES9_S9_EUllE_EEvNS0_6detail10TensorInfoIT_T1_EESF_NSC_IKS6_SE_EElS8_S8_SE_T6_,"ax",@progbits
	.sectioninfo	@"SHI_REGISTERS=40"
	.align	128
        .global         _ZN2at4cuda17kernelHistogram1DIfalLi1ELi2ELin1ELNS0_23CUDAHistogramMemoryTypeE0EZNS0_21CUDA_tensor_histogramIfaLb1EEEbNS_6TensorES4_S4_lNS_14AccumulateTypeIT0_Lb1EE4typeES8_NS0_13TensorArgTypeES9_S9_EUllE_EEvNS0_6detail10TensorInfoIT_T1_EESF_NSC_IKS6_SE_EElS8_S8_SE_T6_
        .type           _ZN2at4cuda17kernelHistogram1DIfalLi1ELi2ELin1ELNS0_23CUDAHistogramMemoryTypeE0EZNS0_21CUDA_tensor_histogramIfaLb1EEEbNS_6TensorES4_S4_lNS_14AccumulateTypeIT0_Lb1EE4typeES8_NS0_13TensorArgTypeES9_S9_EUllE_EEvNS0_6detail10TensorInfoIT_T1_EESF_NSC_IKS6_SE_EElS8_S8_SE_T6_,@function
        .size           _ZN2at4cuda17kernelHistogram1DIfalLi1ELi2ELin1ELNS0_23CUDAHistogramMemoryTypeE0EZNS0_21CUDA_tensor_histogramIfaLb1EEEbNS_6TensorES4_S4_lNS_14AccumulateTypeIT0_Lb1EE4typeES8_NS0_13TensorArgTypeES9_S9_EUllE_EEvNS0_6detail10TensorInfoIT_T1_EESF_NSC_IKS6_SE_EElS8_S8_SE_T6_,(.L_x_3623 - _ZN2at4cuda17kernelHistogram1DIfalLi1ELi2ELin1ELNS0_23CUDAHistogramMemoryTypeE0EZNS0_21CUDA_tensor_histogramIfaLb1EEEbNS_6TensorES4_S4_lNS_14AccumulateTypeIT0_Lb1EE4typeES8_NS0_13TensorArgTypeES9_S9_EUllE_EEvNS0_6detail10TensorInfoIT_T1_EESF_NSC_IKS6_SE_EElS8_S8_SE_T6_)
        .other          _ZN2at4cuda17kernelHistogram1DIfalLi1ELi2ELin1ELNS0_23CUDAHistogramMemoryTypeE0EZNS0_21CUDA_tensor_histogramIfaLb1EEEbNS_6TensorES4_S4_lNS_14AccumulateTypeIT0_Lb1EE4typeES8_NS0_13TensorArgTypeES9_S9_EUllE_EEvNS0_6detail10TensorInfoIT_T1_EESF_NSC_IKS6_SE_EElS8_S8_SE_T6_,@"STO_CUDA_ENTRY STV_DEFAULT"
_ZN2at4cuda17kernelHistogram1DIfalLi1ELi2ELin1ELNS0_23CUDAHistogramMemoryTypeE0EZNS0_21CUDA_tensor_histogramIfaLb1EEEbNS_6TensorES4_S4_lNS_14AccumulateTypeIT0_Lb1EE4typeES8_NS0_13TensorArgTypeES9_S9_EUllE_EEvNS0_6detail10TensorInfoIT_T1_EESF_NSC_IKS6_SE_EElS8_S8_SE_T6_:
.text._ZN2at4cuda17kernelHistogram1DIfalLi1ELi2ELin1ELNS0_23CUDAHistogramMemoryTypeE0EZNS0_21CUDA_tensor_histogramIfaLb1EEEbNS_6TensorES4_S4_lNS_14AccumulateTypeIT0_Lb1EE4typeES8_NS0_13TensorArgTypeES9_S9_EUllE_EEvNS0_6detail10TensorInfoIT_T1_EESF_NSC_IKS6_SE_EElS8_S8_SE_T6_:
        /* <DEDUP_REMOVED lines=9> */
.L_x_3001:
[----:B------:R0:W-:Y:S02]  /*0090*/  STS [R2.X4], RZ ;  /* 0x000000ff02007388 */ /* 0x0001e40000004800 */
[----:B0-----:R-:W-:-:S05]  /*00a0*/  IADD3 R2, P0, R2, c[0x0][0x0], RZ ;  /* 0x0000000002027a10 */ /* 0x001fca0007f1e0ff */
[----:B------:R-:W-:Y:S01]  /*00b0*/  IMAD.X R3, RZ, RZ, R3, P0 ;  /* 0x000000ffff037224 */ /* 0x000fe200000e0603 */
[----:B------:R-:W-:-:S04]  /*00c0*/  ISETP.GE.U32.AND P0, PT, R2, c[0x0][0x168], PT ;  /* 0x00005a0002007a0c */ /* 0x000fc80003f06070 */
[----:B------:R-:W-:-:S13]  /*00d0*/  ISETP.GE.AND.EX P0, PT, R3, c[0x0][0x16c], PT, P0 ;  /* 0x00005b0003007a0c */ /* 0x000fda0003f06300 */
[----:B------:R-:W-:Y:S05]  /*00e0*/  @!P0 BRA `(.L_x_3001) ;  /* 0xffffffa000008947 */ /* 0x000fea000383ffff */
.L_x_3000:
[----:B-1----:R-:W-:Y:S05]  /*00f0*/  BSYNC B0 ;  /* 0x0000000000007941 */ /* 0x002fea0003800000 */
.L_x_2999:
        /* <DEDUP_REMOVED lines=16> */
.L_x_3010:
        /* <DEDUP_REMOVED lines=27> */
[----:B------:R-:W-:Y:S05]  /*03b0*/  CALL.REL.NOINC `($__internal_75_$__cuda_sm20_div_s64) ;  /* 0x000020d000007944 */ /* 0x000fea0003c00000 */
[----:B------:R-:W-:Y:S05]  /*03c0*/  BRA `(.L_x_3008) ;  /* 0x0000012000007947 */ /* 0x000fea0003800000 */
.L_x_3007:
        /* <DEDUP_REMOVED lines=18> */
.L_x_3008:
[----:B------:R-:W-:Y:S05]  /*04f0*/  BSYNC B1 ;  /* 0x0000000000017941 */ /* 0x000fea0003800000 */
.L_x_3006:
        /* <DEDUP_REMOVED lines=13> */
.L_x_3009:
[----:B------:R-:W0:Y:S02]  /*05d0*/  LDS R8, [R24] ;  /* 0x0000000018087984 */ /* 0x000e240000000800 */
[----:B0----5:R-:W-:-:S06]  /*05e0*/  FADD R9, R11, R8 ;  /* 0x000000080b097221 */ /* 0x021fcc0000000000 */
[----:B------:R-:W0:Y:S02]  /*05f0*/  ATOMS.CAST.SPIN R9, [R24], R8, R9 ;  /* 0x000000081809738d */ /* 0x000e240001800009 */
[----:B0-----:R-:W-:-:S13]  /*0600*/  ISETP.EQ.U32.AND P0, PT, R9, 0x1, PT ;  /* 0x000000010900780c */ /* 0x001fda0003f02070 */
[----:B------:R-:W-:Y:S05]  /*0610*/  @!P0 BRA `(.L_x_3009) ;  /* 0xffffffb000008947 */ /* 0x000fea000383ffff */
.L_x_3005:
[----:B------:R-:W-:Y:S05]  /*0620*/  BSYNC B0 ;  /* 0x0000000000007941 */ /* 0x000fea0003800000 */
.L_x_3004:
[----:B------:R-:W-:-:S05]  /*0630*/  IMAD R7, R4, c[0x0][0x0], RZ ;  /* 0x0000000004077a24 */ /* 0x000fca00078e02ff */
[----:B------:R-:W-:-:S05]  /*0640*/  IADD3 R6, P0, R7, R6, RZ ;  /* 0x0000000607067210 */ /* 0x000fca0007f1e0ff */
[----:B------:R-:W-:Y:S01]  /*0650*/  IMAD.X R5, RZ, RZ, R5, P0 ;  /* 0x000000ffff057224 */ /* 0x000fe200000e0605 */
[----:B------:R-:W-:-:S04]  /*0660*/  ISETP.GE.U32.AND P0, PT, R6, c[0x0][0x658], PT ;  /* 0x0001960006007a0c */ /* 0x000fc80003f06070 */
[----:B------:R-:W-:-:S13]  /*0670*/  ISETP.GE.AND.EX P0, PT, R5, c[0x0][0x65c], PT, P0 ;  /* 0x0001970005007a0c */ /* 0x000fda0003f06300 */
[----:B------:R-:W-:Y:S05]  /*0680*/  @!P0 BRA `(.L_x_3010) ;  /* 0xfffffb7000008947 */ /* 0x000fea000383ffff */
[----:B------:R-:W-:Y:S05]  /*0690*/  BRA `(.L_x_3002) ;  /* 0x00001ca000007947 */ /* 0x000fea0003800000 */
.L_x_3003:
        /* <DEDUP_REMOVED lines=8> */
.L_x_3041:
[----:B------:R-:W-:Y:S01]  /*0720*/  ISETP.GE.U32.AND P0, PT, R7, 0x3, PT ;  /* 0x000000030700780c */ /* 0x000fe20003f06070 */
[----:B------:R-:W-:Y:S01]  /*0730*/  YIELD ;  /* 0x0000000000007946 */ /* 0x000fe20003800000 */
[----:B------:R-:W-:Y:S01]  /*0740*/  CS2R R18, SRZ ;  /* 0x0000000000127805 */ /* 0x000fe2000001ff00 */
[----:B------:R-:W-:Y:S01]  /*0750*/  IMAD.MOV.U32 R9, RZ, RZ, c[0x0][0x638] ;  /* 0x00018e00ff097624 */ /* 0x000fe200078e00ff */
[----:B------:R-:W-:Y:S01]  /*0760*/  MOV R16, R5 ;  /* 0x0000000500107202 */ /* 0x000fe20000000f00 */
[----:B------:R-:W-:-:S08]  /*0770*/  IMAD.MOV.U32 R27, RZ, RZ, R6 ;  /* 0x000000ffff1b7224 */ /* 0x000fd000078e0006 */
[----:B------:R-:W-:Y:S05]  /*0780*/  @!P0 BRA `(.L_x_3011) ;  /* 0x00000d6000008947 */ /* 0x000fea0003800000 */
[----:B------:R-:W-:-:S03]  /*0790*/  IMAD.MOV.U32 R10, RZ, RZ, R8 ;  /* 0x000000ffff0a7224 */ /* 0x000fc600078e0008 */
.L_x_3024:
[----:B------:R-:W-:Y:S01]  /*07a0*/  MOV R12, 0x8 ;  /* 0x00000008000c7802 */ /* 0x000fe20000000f00 */
[----:B------:R-:W-:Y:S01]  /*07b0*/  BSSY B0, `(.L_x_3012) ;  /* 0x000002e000007945 */ /* 0x000fe20003800000 */
[----:B------:R-:W-:-:S03]  /*07c0*/  IADD3 R10, R10, -0x4, RZ ;  /* 0xfffffffc0a0a7810 */ /* 0x000fc60007ffe0ff */
        /* <DEDUP_REMOVED lines=10> */
[----:B------:R-:W-:Y:S05]  /*0870*/  CALL.REL.NOINC `($__internal_75_$__cuda_sm20_div_s64) ;  /* 0x00001c1000007944 */ /* 0x000fea0003c00000 */
        /* <DEDUP_REMOVED lines=11> */
.L_x_3013:
        /* <DEDUP_REMOVED lines=22> */
.L_x_3014:
[----:B------:R-:W-:Y:S05]  /*0a90*/  BSYNC B0 ;  /* 0x0000000000007941 */ /* 0x000fea0003800000 */
.L_x_3012:
        /* <DEDUP_REMOVED lines=15> */
[----:B------:R-:W-:Y:S05]  /*0b90*/  CALL.REL.NOINC `($__internal_75_$__cuda_sm20_div_s64) ;  /* 0x000018f000007944 */ /* 0x000fea0003c00000 */
        /* <DEDUP_REMOVED lines=12> */
.L_x_3016:
        /* <DEDUP_REMOVED lines=22> */
.L_x_3017:
[----:B------:R-:W-:Y:S05]  /*0dc0*/  BSYNC B0 ;  /* 0x0000000000007941 */ /* 0x000fea0003800000 */
.L_x_3015:
        /* <DEDUP_REMOVED lines=16> */
[----:B------:R-:W-:Y:S05]  /*0ed0*/  CALL.REL.NOINC `($__internal_75_$__cuda_sm20_div_s64) ;  /* 0x000015b000007944 */ /* 0x000fea0003c00000 */
        /* <DEDUP_REMOVED lines=12> */
.L_x_3019:
        /* <DEDUP_REMOVED lines=22> */
.L_x_3020:
[----:B------:R-:W-:Y:S05]  /*1100*/  BSYNC B0 ;  /* 0x0000000000007941 */ /* 0x000fea0003800000 */
.L_x_3018:
        /* <DEDUP_REMOVED lines=30> */
.L_x_3022:
        /* <DEDUP_REMOVED lines=23> */
.L_x_3023:
[----:B------:R-:W-:Y:S05]  /*1460*/  BSYNC B0 ;  /* 0x0000000000007941 */ /* 0x000fea0003800000 */
.L_x_3021:
        /* <DEDUP_REMOVED lines=8> */
.L_x_3011:
        /* <DEDUP_REMOVED lines=24> */
.L_x_3027:
        /* <DEDUP_REMOVED lines=23> */
.L_x_3028:
[----:B------:R-:W-:Y:S05]  /*17e0*/  BSYNC B0 ;  /* 0x0000000000007941 */ /* 0x000fea0003800000 */
.L_x_3026:
        /* <DEDUP_REMOVED lines=27> */
.L_x_3030:
        /* <DEDUP_REMOVED lines=23> */
.L_x_3031:
[----:B------:R-:W-:Y:S05]  /*1b10*/  BSYNC B0 ;  /* 0x0000000000007941 */ /* 0x000fea0003800000 */
.L_x_3029:
        /* <DEDUP_REMOVED lines=27> */
.L_x_3033:
        /* <DEDUP_REMOVED lines=23> */
.L_x_3034:
[----:B------:R-:W-:Y:S05]  /*1e40*/  BSYNC B0 ;  /* 0x0000000000007941 */ /* 0x000fea0003800000 */
.L_x_3032:
[----:B------:R-:W0:Y:S02]  /*1e50*/  LDC.64 R10, c[0x0][R9+0x218] ;  /* 0x00008600090a7b82 */ /* 0x000e240000000a00 */
[-C--:B0-----:R-:W-:Y:S02]  /*1e60*/  IMAD R11, R11, R12.reuse, RZ ;  /* 0x0000000c0b0b7224 */ /* 0x081fe400078e02ff */
[----:B------:R-:W-:-:S04]  /*1e70*/  IMAD.WIDE.U32 R18, R10, R12, R18 ;  /* 0x0000000c0a127225 */ /* 0x000fc800078e0012 */
[----:B------:R-:W-:-:S04]  /*1e80*/  IMAD R11, R10, R15, R11 ;  /* 0x0000000f0a0b7224 */ /* 0x000fc800078e020b */
[----:B------:R-:W-:Y:S02]  /*1e90*/  IMAD.IADD R19, R19, 0x1, R11 ;  /* 0x0000000113137824 */ /* 0x000fe400078e020b */
.L_x_3025:
        /* <DEDUP_REMOVED lines=26> */
[----:B------:R-:W-:Y:S05]  /*2040*/  CALL.REL.NOINC `($__internal_75_$__cuda_sm20_div_s64) ;  /* 0x0000044000007944 */ /* 0x000fea0003c00000 */
[----:B------:R-:W-:Y:S05]  /*2050*/  BRA `(.L_x_3039) ;  /* 0x0000012000007947 */ /* 0x000fea0003800000 */
.L_x_3038:
        /* <DEDUP_REMOVED lines=18> */
.L_x_3039:
[----:B------:R-:W-:Y:S05]  /*2180*/  BSYNC B1 ;  /* 0x0000000000017941 */ /* 0x000fea0003800000 */
.L_x_3037:
        /* <DEDUP_REMOVED lines=13> */
.L_x_3040:
[----:B------:R-:W0:Y:S02]  /*2260*/  LDS R10, [R24] ;  /* 0x00000000180a7984 */ /* 0x000e240000000800 */
[----:B0----5:R-:W-:-:S06]  /*2270*/  FADD R11, R13, R10 ;  /* 0x0000000a0d0b7221 */ /* 0x021fcc0000000000 */
[----:B------:R-:W0:Y:S02]  /*2280*/  ATOMS.CAST.SPIN R11, [R24], R10, R11 ;  /* 0x0000000a180b738d */ /* 0x000e24000180000b */
[----:B0-----:R-:W-:-:S13]  /*2290*/  ISETP.EQ.U32.AND P0, PT, R11, 0x1, PT ;  /* 0x000000010b00780c */ /* 0x001fda0003f02070 */
[----:B------:R-:W-:Y:S05]  /*22a0*/  @!P0 BRA `(.L_x_3040) ;  /* 0xffffffb000008947 */ /* 0x000fea000383ffff */
.L_x_3036:
[----:B------:R-:W-:Y:S05]  /*22b0*/  BSYNC B0 ;  /* 0x0000000000007941 */ /* 0x000fea0003800000 */
.L_x_3035:
        /* <DEDUP_REMOVED lines=8> */
.L_x_3002:
[----:B------:R-:W-:Y:S01]  /*2340*/  WARPSYNC 0xffffffff ;  /* 0xffffffff00007948 */ /* 0x000fe20003800000 */
[----:B------:R-:W-:Y:S01]  /*2350*/  BAR.SYNC.DEFER_BLOCKING 0x0 ;  /* 0x0000000000007b1d */ /* 0x000fe20000010000 */
[----:B------:R-:W-:-:S04]  /*2360*/  ISETP.GE.U32.AND P0, PT, R0, c[0x0][0x168], PT ;  /* 0x00005a0000007a0c */ /* 0x000fc80003f06070 */
[----:B------:R-:W-:-:S13]  /*2370*/  ISETP.GE.AND.EX P0, PT, RZ, c[0x0][0x16c], PT, P0 ;  /* 0x00005b00ff007a0c */ /* 0x000fda0003f06300 */
[----:B------:R-:W-:Y:S05]  /*2380*/  @P0 EXIT ;  /* 0x000000000000094d */ /* 0x000fea0003800000 */
[----:B------:R-:W-:-:S03]  /*2390*/  IMAD.MOV.U32 R6, RZ, RZ, RZ ;  /* 0x000000ffff067224 */ /* 0x000fc600078e00ff */
.L_x_3042:
        /* <DEDUP_REMOVED lines=15> */
        .weak           $__internal_75_$__cuda_sm20_div_s64
        .type           $__internal_75_$__cuda_sm20_div_s64,@function
        .size           $__internal_75_$__cuda_sm20_div_s64,(.L_x_3623 - $__internal_75_$__cuda_sm20_div_s64)
$__internal_75_$__cuda_sm20_div_s64:
        /* <DEDUP_REMOVED lines=82> */
[----:B------:R-:W-:Y:S06]  /*29b0*/  RET.REL.NODEC R12 `(_ZN2at4cuda17kernelHistogram1DIfalLi1ELi2ELin1ELNS0_23CUDAHistogramMemoryTypeE0EZNS0_21CUDA_tensor_histogramIfaLb1EEEbNS_6TensorES4_S4_lNS_14AccumulateTypeIT0_Lb1EE4typeES8_NS0_13TensorArgTypeES9_S9_EUllE_EEvNS0_6detail10TensorInfoIT_T1_EESF_NSC_IKS6_SE_EElS8_S8_SE_T6_) ;  /* 0xffffd6400c007950 */ /* 0x000fec0003c3ffff */
.L_x_3043:
        /* <DEDUP_REMOVED lines=12> */
.L_x_3623:


//--------------------- .text._ZN2at4cuda17kernelHistogram1DIdhlLi1ELi2ELin1ELNS0_23CUDAHistogramMemoryTypeE1EZNS0_21CUDA_tensor_histogramIdhLb1EEEbNS_6TensorES4_S4_lNS_14AccumulateTypeIT0_Lb1EE4typeES8_NS0_13TensorArgTypeES9_S9_EUllE0_EEvNS0_6detail10TensorInfoIT_T1_EESF_NSC_IKS6_SE_EElS8_S8_SE_T6_ --------------------------
	.section	.text._ZN2at4cuda17kernelHistogram1DIdhlLi1ELi2ELin1ELNS0_23CUDAHistogramMemoryTypeE1EZNS0_21CUDA_tensor_histogramIdhLb1EEEbNS_6TensorES4_S4_lNS_14AccumulateTypeIT0_Lb1EE4typeES8_NS0_13TensorArgTypeES9_S9_EUllE0_EEvNS0_6detail10TensorInfoIT_T1_EESF_NSC_IKS6_SE_EElS8_S8_SE_T6_,"ax",@progbits
	.sectioninfo	@"SHI_REGISTERS=36"
	.align	128
        .global         _ZN2at4cuda17kernelHistogram1DIdhlLi1ELi2ELin1ELNS0_23CUDAHistogramMemoryTypeE1EZNS0_21CUDA_tensor_histogramIdhLb1EEEbNS_6TensorES4_S4_lNS_14AccumulateTypeIT0_Lb1EE4typeES8_NS0_13TensorArgTypeES9_S9_EUllE0_EEvNS0_6detail10TensorInfoIT_T1_EESF_NSC_IKS6_SE_EElS8_S8_SE_T6_
        .type           _ZN2at4cuda17kernelHistogram1DIdhlLi1ELi2ELin1ELNS0_23CUDAHistogramMemoryTypeE1EZNS0_21CUDA_tensor_histogramIdhLb1EEEbNS_6TensorES4_S4_lNS_14AccumulateTypeIT0_Lb1EE4typeES8_NS0_13TensorArgTypeES9_S9_EUllE0_EEvNS0_6detail10TensorInfoIT_T1_EESF_NSC_IKS6_SE_EElS8_S8_SE_T6_,@function
        .size           _ZN2at4cuda17kernelHistogram1DIdhlLi1ELi2ELin1ELNS0_23CUDAHistogramMemoryTypeE1EZNS0_21CUDA_tensor_histogramIdhLb1EEEbNS_6TensorES4_S4_lNS_14AccumulateTypeIT0_Lb1EE4typeES8_NS0_13TensorArgTypeES9_S9_EUllE0_EEvNS0_6detail10TensorInfoIT_T1_EESF_NSC_IKS6_SE_EElS8_S8_SE_T6_,(.L_x_3624 - _ZN2at4cuda17kernelHistogram1DIdhlLi1ELi2ELin1ELNS0_23CUDAHistogramMemoryTypeE1EZNS0_21CUDA_tensor_histogramIdhLb1EEEbNS_6TensorES4_S4_lNS_14AccumulateTypeIT0_Lb1EE4typeES8_NS0_13TensorArgTypeES9_S9_EUllE0_EEvNS0_6detail10TensorInfoIT_T1_EESF_NSC_IKS6_SE_EElS8_S8_SE_T6_)
        .other          _ZN2at4cuda17kernelHistogram1DIdhlLi1ELi2ELin1ELNS0_23CUDAHistogramMemoryTypeE1EZNS0_21CUDA_tensor_histogramIdhLb1EEEbNS_6TensorES4_S4_lNS_14AccumulateTypeIT0_Lb1EE4typeES8_NS0_13TensorArgTypeES9_S9_EUllE0_EEvNS0_6detail10TensorInfoIT_T1_EESF_NSC_IKS6_SE_EElS8_S8_SE_T6_,@"STO_CUDA_ENTRY STV_DEFAULT"
_ZN2at4cuda17kernelHistogram1DIdhlLi1ELi2ELin1ELNS0_23CUDAHistogramMemoryTypeE1EZNS0_21CUDA_tensor_histogramIdhLb1EEEbNS_6TensorES4_S4_lNS_14AccumulateTypeIT0_Lb1EE4typeES8_NS0_13TensorArgTypeES9_S9_EUllE0_EEvNS0_6detail10TensorInfoIT_T1_EESF_NSC_IKS6_SE_EElS8_S8_SE_T6_:
.text._ZN2at4cuda17kernelHistogram1DIdhlLi1ELi2ELin1ELNS0_23CUDAHistogramMemoryTypeE1EZNS0_21CUDA_tensor_histogramIdhLb1EEEbNS_6TensorES4_S4_lNS_14AccumulateTypeIT0_Lb1EE4typeES8_NS0_13TensorArgTypeES9_S9_EUllE0_EEvNS0_6detail10TensorInfoIT_T1_EESF_NSC_IKS6_SE_EElS8_S8_SE_T6_:
        /* <DEDUP_REMOVED lines=17> */
.L_x_3050:
[----:B0-----:R-:W-:Y:S02]  /*0110*/  IMAD R5, R2, c[0x0][0x570], RZ ;  /* 0x00015c0002057a24 */ /* 0x001fe400078e02ff */
[----:B------:R-:W-:Y:S02]  /*0120*/  IMAD.MOV.U32 R9, RZ, RZ, c[0x0][0x570] ;  /* 0x00015c00ff097624 */ /* 0x000fe400078e00ff */
[C---:B------:R-:W-:Y:S02]  /*0130*/  IMAD R7, R0.reuse, c[0x0][0x574], R5 ;  /* 0x00015d0000077a24 */ /* 0x040fe400078e0205 */
[----:B------:R-:W-:-:S05]  /*0140*/  IMAD.WIDE.U32 R4, R0, R9, c[0x0][0x4a0] ;  /* 0x0001280000047625 */ /* 0x000fca00078e0009 */
[----:B------:R-:W-:-:S05]  /*0150*/  IADD3 R5, R5, R7, RZ ;  /* 0x0000000705057210 */ /* 0x000fca0007ffe0ff */
[----:B------:R-:W2:Y:S01]  /*0160*/  LDG.E.U8 R4, [R4.64] ;  /* 0x0000000604047981 */ /* 0x000ea2000c1e1100 */
        /* <DEDUP_REMOVED lines=26> */
[----:B------:R-:W-:Y:S05]  /*0310*/  CALL.REL.NOINC `($__internal_76_$__cuda_sm20_div_s64) ;  /* 0x00001ef000007944 */ /* 0x000fea0003c00000 */
[----:B------:R-:W-:Y:S05]  /*0320*/  BRA `(.L_x_3049) ;  /* 0x0000012000007947 */ /* 0x000fea0003800000 */
.L_x_3048:
        /* <DEDUP_REMOVED lines=18> */
.L_x_3049:
[----:B------:R-:W-:Y:S05]  /*0450*/  BSYNC B1 ;  /* 0x0000000000017941 */ /* 0x000fea0003800000 */
.L_x_3047:
        /* <DEDUP_REMOVED lines=14> */
[----:B------:R0:W-:Y:S04]  /*0540*/  RED.E.ADD.F64.RN.STRONG.GPU [R6.64], R4 ;  /* 0x000000040600798e */ /* 0x0001e8000c10ed86 */
.L_x_3046:
[----:B------:R-:W-:Y:S05]  /*0550*/  BSYNC B0 ;  /* 0x0000000000007941 */ /* 0x000fea0003800000 */
.L_x_3045:
[----:B------:R-:W-:Y:S05]  /*0560*/  @!P0 BRA `(.L_x_3050) ;  /* 0xfffffba000008947 */ /* 0x000fea000383ffff */
[----:B------:R-:W-:Y:S05]  /*0570*/  EXIT ;  /* 0x000000000000794d */ /* 0x000fea0003800000 */
.L_x_3044:
[----:B------:R-:W-:-:S04]  /*0580*/  LOP3.LUT R3, RZ, c[0x0][0x638], RZ, 0x33, !PT ;  /* 0x00018e00ff037a12 */ /* 0x000fc800078e33ff */
[----:B------:R-:W-:-:S04]  /*0590*/  IMNMX R3, R3, -0x3, !PT ;  /* 0xfffffffd03037817 */ /* 0x000fc80007800200 */
[----:B------:R-:W-:-:S04]  /*05a0*/  IADD3 R6, R3, c[0x0][0x638], RZ ;  /* 0x00018e0003067a10 */ /* 0x000fc80007ffe0ff */
[C---:B------:R-:W-:Y:S02]  /*05b0*/  IADD3 R3, R6.reuse, 0x2, RZ ;  /* 0x0000000206037810 */ /* 0x040fe40007ffe0ff */
[----:B------:R-:W-:Y:S02]  /*05c0*/  IADD3 R4, R6, 0x1, RZ ;  /* 0x0000000106047810 */ /* 0x000fe40007ffe0ff */
[----:B------:R-:W-:-:S05]  /*05d0*/  LOP3.LUT R3, R3, 0x3, RZ, 0xc0, !PT ;  /* 0x0000000303037812 */ /* 0x000fca00078ec0ff */
[----:B------:R-:W-:Y:S02]  /*05e0*/  IMAD.IADD R5, R6, 0x1, -R3 ;  /* 0x0000000106057824 */ /* 0x000fe400078e0a03 */
.L_x_3081:
        /* <DEDUP_REMOVED lines=11> */
.L_x_3064:
        /* <DEDUP_REMOVED lines=8> */
[----:B------:R-:W-:Y:S05]  /*0720*/  CALL.REL.NOINC `($__internal_76_$__cuda_sm20_div_s64) ;  /* 0x00001ae000007944 */ /* 0x000fea0003c00000 */
        /* <DEDUP_REMOVED lines=10> */
.L_x_3053:
        /* <DEDUP_REMOVED lines=22> */
.L_x_3054:
[----:B------:R-:W-:Y:S05]  /*0930*/  BSYNC B0 ;  /* 0x0000000000007941 */ /* 0x000fea0003800000 */
.L_x_3052:
        /* <DEDUP_REMOVED lines=16> */
[----:B------:R-:W-:Y:S05]  /*0a40*/  CALL.REL.NOINC `($__internal_76_$__cuda_sm20_div_s64) ;  /* 0x000017c000007944 */ /* 0x000fea0003c00000 */
        /* <DEDUP_REMOVED lines=12> */
.L_x_3056:
        /* <DEDUP_REMOVED lines=23> */
.L_x_3057:
[----:B------:R-:W-:Y:S05]  /*0c80*/  BSYNC B0 ;  /* 0x0000000000007941 */ /* 0x000fea0003800000 */
.L_x_3055:
        /* <DEDUP_REMOVED lines=29> */
.L_x_3059:
        /* <DEDUP_REMOVED lines=23> */
.L_x_3060:
[----:B------:R-:W-:Y:S05]  /*0fd0*/  BSYNC B0 ;  /* 0x0000000000007941 */ /* 0x000fea0003800000 */
.L_x_3058:
        /* <DEDUP_REMOVED lines=30> */
.L_x_3062:
        /* <DEDUP_REMOVED lines=22> */
.L_x_3063:
[----:B------:R-:W-:Y:S05]  /*1320*/  BSYNC B0 ;  /* 0x0000000000007941 */ /* 0x000fea0003800000 */
.L_x_3061:
        /* <DEDUP_REMOVED lines=11> */
.L_x_3051:
        /* <DEDUP_REMOVED lines=12> */
[----:B------:R-:W-:Y:S05]  /*14a0*/  CALL.REL.NOINC `($__internal_76_$__cuda_sm20_div_s64) ;  /* 0x00000d6000007944 */ /* 0x000fea0003c00000 */
        /* <DEDUP_REMOVED lines=10> */
.L_x_3067:
        /* <DEDUP_REMOVED lines=23> */
.L_x_3068:
[----:B------:R-:W-:Y:S05]  /*16c0*/  BSYNC B0 ;  /* 0x0000000000007941 */ /* 0x000fea0003800000 */
.L_x_3066:
        /* <DEDUP_REMOVED lines=27> */
.L_x_3070:
        /* <DEDUP_REMOVED lines=23> */
.L_x_3071:
[----:B------:R-:W-:Y:S05]  /*19f0*/  BSYNC B0 ;  /* 0x0000000000007941 */ /* 0x000fea0003800000 */
.L_x_3069:
        /* <DEDUP_REMOVED lines=16> */
[----:B------:R-:W-:Y:S05]  /*1b00*/  CALL.REL.NOINC `($__internal_76_$__cuda_sm20_div_s64) ;  /* 0x0000070000007944 */ /* 0x000fea0003c00000 */
        /* <DEDUP_REMOVED lines=9> */
.L_x_3073:
        /* <DEDUP_REMOVED lines=23> */
.L_x_3074:
[----:B------:R-:W-:Y:S05]  /*1d10*/  BSYNC B0 ;  /* 0x0000000000007941 */ /* 0x000fea0003800000 */
.L_x_3072:
[----:B------:R-:W0:Y:S01]  /*1d20*/  LDC.64 R6, c[0x0][R6+0x218] ;  /* 0x0000860006067b82 */ /* 0x000e220000000a00 */
[----:B------:R-:W-:Y:S02]  /*1d30*/  IMAD.MOV.U32 R13, RZ, RZ, R9 ;  /* 0x000000ffff0d7224 */ /* 0x000fe400078e0009 */
[-C--:B0-----:R-:W-:Y:S02]  /*1d40*/  IMAD R7, R7, R10.reuse, RZ ;  /* 0x0000000a07077224 */ /* 0x081fe400078e02ff */
[----:B------:R-:W-:-:S04]  /*1d50*/  IMAD.WIDE.U32 R12, R6, R10, R12 ;  /* 0x0000000a060c7225 */ /* 0x000fc800078e000c */
[----:B------:R-:W-:-:S05]  /*1d60*/  IMAD R7, R6, R15, R7 ;  /* 0x0000000f06077224 */ /* 0x000fca00078e0207 */
[----:B------:R-:W-:-:S05]  /*1d70*/  IADD3 R9, R13, R7, RZ ;  /* 0x000000070d097210 */ /* 0x000fca0007ffe0ff */
.L_x_3065:
        /* <DEDUP_REMOVED lines=29> */
.L_x_3078:
        /* <DEDUP_REMOVED lines=18> */
.L_x_3079:
[----:B------:R-:W-:Y:S05]  /*2070*/  BSYNC B1 ;  /* 0x0000000000017941 */ /* 0x000fea0003800000 */
.L_x_3077:
        /* <DEDUP_REMOVED lines=12> */
[----:B------:R-:W-:Y:S01]  /*2140*/  HFMA2.MMA R7, -RZ, RZ, 1.984375, 0 ;  /* 0x3ff00000ff077435 */ /* 0x000fe200000001ff */
[----:B------:R-:W-:-:S06]  /*2150*/  IMAD.MOV.U32 R6, RZ, RZ, 0x0 ;  /* 0x00000000ff067424 */ /* 0x000fcc00078e00ff */
[----:B------:R0:W-:Y:S04]  /*2160*/  RED.E.ADD.F64.RN.STRONG.GPU [R8.64], R6 ;  /* 0x000000060800798e */ /* 0x0001e8000c10ed86 */
.L_x_3076:
[----:B------:R-:W-:Y:S05]  /*2170*/  BSYNC B0 ;  /* 0x0000000000007941 */ /* 0x000fea0003800000 */
.L_x_3075:
        /* <DEDUP_REMOVED lines=8> */
.L_x_3080:
[----:B------:R-:W-:Y:S05]  /*2200*/  EXIT ;  /* 0x000000000000794d */ /* 0x000fea0003800000 */
        .weak           $__internal_76_$__cuda_sm20_div_s64
        .type           $__internal_76_$__cuda_sm20_div_s64,@function
        .size           $__internal_76_$__cuda_sm20_div_s64,(.L_x_3624 - $__internal_76_$__cuda_sm20_div_s64)
$__internal_76_$__cuda_sm20_div_s64:
        /* <DEDUP_REMOVED lines=82> */
[----:B------:R-:W-:Y:S06]  /*2730*/  RET.REL.NODEC R10 `(_ZN2at4cuda17kernelHistogram1DIdhlLi1ELi2ELin1ELNS0_23CUDAHistogramMemoryTypeE1EZNS0_21CUDA_tensor_histogramIdhLb1EEEbNS_6TensorES4_S4_lNS_14AccumulateTypeIT0_Lb1EE4typeES8_NS0_13TensorArgTypeES9_S9_EUllE0_EEvNS0_6detail10TensorInfoIT_T1_EESF_NSC_IKS6_SE_EElS8_S8_SE_T6_) ;  /* 0xffffd8c00a007950 */ /* 0x000fec0003c3ffff */
.L_x_3082:
        /* <DEDUP_REMOVED lines=12> */
.L_x_3624:


//--------------------- .text._ZN2at4cuda17kernelHistogram1DIdhlLi1ELi2ELin1ELNS0_23CUDAHistogramMemoryTypeE0EZNS0_21CUDA_tensor_histogramIdhLb1EEEbNS_6TensorES4_S4_lNS_14AccumulateTypeIT0_Lb1EE4typeES8_NS0_13TensorArgTypeES9_S9_EUllE0_EEvNS0_6detail10TensorInfoIT_T1_EESF_NSC_IKS6_SE_EElS8_S8_SE_T6_ --------------------------
	.section	.text._ZN2at4cuda17kernelHistogram1DIdhlLi1ELi2ELin1ELNS0_23CUDAHistogramMemoryTypeE0EZNS0_21CUDA_tensor_histogramIdhLb1EEEbNS_6TensorES4_S4_lNS_14AccumulateTypeIT0_Lb1EE4typeES8_NS0_13TensorArgTypeES9_S9_EUllE0_EEvNS0_6detail10TensorInfoIT_T1_EESF_NSC_IKS6_SE_EElS8_S8_SE_T6_,"ax",@progbits
	.sectioninfo	@"SHI_REGISTERS=40"
	.align	128
        .global         _ZN2at4cuda17kernelHistogram1DIdhlLi1ELi2ELin1ELNS0_23CUDAHistogramMemoryTypeE0EZNS0_21CUDA_tensor_histogramIdhLb1EEEbNS_6TensorES4_S4_lNS_14AccumulateTypeIT0_Lb1EE4typeES8_NS0_13TensorArgTypeES9_S9_EUllE0_EEvNS0_6detail10TensorInfoIT_T1_EESF_NSC_IKS6_SE_EElS8_S8_SE_T6_
        .type           _ZN2at4cuda17kernelHistogram1DIdhlLi1ELi2ELin1ELNS0_23CUDAHistogramMemoryTypeE0EZNS0_21CUDA_tensor_histogramIdhLb1EEEbNS_6TensorES4_S4_lNS_14AccumulateTypeIT0_Lb1EE4typeES8_NS0_13TensorArgTypeES9_S9_EUllE0_EEvNS0_6detail10TensorInfoIT_T1_EESF_NSC_IKS6_SE_EElS8_S8_SE_T6_,@function
        .size           _ZN2at4cuda17kernelHistogram1DIdhlLi1ELi2ELin1ELNS0_23CUDAHistogramMemoryTypeE0EZNS0_21CUDA_tensor_histogramIdhLb1EEEbNS_6TensorES4_S4_lNS_14AccumulateTypeIT0_Lb1EE4typeES8_NS0_13TensorArgTypeES9_S9_EUllE0_EEvNS0_6detail10TensorInfoIT_T1_EESF_NSC_IKS6_SE_EElS8_S8_SE_T6_,(.L_x_3625 - _ZN2at4cuda17kernelHistogram1DIdhlLi1ELi2ELin1ELNS0_23CUDAHistogramMemoryTypeE0EZNS0_21CUDA_tensor_histogramIdhLb1EEEbNS_6TensorES4_S4_lNS_14AccumulateTypeIT0_Lb1EE4typeES8_NS0_13TensorArgTypeES9_S9_EUllE0_EEvNS0_6detail10TensorInfoIT_T1_EESF_NSC_IKS6_SE_EElS8_S8_SE_T6_)
        .other          _ZN2at4cuda17kernelHistogram1DIdhlLi1ELi2ELin1ELNS0_23CUDAHistogramMemoryTypeE0EZNS0_21CUDA_tensor_histogramIdhLb1EEEbNS_6TensorES4_S4_lNS_14AccumulateTypeIT0_Lb1EE4typeES8_NS0_13TensorArgTypeES9_S9_EUllE0_EEvNS0_6detail10TensorInfoIT_T1_EESF_NSC_IKS6_SE_EElS8_S8_SE_T6_,@"STO_CUDA_ENTRY STV_DEFAULT"
_ZN2at4cuda17kernelHistogram1DIdhlLi1ELi2ELin1ELNS0_23CUDAHistogramMemoryTypeE0EZNS0_21CUDA_tensor_histogramIdhLb1EEEbNS_6TensorES4_S4_lNS_14AccumulateTypeIT0_Lb1EE4typeES8_NS0_13TensorArgTypeES9_S9_EUllE0_EEvNS0_6detail10TensorInfoIT_T1_EESF_NSC_IKS6_SE_EElS8_S8_SE_T6_:
.text._ZN2at4cuda17kernelHistogram1DIdhlLi1ELi2ELin1ELNS0_23CUDAHistogramMemoryTypeE0EZNS0_21CUDA_tensor_histogramIdhLb1EEEbNS_6TensorES4_S4_lNS_14AccumulateTypeIT0_Lb1EE4typeES8_NS0_13TensorArgTypeES9_S9_EUllE0_EEvNS0_6detail10TensorInfoIT_T1_EESF_NSC_IKS6_SE_EElS8_S8_SE_T6_:
        /* <DEDUP_REMOVED lines=9> */
.L_x_3085:
[----:B------:R0:W-:Y:S02]  /*0090*/  STS.64 [R2.X8], RZ ;  /* 0x000000ff02007388 */ /* 0x0001e40000008a00 */
[----:B0-----:R-:W-:-:S04]  /*00a0*/  IADD3 R2, P0, R2, c[0x0][0x0], RZ ;  /* 0x0000000002027a10 */ /* 0x001fc80007f1e0ff */
[----:B------:R-:W-:Y:S02]  /*00b0*/  IADD3.X R3, RZ, R3, RZ, P0, !PT ;  /* 0x00000003ff037210 */ /* 0x000fe400007fe4ff */
[----:B------:R-:W-:-:S04]  /*00c0*/  ISETP.GE.U32.AND P0, PT, R2, c[0x0][0x168], PT ;  /* 0x00005a0002007a0c */ /* 0x000fc80003f06070 */
[----:B------:R-:W-:-:S13]  /*00d0*/  ISETP.GE.AND.EX P0, PT, R3, c[0x0][0x16c], PT, P0 ;  /* 0x00005b0003007a0c */ /* 0x000fda0003f06300 */
[----:B------:R-:W-:Y:S05]  /*00e0*/  @!P0 BRA `(.L_x_3085) ;  /* 0xffffffa000008947 */ /* 0x000fea000383ffff */
.L_x_3084:
[----:B-1----:R-:W-:Y:S05]  /*00f0*/  BSYNC B0 ;  /* 0x0000000000007941 */ /* 0x002fea0003800000 */
.L_x_3083:
        /* <DEDUP_REMOVED lines=16> */
.L_x_3094:
[----:B------:R-:W-:Y:S02]  /*0200*/  IMAD R7, R5, c[0x0][0x570], RZ ;  /* 0x00015c0005077a24 */ /* 0x000fe400078e02ff */
[----:B------:R-:W-:Y:S02]  /*0210*/  IMAD.MOV.U32 R9, RZ, RZ, c[0x0][0x570] ;  /* 0x00015c00ff097624 */ /* 0x000fe400078e00ff */
[C---:B------:R-:W-:Y:S02]  /*0220*/  IMAD R7, R6.reuse, c[0x0][0x574], R7 ;  /* 0x00015d0006077a24 */ /* 0x040fe400078e0207 */
[----:B------:R-:W-:-:S04]  /*0230*/  IMAD.WIDE.U32 R8, R6, R9, c[0x0][0x4a0] ;  /* 0x0001280006087625 */ /* 0x000fc800078e0009 */
[----:B------:R-:W-:-:S05]  /*0240*/  IMAD.IADD R9, R9, 0x1, R7 ;  /* 0x0000000109097824 */ /* 0x000fca00078e0207 */
[----:B------:R-:W2:Y:S01]  /*0250*/  LDG.E.U8 R7, [R8.64] ;  /* 0x0000000408077981 */ /* 0x000ea2000c1e1100 */
        /* <DEDUP_REMOVED lines=25> */
[----:B------:R-:W-:Y:S05]  /*03f0*/  CALL.REL.NOINC `($__internal_77_$__cuda_sm20_div_s64) ;  /* 0x00001fd000007944 */ /* 0x000fea0003c00000 */
[----:B------:R-:W-:Y:S05]  /*0400*/  BRA `(.L_x_3092) ;  /* 0x0000012000007947 */ /* 0x000fea0003800000 */
.L_x_3091:
        /* <DEDUP_REMOVED lines=18> */
.L_x_3092:
[----:B------:R-:W-:Y:S05]  /*0530*/  BSYNC B1 ;  /* 0x0000000000017941 */ /* 0x000fea0003800000 */
.L_x_3090:
[----:B------:R-:W-:Y:S02]  /*0540*/  ISETP.NE.U32.AND P1, PT, R24, c[0x0][0x640], PT ;  /* 0x0001900018007a0c */ /* 0x000fe40003f25070 */
[----:B------:R-:W-:-:S04]  /*0550*/  SHF.R.S32.HI R7, RZ, 0x1f, R24 ;  /* 0x0000001fff077819 */ /* 0x000fc80000011418 */
[----:B------:R-:W-:-:S04]  /*0560*/  ISETP.NE.AND.EX P1, PT, R7, c[0x0][0x644], PT, P1 ;  /* 0x0001910007007a0c */ /* 0x000fc80003f25310 */
[----:B------:R-:W-:-:S04]  /*0570*/  SEL R7, RZ, 0xffffffff, P1 ;  /* 0xffffffffff077807 */ /* 0x000fc80000800000 */
[----:B------:R-:W-:-:S05]  /*0580*/  IADD3 R24, R24, R7, RZ ;  /* 0x0000000718187210 */ /* 0x000fca0007ffe0ff */
[----:B------:R-:W-:-:S05]  /*0590*/  IMAD.SHL.U32 R7, R24, 0x8, RZ ;  /* 0x0000000818077824 */ /* 0x000fca00078e00ff */
.L_x_3093:
[----:B------:R-:W0:Y:S02]  /*05a0*/  LDS.64 R8, [R7] ;  /* 0x0000000007087984 */ /* 0x000e240000000a00 */
[----:B0-----:R-:W0:-:S10]  /*05b0*/  DADD R10, R8, 1 ;  /* 0x3ff00000080a7429 */ /* 0x001e140000000000 */
[----:B0-----:R-:W0:Y:S02]  /*05c0*/  ATOMS.CAST.SPIN.64 R10, [R7], R8, R10 ;  /* 0x00000008070a738d */ /* 0x001e24000180040a */
[----:B0-----:R-:W-:-:S04]  /*05d0*/  ISETP.EQ.U32.AND P1, PT, R10, 0x1, PT ;  /* 0x000000010a00780c */ /* 0x001fc80003f22070 */
[----:B------:R-:W-:-:S13]  /*05e0*/  ISETP.EQ.U32.AND.EX P1, PT, R11, RZ, PT, P1 ;  /* 0x000000ff0b00720c */ /* 0x000fda0003f22110 */
[----:B------:R-:W-:Y:S05]  /*05f0*/  @!P1 BRA `(.L_x_3093) ;  /* 0xffffffa000009947 */ /* 0x000fea000383ffff */
.L_x_3089:
[----:B------:R-:W-:Y:S05]  /*0600*/  BSYNC B0 ;  /* 0x0000000000007941 */ /* 0x000fea0003800000 */
.L_x_3088:
[----:B------:R-:W-:Y:S05]  /*0610*/  @!P0 BRA `(.L_x_3094) ;  /* 0xfffffbe000008947 */ /* 0x000fea000383ffff */
[----:B------:R-:W-:Y:S05]  /*0620*/  BRA `(.L_x_3086) ;  /* 0x00001c5000007947 */ /* 0x000fea0003800000 */
.L_x_3087:
[----:B------:R-:W-:Y:S01]  /*0630*/  LOP3.LUT R4, RZ, c[0x0][0x638], RZ, 0x33, !PT ;  /* 0x00018e00ff047a12 */ /* 0x000fe200078e33ff */
[----:B------:R-:W-:-:S03]  /*0640*/  IMAD.MOV.U32 R6, RZ, RZ, RZ ;  /* 0x000000ffff067224 */ /* 0x000fc600078e00ff */
[----:B------:R-:W-:-:S04]  /*0650*/  IMNMX R4, R4, -0x3, !PT ;  /* 0xfffffffd04047817 */ /* 0x000fc80007800200 */
[----:B------:R-:W-:-:S04]  /*0660*/  IADD3 R4, R4, c[0x0][0x638], RZ ;  /* 0x00018e0004047a10 */ /* 0x000fc80007ffe0ff */
[C---:B------:R-:W-:Y:S02]  /*0670*/  IADD3 R13, R4.reuse, 0x2, RZ ;  /* 0x00000002040d7810 */ /* 0x040fe40007ffe0ff */
[----:B------:R-:W-:Y:S02]  /*0680*/  IADD3 R7, R4, 0x1, RZ ;  /* 0x0000000104077810 */ /* 0x000fe40007ffe0ff */
[----:B------:R-:W-:Y:S02]  /*0690*/  LOP3.LUT R13, R13, 0x3, RZ, 0xc0, !PT ;  /* 0x000000030d0d7812 */ /* 0x000fe400078ec0ff */
.L_x_3125:
[----:B------:R-:W-:Y:S01]  /*06a0*/  ISETP.GE.U32.AND P0, PT, R7, 0x3, PT ;  /* 0x000000030700780c */ /* 0x000fe20003f06070 */
[----:B------:R-:W-:Y:S01]  /*06b0*/  IMAD.MOV.U32 R9, RZ, RZ, 0x8 ;  /* 0x00000008ff097424 */ /* 0x000fe200078e00ff */
[----:B------:R-:W-:Y:S01]  /*06c0*/  MOV R8, c[0x0][0x638] ;  /* 0x00018e0000087a02 */ /* 0x000fe20000000f00 */
[----:B------:R-:W-:Y:S01]  /*06d0*/  YIELD ;  /* 0x0000000000007946 */ /* 0x000fe20003800000 */
[----:B------:R-:W-:Y:S01]  /*06e0*/  CS2R R18, SRZ ;  /* 0x0000000000127805 */ /* 0x000fe2000001ff00 */
[----:B------:R-:W-:Y:S01]  /*06f0*/  IMAD.MOV.U32 R16, RZ, RZ, R5 ;  /* 0x000000ffff107224 */ /* 0x000fe200078e0005 */
[----:B------:R-:W-:Y:S01]  /*0700*/  MOV R27, R6 ;  /* 0x00000006001b7202 */ /* 0x000fe20000000f00 */
[----:B------:R-:W-:-:S06]  /*0710*/  IMAD R9, R8, R9, c[0x2][0x0] ;  /* 0x0080000008097624 */ /* 0x000fcc00078e0209 */
[----:B------:R-:W-:Y:S05]  /*0720*/  @!P0 BRA `(.L_x_3095) ;  /* 0x00000d5000008947 */ /* 0x000fea0003800000 */
[----:B------:R-:W-:Y:S02]  /*0730*/  IMAD.IADD R10, R4, 0x1, -R13 ;  /* 0x00000001040a7824 */ /* 0x000fe400078e0a0d */
.L_x_3108:
        /* <DEDUP_REMOVED lines=9> */
[----:B------:R-:W-:Y:S05]  /*07d0*/  CALL.REL.NOINC `($__internal_77_$__cuda_sm20_div_s64) ;  /* 0x00001bf000007944 */ /* 0x000fea0003c00000 */
        /* <DEDUP_REMOVED lines=11> */
.L_x_3097:
        /* <DEDUP_REMOVED lines=22> */
.L_x_3098:
[----:B------:R-:W-:Y:S05]  /*09f0*/  BSYNC B0 ;  /* 0x0000000000007941 */ /* 0x000fea0003800000 */
.L_x_3096:
        /* <DEDUP_REMOVED lines=15> */
[----:B------:R-:W-:Y:S05]  /*0af0*/  CALL.REL.NOINC `($__internal_77_$__cuda_sm20_div_s64) ;  /* 0x000018d000007944 */ /* 0x000fea0003c00000 */
        /* <DEDUP_REMOVED lines=12> */
.L_x_3100:
        /* <DEDUP_REMOVED lines=22> */
.L_x_3101:
[----:B------:R-:W-:Y:S05]  /*0d20*/  BSYNC B0 ;  /* 0x0000000000007941 */ /* 0x000fea0003800000 */
.L_x_3099:
        /* <DEDUP_REMOVED lines=16> */
[----:B------:R-:W-:Y:S05]  /*0e30*/  CALL.REL.NOINC `($__internal_77_$__cuda_sm20_div_s64) ;  /* 0x0000159000007944 */ /* 0x000fea0003c00000 */
        /* <DEDUP_REMOVED lines=12> */
.L_x_3103:
        /* <DEDUP_REMOVED lines=22> */
.L_x_3104:
[----:B------:R-:W-:Y:S05]  /*1060*/  BSYNC B0 ;  /* 0x0000000000007941 */ /* 0x000fea0003800000 */
.L_x_3102:
        /* <DEDUP_REMOVED lines=30> */
.L_x_3106:
        /* <DEDUP_REMOVED lines=23> */
.L_x_3107:
[----:B------:R-:W-:Y:S05]  /*13c0*/  BSYNC B0 ;  /* 0x0000000000007941 */ /* 0x000fea0003800000 */
.L_x_3105:
        /* <DEDUP_REMOVED lines=11> */
.L_x_3095:
        /* <DEDUP_REMOVED lines=13> */
[----:B------:R-:W-:Y:S05]  /*1550*/  CALL.REL.NOINC `($__internal_77_$__cuda_sm20_div_s64) ;  /* 0x00000e7000007944 */ /* 0x000fea0003c00000 */
        /* <DEDUP_REMOVED lines=11> */
.L_x_3111:
        /* <DEDUP_REMOVED lines=23> */
.L_x_3112:
[----:B------:R-:W-:Y:S05]  /*1780*/  BSYNC B0 ;  /* 0x0000000000007941 */ /* 0x000fea0003800000 */
.L_x_3110:
        /* <DEDUP_REMOVED lines=28> */
.L_x_3114:
        /* <DEDUP_REMOVED lines=23> */
.L_x_3115:
[----:B------:R-:W-:Y:S05]  /*1ac0*/  BSYNC B0 ;  /* 0x0000000000007941 */ /* 0x000fea0003800000 */
.L_x_3113:
        /* <DEDUP_REMOVED lines=27> */
.L_x_3117:
        /* <DEDUP_REMOVED lines=23> */
.L_x_3118:
[----:B------:R-:W-:Y:S05]  /*1df0*/  BSYNC B0 ;  /* 0x0000000000007941 */ /* 0x000fea0003800000 */
.L_x_3116:
[----:B------:R-:W0:Y:S02]  /*1e00*/  LDC.64 R8, c[0x0][R8+0x218] ;  /* 0x0000860008087b82 */ /* 0x000e240000000a00 */
[-C--:B0-----:R-:W-:Y:S02]  /*1e10*/  IMAD R9, R9, R10.reuse, RZ ;  /* 0x0000000a09097224 */ /* 0x081fe400078e02ff */
[----:B------:R-:W-:-:S04]  /*1e20*/  IMAD.WIDE.U32 R18, R8, R10, R18 ;  /* 0x0000000a08127225 */ /* 0x000fc800078e0012 */
[----:B------:R-:W-:-:S04]  /*1e30*/  IMAD R9, R8, R15, R9 ;  /* 0x0000000f08097224 */ /* 0x000fc800078e0209 */
[----:B------:R-:W-:Y:S02]  /*1e40*/  IMAD.IADD R19, R19, 0x1, R9 ;  /* 0x0000000113137824 */ /* 0x000fe400078e0209 */
.L_x_3109:
        /* <DEDUP_REMOVED lines=25> */
[----:B------:R-:W-:Y:S05]  /*1fe0*/  CALL.REL.NOINC `($__internal_77_$__cuda_sm20_div_s64) ;  /* 0x000003e000007944 */ /* 0x000fea0003c00000 */
[----:B------:R-:W-:Y:S05]  /*1ff0*/  BRA `(.L_x_3123) ;  /* 0x0000012000007947 */ /* 0x000fea0003800000 */
.L_x_3122:
        /* <DEDUP_REMOVED lines=18> */
.L_x_3123:
[----:B------:R-:W-:Y:S05]  /*2120*/  BSYNC B1 ;  /* 0x0000000000017941 */ /* 0x000fea0003800000 */
.L_x_3121:
[----:B------:R-:W-:Y:S02]  /*2130*/  ISETP.NE.U32.AND P0, PT, R24, c[0x0][0x640], PT ;  /* 0x0001900018007a0c */ /* 0x000fe40003f05070 */
[----:B------:R-:W-:-:S04]  /*2140*/  SHF.R.S32.HI R8, RZ, 0x1f, R24 ;  /* 0x0000001fff087819 */ /* 0x000fc80000011418 */
[----:B------:R-:W-:-:S04]  /*2150*/  ISETP.NE.AND.EX P0, PT, R8, c[0x0][0x644], PT, P0 ;  /* 0x0001910008007a0c */ /* 0x000fc80003f05300 */
[----:B------:R-:W-:-:S05]  /*2160*/  SEL R9, RZ, 0xffffffff, P0 ;  /* 0xffffffffff097807 */ /* 0x000fca0000000000 */
[----:B------:R-:W-:-:S04]  /*2170*/  IMAD.IADD R24, R24, 0x1, R9 ;  /* 0x0000000118187824 */ /* 0x000fc800078e0209 */
[----:B------:R-:W-:-:S05]  /*2180*/  IMAD.SHL.U32 R15, R24, 0x8, RZ ;  /* 0x00000008180f7824 */ /* 0x000fca00078e00ff */
.L_x_3124:
[----:B------:R-:W0:Y:S02]  /*2190*/  LDS.64 R8, [R15] ;  /* 0x000000000f087984 */ /* 0x000e240000000a00 */
[----:B0-----:R-:W0:-:S10]  /*21a0*/  DADD R10, R8, 1 ;  /* 0x3ff00000080a7429 */ /* 0x001e140000000000 */
[----:B0-----:R-:W0:Y:S02]  /*21b0*/  ATOMS.CAST.SPIN.64 R10, [R15], R8, R10 ;  /* 0x000000080f0a738d */ /* 0x001e24000180040a */
[----:B0-----:R-:W-:-:S04]  /*21c0*/  ISETP.EQ.U32.AND P0, PT, R10, 0x1, PT ;  /* 0x000000010a00780c */ /* 0x001fc80003f02070 */
[----:B------:R-:W-:-:S13]  /*21d0*/  ISETP.EQ.U32.AND.EX P0, PT, R11, RZ, PT, P0 ;  /* 0x000000ff0b00720c */ /* 0x000fda0003f02100 */
[----:B------:R-:W-:Y:S05]  /*21e0*/  @!P0 BRA `(.L_x_3124) ;  /* 0xffffffa000008947 */ /* 0x000fea000383ffff */
.L_x_3120:
[----:B------:R-:W-:Y:S05]  /*21f0*/  BSYNC B0 ;  /* 0x0000000000007941 */ /* 0x000fea0003800000 */
.L_x_3119:
        /* <DEDUP_REMOVED lines=8> */
.L_x_3086:
[----:B------:R-:W-:Y:S01]  /*2280*/  WARPSYNC 0xffffffff ;  /* 0xffffffff00007948 */ /* 0x000fe20003800000 */
[----:B------:R-:W-:Y:S01]  /*2290*/  BAR.SYNC.DEFER_BLOCKING 0x0 ;  /* 0x0000000000007b1d */ /* 0x000fe20000010000 */
[----:B------:R-:W-:-:S04]  /*22a0*/  ISETP.GE.U32.AND P0, PT, R0, c[0x0][0x168], PT ;  /* 0x00005a0000007a0c */ /* 0x000fc80003f06070 */
[----:B------:R-:W-:-:S13]  /*22b0*/  ISETP.GE.AND.EX P0, PT, RZ, c[0x0][0x16c], PT, P0 ;  /* 0x00005b00ff007a0c */ /* 0x000fda0003f06300 */
[----:B------:R-:W-:Y:S05]  /*22c0*/  @P0 EXIT ;  /* 0x000000000000094d */ /* 0x000fea0003800000 */
[----:B------:R-:W-:-:S03]  /*22d0*/  IMAD.MOV.U32 R8, RZ, RZ, RZ ;  /* 0x000000ffff087224 */ /* 0x000fc600078e00ff */
.L_x_3126:
[----:B0-----:R0:W1:Y:S01]  /*22e0*/  LDS.64 R2, [R0.X8] ;  /* 0x0000000000027984 */ /* 0x0010620000008a00 */
        /* <DEDUP_REMOVED lines=14> */
        .weak           $__internal_77_$__cuda_sm20_div_s64
        .type           $__internal_77_$__cuda_sm20_div_s64,@function
        .size           $__internal_77_$__cuda_sm20_div_s64,(.L_x_3625 - $__internal_77_$__cuda_sm20_div_s64)
$__internal_77_$__cuda_sm20_div_s64:
        /* <DEDUP_REMOVED lines=77> */
[----:B------:R-:W-:Y:S02]  /*28a0*/  SEL R14, R14, R21, !P2 ;  /* 0x000000150e0e7207 */ /* 0x000fe40005000000 */
[----:B------:R-:W-:Y:S02]  /*28b0*/  SEL R24, R24, R15, !P2 ;  /* 0x0000000f18187207 */ /* 0x000fe40005000000 */
[----:B------:R-:W-:Y:S01]  /*28c0*/  SEL R25, R14, 0xffffffff, P1 ;  /* 0xffffffff0e197807 */ /* 0x000fe20000800000 */
[----:B------:R-:W-:Y:S01]  /*28d0*/  IMAD.MOV.U32 R14, RZ, RZ, R12 ;  /* 0x000000ffff0e7224 */ /* 0x000fe200078e000c */
[----:B------:R-:W-:Y:S02]  /*28e0*/  MOV R15, 0x0 ;  /* 0x00000000000f7802 */ /* 0x000fe40000000f00 */
[----:B------:R-:W-:Y:S02]  /*28f0*/  SEL R24, R24, 0xffffffff, P1 ;  /* 0xffffffff18187807 */ /* 0x000fe40000800000 */
[----:B------:R-:W-:Y:S05]  /*2900*/  RET.REL.NODEC R14 `(_ZN2at4cuda17kernelHistogram1DIdhlLi1ELi2ELin1ELNS0_23CUDAHistogramMemoryTypeE0EZNS0_21CUDA_tensor_histogramIdhLb1EEEbNS_6TensorES4_S4_lNS_14AccumulateTypeIT0_Lb1EE4typeES8_NS0_13TensorArgTypeES9_S9_EUllE0_EEvNS0_6detail10TensorInfoIT_T1_EESF_NSC_IKS6_SE_EElS8_S8_SE_T6_) ;  /* 0xffffd6f00e007950 */ /* 0x000fea0003c3ffff */
.L_x_3127:
        /* <DEDUP_REMOVED lines=15> */
.L_x_3625:


//--------------------- .text._ZN2at4cuda17kernelHistogram1DIdhlLi1ELi2ELin1ELNS0_23CUDAHistogramMemoryTypeE1EZNS0_21CUDA_tensor_histogramIdhLb1EEEbNS_6TensorES4_S4_lNS_14AccumulateTypeIT0_Lb1EE4typeES8_NS0_13TensorArgTypeES9_S9_EUllE_EEvNS0_6detail10TensorInfoIT_T1_EESF_NSC_IKS6_SE_EElS8_S8_SE_T6_ --------------------------
	.section	.text._ZN2at4cuda17kernelHistogram1DIdhlLi1ELi2ELin1ELNS0_23CUDAHistogramMemoryTypeE1EZNS0_21CUDA_tensor_histogramIdhLb1EEEbNS_6TensorES4_S4_lNS_14AccumulateTypeIT0_Lb1EE4typeES8_NS0_13TensorArgTypeES9_S9_EUllE_EEvNS0_6detail10TensorInfoIT_T1_EESF_NSC_IKS6_SE_EElS8_S8_SE_T6_,"ax",@progbits
	.sectioninfo	@"SHI_REGISTERS=36"
	.align	128
        .global         _ZN2at4cuda17kernelHistogram1DIdhlLi1ELi2ELin1ELNS0_23CUDAHistogramMemoryTypeE1EZNS0_21CUDA_tensor_histogramIdhLb1EEEbNS_6TensorES4_S4_lNS_14AccumulateTypeIT0_Lb1EE4typeES8_NS0_13TensorArgTypeES9_S9_EUllE_EEvNS0_6detail10TensorInfoIT_T1_EESF_NSC_IKS6_SE_EElS8_S8_SE_T6_
        .type           _ZN2at4cuda17kernelHistogram1DIdhlLi1ELi2ELin1ELNS0_23CUDAHistogramMemoryTypeE1EZNS0_21CUDA_tensor_histogramIdhLb1EEEbNS_6TensorES4_S4_lNS_14AccumulateTypeIT0_Lb1EE4typeES8_NS0_13TensorArgTypeES9_S9_EUllE_EEvNS0_6detail10TensorInfoIT_T1_EESF_NSC_IKS6_SE_EElS8_S8_SE_T6_,@function
        .size           _ZN2at4cuda17kernelHistogram1DIdhlLi1ELi2ELin1ELNS0_23CUDAHistogramMemoryTypeE1EZNS0_21CUDA_tensor_histogramIdhLb1EEEbNS_6TensorES4_S4_lNS_14AccumulateTypeIT0_Lb1EE4typeES8_NS0_13TensorArgTypeES9_S9_EUllE_EEvNS0_6detail10TensorInfoIT_T1_EESF_NSC_IKS6_SE_EElS8_S8_SE_T6_,(.L_x_3626 - _ZN2at4cuda17kernelHistogram1DIdhlLi1ELi2ELin1ELNS0_23CUDAHistogramMemoryTypeE1EZNS0_21CUDA_tensor_histogramIdhLb1EEEbNS_6TensorES4_S4_lNS_14AccumulateTypeIT0_Lb1EE4typeES8_NS0_13TensorArgTypeES9_S9_EUllE_EEvNS0_6detail10TensorInfoIT_T1_EESF_NSC_IKS6_SE_EElS8_S8_SE_T6_)
        .other          _ZN2at4cuda17kernelHistogram1DIdhlLi1ELi2ELin1ELNS0_23CUDAHistogramMemoryTypeE1EZNS0_21CUDA_tensor_histogramIdhLb1EEEbNS_6TensorES4_S4_lNS_14AccumulateTypeIT0_Lb1EE4typeES8_NS0_13TensorArgTypeES9_S9_EUllE_EEvNS0_6detail10TensorInfoIT_T1_EESF_NSC_IKS6_SE_EElS8_S8_SE_T6_,@"STO_CUDA_ENTRY STV_DEFAULT"
_ZN2at4cuda17kernelHistogram1DIdhlLi1ELi2ELin1ELNS0_23CUDAHistogramMemoryTypeE1EZNS0_21CUDA_tensor_histogramIdhLb1EEEbNS_6TensorES4_S4_lNS_14AccumulateTypeIT0_Lb1EE4typeES8_NS0_13TensorArgTypeES9_S9_EUllE_EEvNS0_6detail10TensorInfoIT_T1_EESF_NSC_IKS6_SE_EElS8_S8_SE_T6_:
.text._ZN2at4cuda17kernelHistogram1DIdhlLi1ELi2ELin1ELNS0_23CUDAHistogramMemoryTypeE1EZNS0_21CUDA_tensor_histogramIdhLb1EEEbNS_6TensorES4_S4_lNS_14AccumulateTypeIT0_Lb1EE4typeES8_NS0_13TensorArgTypeES9_S9_EUllE_EEvNS0_6detail10TensorInfoIT_T1_EESF_NSC_IKS6_SE_EElS8_S8_SE_T6_:
        /* <DEDUP_REMOVED lines=17> */
.L_x_3134:
[----:B------:R-:W-:Y:S02]  /*0110*/  IMAD R5, R2, c[0x0][0x570], RZ ;  /* 0x00015c0002057a24 */ /* 0x000fe400078e02ff */
[----:B------:R-:W-:Y:S02]  /*0120*/  IMAD.MOV.U32 R9, RZ, RZ, c[0x0][0x570] ;  /* 0x00015c00ff097624 */ /* 0x000fe400078e00ff */
[C---:B------:R-:W-:Y:S02]  /*0130*/  IMAD R7, R0.reuse, c[0x0][0x574], R5 ;  /* 0x00015d0000077a24 */ /* 0x040fe400078e0205 */
[----:B------:R-:W-:-:S05]  /*0140*/  IMAD.WIDE.U32 R4, R0, R9, c[0x0][0x4a0] ;  /* 0x0001280000047625 */ /* 0x000fca00078e0009 */
[----:B------:R-:W-:-:S05]  /*0150*/  IADD3 R5, R5, R7, RZ ;  /* 0x0000000705057210 */ /* 0x000fca0007ffe0ff */
[----:B------:R-:W2:Y:S01]  /*0160*/  LDG.E.U8 R4, [R4.64] ;  /* 0x0000000604047981 */ /* 0x000ea2000c1e1100 */
[----:B------:R-:W-:Y:S01]  /*0170*/  YIELD ;  /* 0x0000000000007946 */ /* 0x000fe20003800000 */
        /* <DEDUP_REMOVED lines=20> */
[----:B------:R-:W-:Y:S05]  /*02c0*/  CALL.REL.NOINC `($__internal_78_$__cuda_sm20_div_s64) ;  /* 0x00001fe000007944 */ /* 0x000fea0003c00000 */
[----:B------:R-:W-:Y:S05]  /*02d0*/  BRA `(.L_x_3133) ;  /* 0x0000012000007947 */ /* 0x000fea0003800000 */
.L_x_3132:
        /* <DEDUP_REMOVED lines=18> */
.L_x_3133:
[----:B------:R-:W-:Y:S05]  /*0400*/  BSYNC B1 ;  /* 0x0000000000017941 */ /* 0x000fea0003800000 */
.L_x_3131:
[----:B------:R-:W-:Y:S02]  /*0410*/  IMAD R7, R2, c[0x0][0x730], RZ ;  /* 0x0001cc0002077a24 */ /* 0x000fe400078e02ff */
[----:B------:R-:W-:-:S04]  /*0420*/  IMAD.WIDE.U32 R4, R0, c[0x0][0x730], RZ ;  /* 0x0001cc0000047a25 */ /* 0x000fc800078e00ff */
[----:B------:R-:W-:Y:S01]  /*0430*/  IMAD R7, R0, c[0x0][0x734], R7 ;  /* 0x0001cd0000077a24 */ /* 0x000fe200078e0207 */
[----:B------:R-:W-:-:S04]  /*0440*/  LEA R8, P0, R4, c[0x0][0x660], 0x3 ;  /* 0x0001980004087a11 */ /* 0x000fc800078018ff */
[----:B------:R-:W-:-:S04]  /*0450*/  IADD3 R5, R5, R7, RZ ;  /* 0x0000000705057210 */ /* 0x000fc80007ffe0ff */
        /* <DEDUP_REMOVED lines=13> */
[----:B------:R-:W-:-:S05]  /*0530*/  LEA.HI.X R11, R6, c[0x0][0x164], R7, 0x3, P0 ;  /* 0x00005900060b7a11 */ /* 0x000fca00000f1c07 */
[----:B--2---:R0:W-:Y:S02]  /*0540*/  RED.E.ADD.F64.RN.STRONG.GPU [R10.64], R4 ;  /* 0x000000040a00798e */ /* 0x0041e4000c10ed86 */
.L_x_3130:
[----:B------:R-:W-:Y:S05]  /*0550*/  BSYNC B0 ;  /* 0x0000000000007941 */ /* 0x000fea0003800000 */
.L_x_3129:
[----:B0-----:R-:W-:-:S05]  /*0560*/  IMAD R5, R3, c[0x0][0x0], RZ ;  /* 0x0000000003057a24 */ /* 0x001fca00078e02ff */
[----:B------:R-:W-:-:S04]  /*0570*/  IADD3 R0, P0, R5, R0, RZ ;  /* 0x0000000005007210 */ /* 0x000fc80007f1e0ff */
[----:B------:R-:W-:Y:S02]  /*0580*/  IADD3.X R2, RZ, R2, RZ, P0, !PT ;  /* 0x00000002ff027210 */ /* 0x000fe400007fe4ff */
[----:B------:R-:W-:-:S04]  /*0590*/  ISETP.GE.U32.AND P0, PT, R0, c[0x0][0x658], PT ;  /* 0x0001960000007a0c */ /* 0x000fc80003f06070 */
[----:B------:R-:W-:-:S13]  /*05a0*/  ISETP.GE.AND.EX P0, PT, R2, c[0x0][0x65c], PT, P0 ;  /* 0x0001970002007a0c */ /* 0x000fda0003f06300 */
[----:B------:R-:W-:Y:S05]  /*05b0*/  @!P0 BRA `(.L_x_3134) ;  /* 0xfffffb5000008947 */ /* 0x000fea000383ffff */
[----:B------:R-:W-:Y:S05]  /*05c0*/  EXIT ;  /* 0x000000000000794d */ /* 0x000fea0003800000 */
.L_x_3128:
[----:B------:R-:W-:-:S04]  /*05d0*/  LOP3.LUT R3, RZ, c[0x0][0x638], RZ, 0x33, !PT ;  /* 0x00018e00ff037a12 */ /* 0x000fc800078e33ff */
[----:B------:R-:W-:-:S04]  /*05e0*/  IMNMX R3, R3, -0x3, !PT ;  /* 0xfffffffd03037817 */ /* 0x000fc80007800200 */
[----:B------:R-:W-:-:S04]  /*05f0*/  IADD3 R6, R3, c[0x0][0x638], RZ ;  /* 0x00018e0003067a10 */ /* 0x000fc80007ffe0ff */
[C---:B------:R-:W-:Y:S02]  /*0600*/  IADD3 R3, R6.reuse, 0x2, RZ ;  /* 0x0000000206037810 */ /* 0x040fe40007ffe0ff */
[----:B------:R-:W-:Y:S02]  /*0610*/  IADD3 R4, R6, 0x1, RZ ;  /* 0x0000000106047810 */ /* 0x000fe40007ffe0ff */
[----:B------:R-:W-:-:S05]  /*0620*/  LOP3.LUT R3, R3, 0x3, RZ, 0xc0, !PT ;  /* 0x0000000303037812 */ /* 0x000fca00078ec0ff */
[----:B------:R-:W-:Y:S02]  /*0630*/  IMAD.IADD R5, R6, 0x1, -R3 ;  /* 0x0000000106057824 */ /* 0x000fe400078e0a03 */
.L_x_3165:
[----:B------:R-:W-:Y:S01]  /*0640*/  ISETP.GE.U32.AND P0, PT, R4, 0x3, PT ;  /* 0x000000030400780c */ /* 0x000fe20003f06070 */
[----:B------:R-:W-:Y:S01]  /*0650*/  HFMA2.MMA R7, -RZ, RZ, 0, 4.76837158203125e-07 ;  /* 0x00000008ff077435 */ /* 0x000fe200000001ff */
[----:B------:R-:W-:Y:S01]  /*0660*/  IMAD.MOV.U32 R6, RZ, RZ, c[0x0][0x638] ;  /* 0x00018e00ff067624 */ /* 0x000fe200078e00ff */
[----:B------:R-:W-:Y:S01]  /*0670*/  YIELD ;  /* 0x0000000000007946 */ /* 0x000fe20003800000 */
[----:B------:R-:W-:Y:S01]  /*0680*/  IMAD.MOV.U32 R12, RZ, RZ, RZ ;  /* 0x000000ffff0c7224 */ /* 0x000fe200078e00ff */
[----:B------:R-:W-:Y:S01]  /*0690*/  MOV R24, R0 ;  /* 0x0000000000187202 */ /* 0x000fe20000000f00 */
[----:B------:R-:W-:Y:S02]  /*06a0*/  IMAD.MOV.U32 R9, RZ, RZ, RZ ;  /* 0x000000ffff097224 */ /* 0x000fe400078e00ff */
[----:B------:R-:W-:-:S03]  /*06b0*/  IMAD.MOV.U32 R25, RZ, RZ, R2 ;  /* 0x000000ffff197224 */ /* 0x000fc600078e0002 */
[----:B------:R-:W-:Y:S02]  /*06c0*/  IMAD R7, R6, R7, c[0x2][0x0] ;  /* 0x0080000006077624 */ /* 0x000fe400078e0207 */
[----:B------:R-:W-:Y:S05]  /*06d0*/  @!P0 BRA `(.L_x_3135) ;  /* 0x00000d5000008947 */ /* 0x000fea0003800000 */
[----:B------:R-:W-:Y:S02]  /*06e0*/  IMAD.MOV.U32 R8, RZ, RZ, R5 ;  /* 0x000000ffff087224 */ /* 0x000fe400078e0005 */
.L_x_3148:
        /* <DEDUP_REMOVED lines=8> */
[----:B------:R-:W-:Y:S05]  /*0770*/  CALL.REL.NOINC `($__internal_78_$__cuda_sm20_div_s64) ;  /* 0x00001b3000007944 */ /* 0x000fea0003c00000 */
        /* <DEDUP_REMOVED lines=10> */
.L_x_3137:
        /* <DEDUP_REMOVED lines=22> */
.L_x_3138:
[----:B------:R-:W-:Y:S05]  /*0980*/  BSYNC B0 ;  /* 0x0000000000007941 */ /* 0x000fea0003800000 */
.L_x_3136:
        /* <DEDUP_REMOVED lines=16> */
[----:B------:R-:W-:Y:S05]  /*0a90*/  CALL.REL.NOINC `($__internal_78_$__cuda_sm20_div_s64) ;  /* 0x0000181000007944 */ /* 0x000fea0003c00000 */
        /* <DEDUP_REMOVED lines=12> */
.L_x_3140:
        /* <DEDUP_REMOVED lines=23> */
.L_x_3141:
[----:B------:R-:W-:Y:S05]  /*0cd0*/  BSYNC B0 ;  /* 0x0000000000007941 */ /* 0x000fea0003800000 */
.L_x_3139:
        /* <DEDUP_REMOVED lines=29> */
.L_x_3143:
        /* <DEDUP_REMOVED lines=23> */
.L_x_3144:
[----:B------:R-:W-:Y:S05]  /*1020*/  BSYNC B0 ;  /* 0x0000000000007941 */ /* 0x000fea0003800000 */
.L_x_3142:
        /* <DEDUP_REMOVED lines=30> */
.L_x_3146:
        /* <DEDUP_REMOVED lines=22> */
.L_x_3147:
[----:B------:R-:W-:Y:S05]  /*1370*/  BSYNC B0 ;  /* 0x0000000000007941 */ /* 0x000fea0003800000 */
.L_x_3145:
        /* <DEDUP_REMOVED lines=11> */
.L_x_3135:
        /* <DEDUP_REMOVED lines=12> */
[----:B------:R-:W-:Y:S05]  /*14f0*/  CALL.REL.NOINC `($__internal_78_$__cuda_sm20_div_s64) ;  /* 0x00000db000007944 */ /* 0x000fea0003c00000 */
        /* <DEDUP_REMOVED lines=10> */
.L_x_3151:
        /* <DEDUP_REMOVED lines=23> */
.L_x_3152:
[----:B------:R-:W-:Y:S05]  /*1710*/  BSYNC B0 ;  /* 0x0000000000007941 */ /* 0x000fea0003800000 */
.L_x_3150:
        /* <DEDUP_REMOVED lines=27> */
.L_x_3154:
        /* <DEDUP_REMOVED lines=23> */
.L_x_3155:
[----:B------:R-:W-:Y:S05]  /*1a40*/  BSYNC B0 ;  /* 0x0000000000007941 */ /* 0x000fea0003800000 */
.L_x_3153:
        /* <DEDUP_REMOVED lines=16> */
[----:B------:R-:W-:Y:S05]  /*1b50*/  CALL.REL.NOINC `($__internal_78_$__cuda_sm20_div_s64) ;  /* 0x0000075000007944 */ /* 0x000fea0003c00000 */
        /* <DEDUP_REMOVED lines=9> */
.L_x_3157:
        /* <DEDUP_REMOVED lines=23> */
.L_x_3158:
[----:B------:R-:W-:Y:S05]  /*1d60*/  BSYNC B0 ;  /* 0x0000000000007941 */ /* 0x000fea0003800000 */
.L_x_3156:
[----:B------:R-:W0:Y:S01]  /*1d70*/  LDC.64 R6, c[0x0][R6+0x218] ;  /* 0x0000860006067b82 */ /* 0x000e220000000a00 */
[----:B------:R-:W-:Y:S02]  /*1d80*/  IMAD.MOV.U32 R13, RZ, RZ, R9 ;  /* 0x000000ffff0d7224 */ /* 0x000fe400078e0009 */
[-C--:B0-----:R-:W-:Y:S02]  /*1d90*/  IMAD R7, R7, R10.reuse, RZ ;  /* 0x0000000a07077224 */ /* 0x081fe400078e02ff */
[----:B------:R-:W-:-:S04]  /*1da0*/  IMAD.WIDE.U32 R12, R6, R10, R12 ;  /* 0x0000000a060c7225 */ /* 0x000fc800078e000c */
[----:B------:R-:W-:-:S05]  /*1db0*/  IMAD R7, R6, R15, R7 ;  /* 0x0000000f06077224 */ /* 0x000fca00078e0207 */
[----:B------:R-:W-:-:S05]  /*1dc0*/  IADD3 R9, R13, R7, RZ ;  /* 0x000000070d097210 */ /* 0x000fca0007ffe0ff */
.L_x_3149:
        /* <DEDUP_REMOVED lines=25> */
[----:B------:R-:W-:Y:S02]  /*1f60*/  MOV R11, UR5 ;  /* 0x00000005000b7c02 */ /* 0x000fe40008000f00 */
[----:B------:R-:W-:Y:S02]  /*1f70*/  MOV R10, 0x1f90 ;  /* 0x00001f90000a7802 */ /* 0x000fe40000000f00 */
[----:B------:R-:W-:Y:S05]  /*1f80*/  CALL.REL.NOINC `($__internal_78_$__cuda_sm20_div_s64) ;  /* 0x0000032000007944 */ /* 0x000fea0003c00000 */
[----:B------:R-:W-:Y:S05]  /*1f90*/  BRA `(.L_x_3163) ;  /* 0x0000012000007947 */ /* 0x000fea0003800000 */
.L_x_3162:
        /* <DEDUP_REMOVED lines=18> */
.L_x_3163:
[----:B------:R-:W-:Y:S05]  /*20c0*/  BSYNC B1 ;  /* 0x0000000000017941 */ /* 0x000fea0003800000 */
.L_x_3161:
        /* <DEDUP_REMOVED lines=20> */
.L_x_3160:
[----:B------:R-:W-:Y:S05]  /*2210*/  BSYNC B0 ;  /* 0x0000000000007941 */ /* 0x000fea0003800000 */
.L_x_3159:
        /* <DEDUP_REMOVED lines=8> */
.L_x_3164:
[----:B------:R-:W-:Y:S05]  /*22a0*/  EXIT ;  /* 0x000000000000794d */ /* 0x000fea0003800000 */
        .weak           $__internal_78_$__cuda_sm20_div_s64
        .type           $__internal_78_$__cuda_sm20_div_s64,@function
        .size           $__internal_78_$__cuda_sm20_div_s64,(.L_x_3626 - $__internal_78_$__cuda_sm20_div_s64)
$__internal_78_$__cuda_sm20_div_s64:
        /* <DEDUP_REMOVED lines=82> */
[----:B------:R-:W-:Y:S06]  /*27d0*/  RET.REL.NODEC R10 `(_ZN2at4cuda17kernelHistogram1DIdhlLi1ELi2ELin1ELNS0_23CUDAHistogramMemoryTypeE1EZNS0_21CUDA_tensor_histogramIdhLb1EEEbNS_6TensorES4_S4_lNS_14AccumulateTypeIT0_Lb1EE4typeES8_NS0_13TensorArgTypeES9_S9_EUllE_EEvNS0_6detail10TensorInfoIT_T1_EESF_NSC_IKS6_SE_EElS8_S8_SE_T6_) ;  /* 0xffffd8200a007950 */ /* 0x000fec0003c3ffff */
.L_x_3166:
        /* <DEDUP_REMOVED lines=10> */
.L_x_3626:


//--------------------- .text._ZN2at4cuda17kernelHistogram1DIdhlLi1ELi2ELin1ELNS0_23CUDAHistogramMemoryTypeE0EZNS0_21CUDA_tensor_histogramIdhLb1EEEbNS_6TensorES4_S4_lNS_14AccumulateTypeIT0_Lb1EE4typeES8_NS0_13TensorArgTypeES9_S9_EUllE_EEvNS0_6detail10TensorInfoIT_T1_EESF_NSC_IKS6_SE_EElS8_S8_SE_T6_ --------------------------
	.section	.text._ZN2at4cuda17kernelHistogram1DIdhlLi1ELi2ELin1ELNS0_23CUDAHistogramMemoryTypeE0EZNS0_21CUDA_tensor_histogramIdhLb1EEEbNS_6TensorES4_S4_lNS_14AccumulateTypeIT0_Lb1EE4typeES8_NS0_13TensorArgTypeES9_S9_EUllE_EEvNS0_6detail10TensorInfoIT_T1_EESF_NSC_IKS6_SE_EElS8_S8_SE_T6_,"ax",@progbits
	.sectioninfo	@"SHI_REGISTERS=40"
	.align	128
        .global         _ZN2at4cuda17kernelHistogram1DIdhlLi1ELi2ELin1ELNS0_23CUDAHistogramMemoryTypeE0EZNS0_21CUDA_tensor_histogramIdhLb1EEEbNS_6TensorES4_S4_lNS_14AccumulateTypeIT0_Lb1EE4typeES8_NS0_13TensorArgTypeES9_S9_EUllE_EEvNS0_6detail10TensorInfoIT_T1_EESF_NSC_IKS6_SE_EElS8_S8_SE_T6_
        .type           _ZN2at4cuda17kernelHistogram1DIdhlLi1ELi2ELin1ELNS0_23CUDAHistogramMemoryTypeE0EZNS0_21CUDA_tensor_histogramIdhLb1EEEbNS_6TensorES4_S4_lNS_14AccumulateTypeIT0_Lb1EE4typeES8_NS0_13TensorArgTypeES9_S9_EUllE_EEvNS0_6detail10TensorInfoIT_T1_EESF_NSC_IKS6_SE_EElS8_S8_SE_T6_,@function
        .size           _ZN2at4cuda17kernelHistogram1DIdhlLi1ELi2ELin1ELNS0_23CUDAHistogramMemoryTypeE0EZNS0_21CUDA_tensor_histogramIdhLb1EEEbNS_6TensorES4_S4_lNS_14AccumulateTypeIT0_Lb1EE4typeES8_NS0_13TensorArgTypeES9_S9_EUllE_EEvNS0_6detail10TensorInfoIT_T1_EESF_NSC_IKS6_SE_EElS8_S8_SE_T6_,(.L_x_3627 - _ZN2at4cuda17kernelHistogram1DIdhlLi1ELi2ELin1ELNS0_23CUDAHistogramMemoryTypeE0EZNS0_21CUDA_tensor_histogramIdhLb1EEEbNS_6TensorES4_S4_lNS_14AccumulateTypeIT0_Lb1EE4typeES8_NS0_13TensorArgTypeES9_S9_EUllE_EEvNS0_6detail10TensorInfoIT_T1_EESF_NSC_IKS6_SE_EElS8_S8_SE_T6_)
        .other          _ZN2at4cuda17kernelHistogram1DIdhlLi1ELi2ELin1ELNS0_23CUDAHistogramMemoryTypeE0EZNS0_21CUDA_tensor_histogramIdhLb1EEEbNS_6TensorES4_S4_lNS_14AccumulateTypeIT0_Lb1EE4typeES8_NS0_13TensorArgTypeES9_S9_EUllE_EEvNS0_6detail10TensorInfoIT_T1_EESF_NSC_IKS6_SE_EElS8_S8_SE_T6_,@"STO_CUDA_ENTRY STV_DEFAULT"
_ZN2at4cuda17kernelHistogram1DIdhlLi1ELi2ELin1ELNS0_23CUDAHistogramMemoryTypeE0EZNS0_21CUDA_tensor_histogramIdhLb1EEEbNS_6TensorES4_S4_lNS_14AccumulateTypeIT0_Lb1EE4typeES8_NS0_13TensorArgTypeES9_S9_EUllE_EEvNS0_6detail10TensorInfoIT_T1_EESF_NSC_IKS6_SE_EElS8_S8_SE_T6_:
.text._ZN2at4cuda17kernelHistogram1DIdhlLi1ELi2ELin1ELNS0_23CUDAHistogramMemoryTypeE0EZNS0_21CUDA_tensor_histogramIdhLb1EEEbNS_6TensorES4_S4_lNS_14AccumulateTypeIT0_Lb1EE4typeES8_NS0_13TensorArgTypeES9_S9_EUllE_EEvNS0_6detail10TensorInfoIT_T1_EESF_NSC_IKS6_SE_EElS8_S8_SE_T6_:
        /* <DEDUP_REMOVED lines=9> */
.L_x_3169:
[----:B------:R0:W-:Y:S02]  /*0090*/  STS.64 [R2.X8], RZ ;  /* 0x000000ff02007388 */ /* 0x0001e40000008a00 */
[----:B0-----:R-:W-:-:S05]  /*00a0*/  IADD3 R2, P0, R2, c[0x0][0x0], RZ ;  /* 0x0000000002027a10 */ /* 0x001fca0007f1e0ff */
[----:B------:R-:W-:Y:S01]  /*00b0*/  IMAD.X R3, RZ, RZ, R3, P0 ;  /* 0x000000ffff037224 */ /* 0x000fe200000e0603 */
[----:B------:R-:W-:-:S04]  /*00c0*/  ISETP.GE.U32.AND P0, PT, R2, c[0x0][0x168], PT ;  /* 0x00005a0002007a0c */ /* 0x000fc80003f06070 */
[----:B------:R-:W-:-:S13]  /*00d0*/  ISETP.GE.AND.EX P0, PT, R3, c[0x0][0x16c], PT, P0 ;  /* 0x00005b0003007a0c */ /* 0x000fda0003f06300 */
[----:B------:R-:W-:Y:S05]  /*00e0*/  @!P0 BRA `(.L_x_3169) ;  /* 0xffffffa000008947 */ /* 0x000fea000383ffff */
.L_x_3168:
[----:B-1----:R-:W-:Y:S05]  /*00f0*/  BSYNC B0 ;  /* 0x0000000000007941 */ /* 0x002fea0003800000 */
.L_x_3167:
        /* <DEDUP_REMOVED lines=16> */
.L_x_3178:
        /* <DEDUP_REMOVED lines=26> */
[----:B------:R-:W-:Y:S05]  /*03a0*/  CALL.REL.NOINC `($__internal_79_$__cuda_sm20_div_s64) ;  /* 0x000020d000007944 */ /* 0x000fea0003c00000 */
[----:B------:R-:W-:Y:S05]  /*03b0*/  BRA `(.L_x_3176) ;  /* 0x0000012000007947 */ /* 0x000fea0003800000 */
.L_x_3175:
        /* <DEDUP_REMOVED lines=18> */
.L_x_3176:
[----:B------:R-:W-:Y:S05]  /*04e0*/  BSYNC B1 ;  /* 0x0000000000017941 */ /* 0x000fea0003800000 */
.L_x_3174:
        /* <DEDUP_REMOVED lines=13> */
.L_x_3177:
[----:B------:R-:W0:Y:S02]  /*05c0*/  LDS.64 R8, [R7] ;  /* 0x0000000007087984 */ /* 0x000e240000000a00 */
[----:B0----5:R-:W0:-:S10]  /*05d0*/  DADD R10, R12, R8 ;  /* 0x000000000c0a7229 */ /* 0x021e140000000008 */
[----:B0-----:R-:W0:Y:S02]  /*05e0*/  ATOMS.CAST.SPIN.64 R10, [R7], R8, R10 ;  /* 0x00000008070a738d */ /* 0x001e24000180040a */
[----:B0-----:R-:W-:-:S04]  /*05f0*/  ISETP.EQ.U32.AND P0, PT, R10, 0x1, PT ;  /* 0x000000010a00780c */ /* 0x001fc80003f02070 */
[----:B------:R-:W-:-:S13]  /*0600*/  ISETP.EQ.U32.AND.EX P0, PT, R11, RZ, PT, P0 ;  /* 0x000000ff0b00720c */ /* 0x000fda0003f02100 */
[----:B------:R-:W-:Y:S05]  /*0610*/  @!P0 BRA `(.L_x_3177) ;  /* 0xffffffa000008947 */ /* 0x000fea000383ffff */
.L_x_3173:
[----:B------:R-:W-:Y:S05]  /*0620*/  BSYNC B0 ;  /* 0x0000000000007941 */ /* 0x000fea0003800000 */
.L_x_3172:
[----:B------:R-:W-:-:S05]  /*0630*/  IMAD R7, R4, c[0x0][0x0], RZ ;  /* 0x0000000004077a24 */ /* 0x000fca00078e02ff */
[----:B------:R-:W-:-:S04]  /*0640*/  IADD3 R6, P0, R7, R6, RZ ;  /* 0x0000000607067210 */ /* 0x000fc80007f1e0ff */
[----:B------:R-:W-:Y:S02]  /*0650*/  IADD3.X R5, RZ, R5, RZ, P0, !PT ;  /* 0x00000005ff057210 */ /* 0x000fe400007fe4ff */
[----:B------:R-:W-:-:S04]  /*0660*/  ISETP.GE.U32.AND P0, PT, R6, c[0x0][0x658], PT ;  /* 0x0001960006007a0c */ /* 0x000fc80003f06070 */
[----:B------:R-:W-:-:S13]  /*0670*/  ISETP.GE.AND.EX P0, PT, R5, c[0x0][0x65c], PT, P0 ;  /* 0x0001970005007a0c */ /* 0x000fda0003f06300 */
[----:B------:R-:W-:Y:S05]  /*0680*/  @!P0 BRA `(.L_x_3178) ;  /* 0xfffffb7000008947 */ /* 0x000fea000383ffff */
[----:B------:R-:W-:Y:S05]  /*0690*/  BRA `(.L_x_3170) ;  /* 0x00001c9000007947 */ /* 0x000fea0003800000 */
.L_x_3171:
        /* <DEDUP_REMOVED lines=8> */
.L_x_3209:
        /* <DEDUP_REMOVED lines=8> */
.L_x_3192:
        /* <DEDUP_REMOVED lines=14> */
[----:B------:R-:W-:Y:S05]  /*0880*/  CALL.REL.NOINC `($__internal_79_$__cuda_sm20_div_s64) ;  /* 0x00001bf000007944 */ /* 0x000fea0003c00000 */
        /* <DEDUP_REMOVED lines=10> */
.L_x_3181:
        /* <DEDUP_REMOVED lines=22> */
.L_x_3182:
[----:B------:R-:W-:Y:S05]  /*0a90*/  BSYNC B0 ;  /* 0x0000000000007941 */ /* 0x000fea0003800000 */
.L_x_3180:
        /* <DEDUP_REMOVED lines=15> */
[----:B------:R-:W-:Y:S05]  /*0b90*/  CALL.REL.NOINC `($__internal_79_$__cuda_sm20_div_s64) ;  /* 0x000018e000007944 */ /* 0x000fea0003c00000 */
        /* <DEDUP_REMOVED lines=11> */
.L_x_3184:
        /* <DEDUP_REMOVED lines=23> */
.L_x_3185:
[----:B------:R-:W-:Y:S05]  /*0dc0*/  BSYNC B0 ;  /* 0x0000000000007941 */ /* 0x000fea0003800000 */
.L_x_3183:
        /* <DEDUP_REMOVED lines=16> */
[----:B------:R-:W-:Y:S05]  /*0ed0*/  CALL.REL.NOINC `($__internal_79_$__cuda_sm20_div_s64) ;  /* 0x000015a000007944 */ /* 0x000fea0003c00000 */
        /* <DEDUP_REMOVED lines=12> */
.L_x_3187:
        /* <DEDUP_REMOVED lines=22> */
.L_x_3188:
[----:B------:R-:W-:Y:S05]  /*1100*/  BSYNC B0 ;  /* 0x0000000000007941 */ /* 0x000fea0003800000 */
.L_x_3186:
        /* <DEDUP_REMOVED lines=17> */
[----:B------:R-:W-:Y:S05]  /*1220*/  CALL.REL.NOINC `($__internal_79_$__cuda_sm20_div_s64) ;  /* 0x0000125000007944 */ /* 0x000fea0003c00000 */
        /* <DEDUP_REMOVED lines=9> */
.L_x_3190:
        /* <DEDUP_REMOVED lines=23> */
.L_x_3191:
[----:B------:R-:W-:Y:S05]  /*1430*/  BSYNC B0 ;  /* 0x0000000000007941 */ /* 0x000fea0003800000 */
.L_x_3189:
        /* <DEDUP_REMOVED lines=8> */
.L_x_3179:
        /* <DEDUP_REMOVED lines=14> */
[----:B------:R-:W-:Y:S05]  /*15a0*/  CALL.REL.NOINC `($__internal_79_$__cuda_sm20_div_s64) ;  /* 0x00000ed000007944 */ /* 0x000fea0003c00000 */
        /* <DEDUP_REMOVED lines=10> */
.L_x_3195:
        /* <DEDUP_REMOVED lines=23> */
.L_x_3196:
[----:B------:R-:W-:Y:S05]  /*17c0*/  BSYNC B0 ;  /* 0x0000000000007941 */ /* 0x000fea0003800000 */
.L_x_3194:
        /* <DEDUP_REMOVED lines=28> */
.L_x_3198:
        /* <DEDUP_REMOVED lines=23> */
.L_x_3199:
[----:B------:R-:W-:Y:S05]  /*1b00*/  BSYNC B0 ;  /* 0x0000000000007941 */ /* 0x000fea0003800000 */
.L_x_3197:
        /* <DEDUP_REMOVED lines=27> */
.L_x_3201:
        /* <DEDUP_REMOVED lines=23> */
.L_x_3202:
[----:B------:R-:W-:Y:S05]  /*1e30*/  BSYNC B0 ;  /* 0x0000000000007941 */ /* 0x000fea0003800000 */
.L_x_3200:
[----:B------:R-:W0:Y:S02]  /*1e40*/  LDC.64 R8, c[0x0][R8+0x218] ;  /* 0x0000860008087b82 */ /* 0x000e240000000a00 */
[-C--:B0-----:R-:W-:Y:S02]  /*1e50*/  IMAD R9, R9, R10.reuse, RZ ;  /* 0x0000000a09097224 */ /* 0x081fe400078e02ff */
[----:B------:R-:W-:-:S04]  /*1e60*/  IMAD.WIDE.U32 R18, R8, R10, R18 ;  /* 0x0000000a08127225 */ /* 0x000fc800078e0012 */
[----:B------:R-:W-:-:S04]  /*1e70*/  IMAD R9, R8, R13, R9 ;  /* 0x0000000d08097224 */ /* 0x000fc800078e0209 */
[----:B------:R-:W-:Y:S02]  /*1e80*/  IMAD.IADD R19, R19, 0x1, R9 ;  /* 0x0000000113137824 */ /* 0x000fe400078e0209 */
.L_x_3193:
        /* <DEDUP_REMOVED lines=25> */
[----:B------:R-:W-:Y:S05]  /*2020*/  CALL.REL.NOINC `($__internal_79_$__cuda_sm20_div_s64) ;  /* 0x0000045000007944 */ /* 0x000fea0003c00000 */
[----:B------:R-:W-:Y:S05]  /*2030*/  BRA `(.L_x_3207) ;  /* 0x0000012000007947 */ /* 0x000fea0003800000 */
.L_x_3206:
        /* <DEDUP_REMOVED lines=18> */
.L_x_3207:
[----:B------:R-:W-:Y:S05]  /*2160*/  BSYNC B1 ;  /* 0x0000000000017941 */ /* 0x000fea0003800000 */
.L_x_3205:
        /* <DEDUP_REMOVED lines=13> */
.L_x_3208:
[----:B------:R-:W0:Y:S02]  /*2240*/  LDS.64 R8, [R13] ;  /* 0x000000000d087984 */ /* 0x000e240000000a00 */
[----:B0----5:R-:W0:-:S10]  /*2250*/  DADD R10, R14, R8 ;  /* 0x000000000e0a7229 */ /* 0x021e140000000008 */
[----:B0-----:R-:W0:Y:S02]  /*2260*/  ATOMS.CAST.SPIN.64 R10, [R13], R8, R10 ;  /* 0x000000080d0a738d */ /* 0x001e24000180040a */
[----:B0-----:R-:W-:-:S04]  /*2270*/  ISETP.EQ.U32.AND P0, PT, R10, 0x1, PT ;  /* 0x000000010a00780c */ /* 0x001fc80003f02070 */
[----:B------:R-:W-:-:S13]  /*2280*/  ISETP.EQ.U32.AND.EX P0, PT, R11, RZ, PT, P0 ;  /* 0x000000ff0b00720c */ /* 0x000fda0003f02100 */
[----:B------:R-:W-:Y:S05]  /*2290*/  @!P0 BRA `(.L_x_3208) ;  /* 0xffffffa000008947 */ /* 0x000fea000383ffff */
.L_x_3204:
[----:B------:R-:W-:Y:S05]  /*22a0*/  BSYNC B0 ;  /* 0x0000000000007941 */ /* 0x000fea0003800000 */
.L_x_3203:
        /* <DEDUP_REMOVED lines=8> */
.L_x_3170:
[----:B------:R-:W-:Y:S01]  /*2330*/  WARPSYNC 0xffffffff ;  /* 0xffffffff00007948 */ /* 0x000fe20003800000 */
[----:B------:R-:W-:Y:S01]  /*2340*/  BAR.SYNC.DEFER_BLOCKING 0x0 ;  /* 0x0000000000007b1d */ /* 0x000fe20000010000 */
[----:B------:R-:W-:-:S04]  /*2350*/  ISETP.GE.U32.AND P0, PT, R0, c[0x0][0x168], PT ;  /* 0x00005a0000007a0c */ /* 0x000fc80003f06070 */
[----:B------:R-:W-:-:S13]  /*2360*/  ISETP.GE.AND.EX P0, PT, RZ, c[0x0][0x16c], PT, P0 ;  /* 0x00005b00ff007a0c */ /* 0x000fda0003f06300 */
[----:B------:R-:W-:Y:S05]  /*2370*/  @P0 EXIT ;  /* 0x000000000000094d */ /* 0x000fea0003800000 */
[----:B------:R-:W-:-:S04]  /*2380*/  MOV R8, RZ ;  /* 0x000000ff00087202 */ /* 0x000fc80000000f00 */
.L_x_3210:
        /* <DEDUP_REMOVED lines=15> */
        .weak           $__internal_79_$__cuda_sm20_div_s64
        .type           $__internal_79_$__cuda_sm20_div_s64,@function
        .size           $__internal_79_$__cuda_sm20_div_s64,(.L_x_3627 - $__internal_79_$__cuda_sm20_div_s64)
$__internal_79_$__cuda_sm20_div_s64:
        /* <DEDUP_REMOVED lines=63> */
[----:B------:R-:W-:Y:S01]  /*2870*/  HFMA2.MMA R25, -RZ, RZ, 0, 0 ;  /* 0x00000000ff197435 */ /* 0x000fe200000001ff */
[----:B------:R-:W-:Y:S02]  /*2880*/  SEL R28, R28, R27, P0 ;  /* 0x0000001b1c1c7207 */ /* 0x000fe40000000000 */
[----:B------:R-:W-:Y:S02]  /*2890*/  ISETP.GE.U32.AND P1, PT, R29, R20, PT ;  /* 0x000000141d00720c */ /* 0x000fe40003f26070 */
[----:B------:R-:W-:-:S02]  /*28a0*/  SEL R30, R30, R15, P0 ;  /* 0x0000000f1e1e7207 */ /* 0x000fc40000000000 */
[----:B------:R-:W-:Y:S02]  /*28b0*/  IADD3 R15, P3, R24, 0x1, RZ ;  /* 0x00000001180f7810 */ /* 0x000fe40007f7e0ff */
[----:B------:R-:W-:Y:S02]  /*28c0*/  ISETP.GE.U32.AND.EX P0, PT, R28, R21, PT, P1 ;  /* 0x000000151c00720c */ /* 0x000fe40003f06110 */
[----:B------:R-:W-:Y:S01]  /*28d0*/  LOP3.LUT R21, R13, R26, RZ, 0x3c, !PT ;  /* 0x0000001a0d157212 */ /* 0x000fe200078e3cff */
[----:B------:R-:W-:Y:S01]  /*28e0*/  IMAD.X R20, RZ, RZ, R30, P3 ;  /* 0x000000ffff147224 */ /* 0x000fe200018e061e */
[----:B------:R-:W-:Y:S01]  /*28f0*/  SEL R15, R15, R24, P0 ;  /* 0x000000180f0f7207 */ /* 0x000fe20000000000 */
[----:B------:R-:W-:Y:S01]  /*2900*/  IMAD.MOV.U32 R24, RZ, RZ, R11 ;  /* 0x000000ffff187224 */ /* 0x000fe200078e000b */
[----:B------:R-:W-:Y:S02]  /*2910*/  ISETP.GE.AND P1, PT, R21, RZ, PT ;  /* 0x000000ff1500720c */ /* 0x000fe40003f26270 */
[----:B------:R-:W-:-:S02]  /*2920*/  SEL R30, R20, R30, P0 ;  /* 0x0000001e141e7207 */ /* 0x000fc40000000000 */
[-C--:B------:R-:W-:Y:S02]  /*2930*/  IADD3 R20, P3, RZ, -R15.reuse, RZ ;  /* 0x8000000fff147210 */ /* 0x080fe40007f7e0ff */
[----:B------:R-:W-:Y:S02]  /*2940*/  ISETP.NE.U32.AND P0, PT, R14, RZ, PT ;  /* 0x000000ff0e00720c */ /* 0x000fe40003f05070 */
[-C--:B------:R-:W-:Y:S02]  /*2950*/  IADD3.X R14, RZ, ~R30.reuse, RZ, P3, !PT ;  /* 0x8000001eff0e7210 */ /* 0x080fe40001ffe4ff */
[----:B------:R-:W-:Y:S02]  /*2960*/  ISETP.NE.AND.EX P0, PT, R13, RZ, PT, P0 ;  /* 0x000000ff0d00720c */ /* 0x000fe40003f05300 */
[----:B------:R-:W-:Y:S02]  /*2970*/  SEL R20, R20, R15, !P1 ;  /* 0x0000000f14147207 */ /* 0x000fe40004800000 */
[----:B------:R-:W-:-:S02]  /*2980*/  SEL R14, R14, R30, !P1 ;  /* 0x0000001e0e0e7207 */ /* 0x000fc40004800000 */
[----:B------:R-:W-:Y:S02]  /*2990*/  SEL R20, R20, 0xffffffff, P0 ;  /* 0xffffffff14147807 */ /* 0x000fe40000000000 */
[----:B------:R-:W-:Y:S01]  /*29a0*/  SEL R14, R14, 0xffffffff, P0 ;  /* 0xffffffff0e0e7807 */ /* 0x000fe20000000000 */
[----:B------:R-:W-:Y:S06]  /*29b0*/  RET.REL.NODEC R24 `(_ZN2at4cuda17kernelHistogram1DIdhlLi1ELi2ELin1ELNS0_23CUDAHistogramMemoryTypeE0EZNS0_21CUDA_tensor_histogramIdhLb1EEEbNS_6TensorES4_S4_lNS_14AccumulateTypeIT0_Lb1EE4typeES8_NS0_13TensorArgTypeES9_S9_EUllE_EEvNS0_6detail10TensorInfoIT_T1_EESF_NSC_IKS6_SE_EElS8_S8_SE_T6_) ;  /* 0xffffd64018007950 */ /* 0x000fec0003c3ffff */
.L_x_3211:
        /* <DEDUP_REMOVED lines=12> */
.L_x_3627:


//--------------------- .text._ZN2at4cuda17kernelHistogram1DIlhlLi1ELi2ELin1ELNS0_23CUDAHistogramMemoryTypeE1EZNS0_21CUDA_tensor_histogramIlhLb0EEEbNS_6TensorES4_S4_lNS_14AccumulateTypeIT0_Lb1EE4typeES8_NS0_13TensorArgTypeES9_S9_EUllE0_EEvNS0_6detail10TensorInfoIT_T1_EESF_NSC_IKS6_SE_EElS8_S8_SE_T6_ --------------------------
	.section	.text._ZN2at4cuda17kernelHistogram1DIlhlLi1ELi2ELin1ELNS0_23CUDAHistogramMemoryTypeE1EZNS0_21CUDA_tensor_histogramIlhLb0EEEbNS_6TensorES4_S4_lNS_14AccumulateTypeIT0_Lb1EE4typeES8_NS0_13TensorArgTypeES9_S9_EUllE0_EEvNS0_6detail10TensorInfoIT_T1_EESF_NSC_IKS6_SE_EElS8_S8_SE_T6_,"ax",@progbits
	.sectioninfo	@"SHI_REGISTERS=36"
	.align	128
        .global         _ZN2at4cuda17kernelHistogram1DIlhlLi1ELi2ELin1ELNS0_23CUDAHistogramMemoryTypeE1EZNS0_21CUDA_tensor_histogramIlhLb0EEEbNS_6TensorES4_S4_lNS_14AccumulateTypeIT0_Lb1EE4typeES8_NS0_13TensorArgTypeES9_S9_EUllE0_EEvNS0_6detail10TensorInfoIT_T1_EESF_NSC_IKS6_SE_EElS8_S8_SE_T6_
        .type           _ZN2at4cuda17kernelHistogram1DIlhlLi1ELi2ELin1ELNS0_23CUDAHistogramMemoryTypeE1EZNS0_21CUDA_tensor_histogramIlhLb0EEEbNS_6TensorES4_S4_lNS_14AccumulateTypeIT0_Lb1EE4typeES8_NS0_13TensorArgTypeES9_S9_EUllE0_EEvNS0_6detail10TensorInfoIT_T1_EESF_NSC_IKS6_SE_EElS8_S8_SE_T6_,@function
        .size           _ZN2at4cuda17kernelHistogram1DIlhlLi1ELi2ELin1ELNS0_23CUDAHistogramMemoryTypeE1EZNS0_21CUDA_tensor_histogramIlhLb0EEEbNS_6TensorES4_S4_lNS_14AccumulateTypeIT0_Lb1EE4typeES8_NS0_13TensorArgTypeES9_S9_EUllE0_EEvNS0_6detail10TensorInfoIT_T1_EESF_NSC_IKS6_SE_EElS8_S8_SE_T6_,(.L_x_3628 - _ZN2at4cuda17kernelHistogram1DIlhlLi1ELi2ELin1ELNS0_23CUDAHistogramMemoryTypeE1EZNS0_21CUDA_tensor_histogramIlhLb0EEEbNS_6TensorES4_S4_lNS_14AccumulateTypeIT0_Lb1EE4typeES8_NS0_13TensorArgTypeES9_S9_EUllE0_EEvNS0_6detail10TensorInfoIT_T1_EESF_NSC_IKS6_SE_EElS8_S8_SE_T6_)
        .other          _ZN2at4cuda17kernelHistogram1DIlhlLi1ELi2ELin1ELNS0_23CUDAHistogramMemoryTypeE1EZNS0_21CUDA_tensor_histogramIlhLb0EEEbNS_6TensorES4_S4_lNS_14AccumulateTypeIT0_Lb1EE4typeES8_NS0_13TensorArgTypeES9_S9_EUllE0_EEvNS0_6detail10TensorInfoIT_T1_EESF_NSC_IKS6_SE_EElS8_S8_SE_T6_,@"STO_CUDA_ENTRY STV_DEFAULT"
_ZN2at4cuda17kernelHistogram1DIlhlLi1ELi2ELin1ELNS0_23CUDAHistogramMemoryTypeE1EZNS0_21CUDA_tensor_histogramIlhLb0EEEbNS_6TensorES4_S4_lNS_14AccumulateTypeIT0_Lb1EE4typeES8_NS0_13TensorArgTypeES9_S9_EUllE0_EEvNS0_6detail10TensorInfoIT_T1_EESF_NSC_IKS6_SE_EElS8_S8_SE_T6_:
.text._ZN2at4cuda17kernelHistogram1DIlhlLi1ELi2ELin1ELNS0_23CUDAHistogramMemoryTypeE1EZNS0_21CUDA_tensor_histogramIlhLb0EEEbNS_6TensorES4_S4_lNS_14AccumulateTypeIT0_Lb1EE4typeES8_NS0_13TensorArgTypeES9_S9_EUllE0_EEvNS0_6detail10TensorInfoIT_T1_EESF_NSC_IKS6_SE_EElS8_S8_SE_T6_:
        /* <DEDUP_REMOVED lines=17> */
.L_x_3218:
        /* <DEDUP_REMOVED lines=32> */
[----:B------:R-:W-:Y:S05]  /*0310*/  CALL.REL.NOINC `($__internal_80_$__cuda_sm20_div_s64) ;  /* 0x00001ef000007944 */ /* 0x000fea0003c00000 */
[----:B------:R-:W-:Y:S05]  /*0320*/  BRA `(.L_x_3217) ;  /* 0x0000012000007947 */ /* 0x000fea0003800000 */
.L_x_3216:
        /* <DEDUP_REMOVED lines=18> */
.L_x_3217:
[----:B------:R-:W-:Y:S05]  /*0450*/  BSYNC B1 ;  /* 0x0000000000017941 */ /* 0x000fea0003800000 */
.L_x_3215:
        /* <DEDUP_REMOVED lines=12> */
[----:B------:R-:W-:Y:S01]  /*0520*/  HFMA2.MMA R4, -RZ, RZ, 0, 5.9604644775390625e-08 ;  /* 0x00000001ff047435 */ /* 0x000fe200000001ff */
[----:B------:R-:W-:-:S06]  /*0530*/  IMAD.MOV.U32 R5, RZ, RZ, 0x0 ;  /* 0x00000000ff057424 */ /* 0x000fcc00078e00ff */
[----:B------:R0:W-:Y:S04]  /*0540*/  RED.E.ADD.64.STRONG.GPU [R6.64], R4 ;  /* 0x000000040600798e */ /* 0x0001e8000c10e586 */
.L_x_3214:
[----:B------:R-:W-:Y:S05]  /*0550*/  BSYNC B0 ;  /* 0x0000000000007941 */ /* 0x000fea0003800000 */
.L_x_3213:
[----:B------:R-:W-:Y:S05]  /*0560*/  @!P0 BRA `(.L_x_3218) ;  /* 0xfffffba000008947 */ /* 0x000fea000383ffff */
[----:B------:R-:W-:Y:S05]  /*0570*/  EXIT ;  /* 0x000000000000794d */ /* 0x000fea0003800000 */
.L_x_3212:
[----:B------:R-:W-:-:S04]  /*0580*/  LOP3.LUT R3, RZ, c[0x0][0x638], RZ, 0x33, !PT ;  /* 0x00018e00ff037a12 */ /* 0x000fc800078e33ff */
[----:B------:R-:W-:-:S04]  /*0590*/  IMNMX R3, R3, -0x3, !PT ;  /* 0xfffffffd03037817 */ /* 0x000fc80007800200 */
[----:B------:R-:W-:-:S04]  /*05a0*/  IADD3 R6, R3, c[0x0][0x638], RZ ;  /* 0x00018e0003067a10 */ /* 0x000fc80007ffe0ff */
[C---:B------:R-:W-:Y:S02]  /*05b0*/  IADD3 R3, R6.reuse, 0x2, RZ ;  /* 0x0000000206037810 */ /* 0x040fe40007ffe0ff */
[----:B------:R-:W-:Y:S02]  /*05c0*/  IADD3 R4, R6, 0x1, RZ ;  /* 0x0000000106047810 */ /* 0x000fe40007ffe0ff */
[----:B------:R-:W-:-:S05]  /*05d0*/  LOP3.LUT R3, R3, 0x3, RZ, 0xc0, !PT ;  /* 0x0000000303037812 */ /* 0x000fca00078ec0ff */
[----:B------:R-:W-:Y:S02]  /*05e0*/  IMAD.IADD R5, R6, 0x1, -R3 ;  /* 0x0000000106057824 */ /* 0x000fe400078e0a03 */
.L_x_3249:
        /* <DEDUP_REMOVED lines=11> */
.L_x_3232:
        /* <DEDUP_REMOVED lines=8> */
[----:B------:R-:W-:Y:S05]  /*0720*/  CALL.REL.NOINC `($__internal_80_$__cuda_sm20_div_s64) ;  /* 0x00001ae000007944 */ /* 0x000fea0003c00000 */
        /* <DEDUP_REMOVED lines=10> */
.L_x_3221:
        /* <DEDUP_REMOVED lines=22> */
.L_x_3222:
[----:B------:R-:W-:Y:S05]  /*0930*/  BSYNC B0 ;  /* 0x0000000000007941 */ /* 0x000fea0003800000 */
.L_x_3220:
        /* <DEDUP_REMOVED lines=16> */
[----:B------:R-:W-:Y:S05]  /*0a40*/  CALL.REL.NOINC `($__internal_80_$__cuda_sm20_div_s64) ;  /* 0x000017c000007944 */ /* 0x000fea0003c00000 */
        /* <DEDUP_REMOVED lines=12> */
.L_x_3224:
        /* <DEDUP_REMOVED lines=23> */
.L_x_3225:
[----:B------:R-:W-:Y:S05]  /*0c80*/  BSYNC B0 ;  /* 0x0000000000007941 */ /* 0x000fea0003800000 */
.L_x_3223:
        /* <DEDUP_REMOVED lines=29> */
.L_x_3227:
        /* <DEDUP_REMOVED lines=23> */
.L_x_3228:
[----:B------:R-:W-:Y:S05]  /*0fd0*/  BSYNC B0 ;  /* 0x0000000000007941 */ /* 0x000fea0003800000 */
.L_x_3226:
        /* <DEDUP_REMOVED lines=30> */
.L_x_3230:
        /* <DEDUP_REMOVED lines=22> */
.L_x_3231:
[----:B------:R-:W-:Y:S05]  /*1320*/  BSYNC B0 ;  /* 0x0000000000007941 */ /* 0x000fea0003800000 */
.L_x_3229:
        /* <DEDUP_REMOVED lines=11> */
.L_x_3219:
        /* <DEDUP_REMOVED lines=12> */
[----:B------:R-:W-:Y:S05]  /*14a0*/  CALL.REL.NOINC `($__internal_80_$__cuda_sm20_div_s64) ;  /* 0x00000d6000007944 */ /* 0x000fea0003c00000 */
        /* <DEDUP_REMOVED lines=10> */
.L_x_3235:
        /* <DEDUP_REMOVED lines=23> */
.L_x_3236:
[----:B------:R-:W-:Y:S05]  /*16c0*/  BSYNC B0 ;  /* 0x0000000000007941 */ /* 0x000fea0003800000 */
.L_x_3234:
        /* <DEDUP_REMOVED lines=27> */
.L_x_3238:
        /* <DEDUP_REMOVED lines=23> */
.L_x_3239:
[----:B------:R-:W-:Y:S05]  /*19f0*/  BSYNC B0 ;  /* 0x0000000000007941 */ /* 0x000fea0003800000 */
.L_x_3237:
        /* <DEDUP_REMOVED lines=16> */
[----:B------:R-:W-:Y:S05]  /*1b00*/  CALL.REL.NOINC `($__internal_80_$__cuda_sm20_div_s64) ;  /* 0x0000070000007944 */ /* 0x000fea0003c00000 */
        /* <DEDUP_REMOVED lines=9> */
.L_x_3241:
        /* <DEDUP_REMOVED lines=23> */
.L_x_3242:
[----:B------:R-:W-:Y:S05]  /*1d10*/  BSYNC B0 ;  /* 0x0000000000007941 */ /* 0x000fea0003800000 */
.L_x_3240:
[----:B------:R-:W0:Y:S01]  /*1d20*/  LDC.64 R6, c[0x0][R6+0x218] ;  /* 0x0000860006067b82 */ /* 0x000e220000000a00 */
[----:B------:R-:W-:Y:S02]  /*1d30*/  IMAD.MOV.U32 R13, RZ, RZ, R9 ;  /* 0x000000ffff0d7224 */ /* 0x000fe400078e0009 */
[-C--:B0-----:R-:W-:Y:S02]  /*1d40*/  IMAD R7, R7, R10.reuse, RZ ;  /* 0x0000000a07077224 */ /* 0x081fe400078e02ff */
[----:B------:R-:W-:-:S04]  /*1d50*/  IMAD.WIDE.U32 R12, R6, R10, R12 ;  /* 0x0000000a060c7225 */ /* 0x000fc800078e000c */
[----:B------:R-:W-:-:S05]  /*1d60*/  IMAD R7, R6, R15, R7 ;  /* 0x0000000f06077224 */ /* 0x000fca00078e0207 */
[----:B------:R-:W-:-:S05]  /*1d70*/  IADD3 R9, R13, R7, RZ ;  /* 0x000000070d097210 */ /* 0x000fca0007ffe0ff */
.L_x_3233:
        /* <DEDUP_REMOVED lines=29> */
.L_x_3246:
        /* <DEDUP_REMOVED lines=18> */
.L_x_3247:
[----:B------:R-:W-:Y:S05]  /*2070*/  BSYNC B1 ;  /* 0x0000000000017941 */ /* 0x000fea0003800000 */
.L_x_3245:
        /* <DEDUP_REMOVED lines=12> */
[----:B------:R-:W-:Y:S01]  /*2140*/  HFMA2.MMA R7, -RZ, RZ, 0, 0 ;  /* 0x00000000ff077435 */ /* 0x000fe200000001ff */
[----:B------:R-:W-:-:S06]  /*2150*/  IMAD.MOV.U32 R6, RZ, RZ, 0x1 ;  /* 0x00000001ff067424 */ /* 0x000fcc00078e00ff */
[----:B------:R0:W-:Y:S04]  /*2160*/  RED.E.ADD.64.STRONG.GPU [R8.64], R6 ;  /* 0x000000060800798e */ /* 0x0001e8000c10e586 */
.L_x_3244:
[----:B------:R-:W-:Y:S05]  /*2170*/  BSYNC B0 ;  /* 0x0000000000007941 */ /* 0x000fea0003800000 */
.L_x_3243:
        /* <DEDUP_REMOVED lines=8> */
.L_x_3248:
[----:B------:R-:W-:Y:S05]  /*2200*/  EXIT ;  /* 0x000000000000794d */ /* 0x000fea0003800000 */
        .weak           $__internal_80_$__cuda_sm20_div_s64
        .type           $__internal_80_$__cuda_sm20_div_s64,@function
        .size           $__internal_80_$__cuda_sm20_div_s64,(.L_x_3628 - $__internal_80_$__cuda_sm20_div_s64)
$__internal_80_$__cuda_sm20_div_s64:
        /* <DEDUP_REMOVED lines=82> */
[----:B------:R-:W-:Y:S06]  /*2730*/  RET.REL.NODEC R10 `(_ZN2at4cuda17kernelHistogram1DIlhlLi1ELi2ELin1ELNS0_23CUDAHistogramMemoryTypeE1EZNS0_21CUDA_tensor_histogramIlhLb0EEEbNS_6TensorES4_S4_lNS_14AccumulateTypeIT0_Lb1EE4typeES8_NS0_13TensorArgTypeES9_S9_EUllE0_EEvNS0_6detail10TensorInfoIT_T1_EESF_NSC_IKS6_SE_EElS8_S8_SE_T6_) ;  /* 0xffffd8c00a007950 */ /* 0x000fec0003c3ffff */
.L_x_3250:
        /* <DEDUP_REMOVED lines=12> */
.L_x_3628:


//--------------------- .text._ZN2at4cuda17kernelHistogram1DIlhlLi1ELi2ELin1ELNS0_23CUDAHistogramMemoryTypeE0EZNS0_21CUDA_tensor_histogramIlhLb0EEEbNS_6TensorES4_S4_lNS_14AccumulateTypeIT0_Lb1EE4typeES8_NS0_13TensorArgTypeES9_S9_EUllE0_EEvNS0_6detail10TensorInfoIT_T1_EESF_NSC_IKS6_SE_EElS8_S8_SE_T6_ --------------------------
	.section	.text._ZN2at4cuda17kernelHistogram1DIlhlLi1ELi2ELin1ELNS0_23CUDAHistogramMemoryTypeE0EZNS0_21CUDA_tensor_histogramIlhLb0EEEbNS_6TensorES4_S4_lNS_14AccumulateTypeIT0_Lb1EE4typeES8_NS0_13TensorArgTypeES9_S9_EUllE0_EEvNS0_6detail10TensorInfoIT_T1_EESF_NSC_IKS6_SE_EElS8_S8_SE_T6_,"ax",@progbits
	.sectioninfo	@"SHI_REGISTERS=40"
	.align	128
        .global         _ZN2at4cuda17kernelHistogram1DIlhlLi1ELi2ELin1ELNS0_23CUDAHistogramMemoryTypeE0EZNS0_21CUDA_tensor_histogramIlhLb0EEEbNS_6TensorES4_S4_lNS_14AccumulateTypeIT0_Lb1EE4typeES8_NS0_13TensorArgTypeES9_S9_EUllE0_EEvNS0_6detail10TensorInfoIT_T1_EESF_NSC_IKS6_SE_EElS8_S8_SE_T6_
        .type           _ZN2at4cuda17kernelHistogram1DIlhlLi1ELi2ELin1ELNS0_23CUDAHistogramMemoryTypeE0EZNS0_21CUDA_tensor_histogramIlhLb0EEEbNS_6TensorES4_S4_lNS_14AccumulateTypeIT0_Lb1EE4typeES8_NS0_13TensorArgTypeES9_S9_EUllE0_EEvNS0_6detail10TensorInfoIT_T1_EESF_NSC_IKS6_SE_EElS8_S8_SE_T6_,@function
        .size           _ZN2at4cuda17kernelHistogram1DIlhlLi1ELi2ELin1ELNS0_23CUDAHistogramMemoryTypeE0EZNS0_21CUDA_tensor_histogramIlhLb0EEEbNS_6TensorES4_S4_lNS_14AccumulateTypeIT0_Lb1EE4typeES8_NS0_13TensorArgTypeES9_S9_EUllE0_EEvNS0_6detail10TensorInfoIT_T1_EESF_NSC_IKS6_SE_EElS8_S8_SE_T6_,(.L_x_3629 - _ZN2at4cuda17kernelHistogram1DIlhlLi1ELi2ELin1ELNS0_23CUDAHistogramMemoryTypeE0EZNS0_21CUDA_tensor_histogramIlhLb0EEEbNS_6TensorES4_S4_lNS_14AccumulateTypeIT0_Lb1EE4typeES8_NS0_13TensorArgTypeES9_S9_EUllE0_EEvNS0_6detail10TensorInfoIT_T1_EESF_NSC_IKS6_SE_EElS8_S8_SE_T6_)
        .other          _ZN2at4cuda17kernelHistogram1DIlhlLi1ELi2ELin1ELNS0_23CUDAHistogramMemoryTypeE0EZNS0_21CUDA_tensor_histogramIlhLb0EEEbNS_6TensorES4_S4_lNS_14AccumulateTypeIT0_Lb1EE4typeES8_NS0_13TensorArgTypeES9_S9_EUllE0_EEvNS0_6detail10TensorInfoIT_T1_EESF_NSC_IKS6_SE_EElS8_S8_SE_T6_,@"STO_CUDA_ENTRY STV_DEFAULT"
_ZN2at4cuda17kernelHistogram1DIlhlLi1ELi2ELin1ELNS0_23CUDAHistogramMemoryTypeE0EZNS0_21CUDA_tensor_histogramIlhLb0EEEbNS_6TensorES4_S4_lNS_14AccumulateTypeIT0_Lb1EE4typeES8_NS0_13TensorArgTypeES9_S9_EUllE0_EEvNS0_6detail10TensorInfoIT_T1_EESF_NSC_IKS6_SE_EElS8_S8_SE_T6_:
.text._ZN2at4cuda17kernelHistogram1DIlhlLi1ELi2ELin1ELNS0_23CUDAHistogramMemoryTypeE0EZNS0_21CUDA_tensor_histogramIlhLb0EEEbNS_6TensorES4_S4_lNS_14AccumulateTypeIT0_Lb1EE4typeES8_NS0_13TensorArgTypeES9_S9_EUllE0_EEvNS0_6detail10TensorInfoIT_T1_EESF_NSC_IKS6_SE_EElS8_S8_SE_T6_:
        /* <DEDUP_REMOVED lines=9> */
.L_x_3253:
[----:B------:R0:W-:Y:S02]  /*0090*/  STS.64 [R2.X8], RZ ;  /* 0x000000ff02007388 */ /* 0x0001e40000008a00 */
[----:B0-----:R-:W-:-:S04]  /*00a0*/  IADD3 R2, P0, R2, c[0x0][0x0], RZ ;  /* 0x0000000002027a10 */ /* 0x001fc80007f1e0ff */
[----:B------:R-:W-:Y:S02]  /*00b0*/  IADD3.X R3, RZ, R3, RZ, P0, !PT ;  /* 0x00000003ff037210 */ /* 0x000fe400007fe4ff */
[----:B------:R-:W-:-:S04]  /*00c0*/  ISETP.GE.U32.AND P0, PT, R2, c[0x0][0x168], PT ;  /* 0x00005a0002007a0c */ /* 0x000fc80003f06070 */
[----:B------:R-:W-:-:S13]  /*00d0*/  ISETP.GE.AND.EX P0, PT, R3, c[0x0][0x16c], PT, P0 ;  /* 0x00005b0003007a0c */ /* 0x000fda0003f06300 */
[----:B------:R-:W-:Y:S05]  /*00e0*/  @!P0 BRA `(.L_x_3253) ;  /* 0xffffffa000008947 */ /* 0x000fea000383ffff */
.L_x_3252:
[----:B-1----:R-:W-:Y:S05]  /*00f0*/  BSYNC B0 ;  /* 0x0000000000007941 */ /* 0x002fea0003800000 */
.L_x_3251:
        /* <DEDUP_REMOVED lines=16> */
.L_x_3262:
[----:B------:R-:W-:Y:S01]  /*0200*/  MOV R9, c[0x0][0x570] ;  /* 0x00015c0000097a02 */ /* 0x000fe20000000f00 */
[----:B------:R-:W-:-:S04]  /*0210*/  IMAD R7, R5, c[0x0][0x570], RZ ;  /* 0x00015c0005077a24 */ /* 0x000fc800078e02ff */
[C---:B------:R-:W-:Y:S02]  /*0220*/  IMAD R7, R6.reuse, c[0x0][0x574], R7 ;  /* 0x00015d0006077a24 */ /* 0x040fe400078e0207 */
[----:B------:R-:W-:-:S04]  /*0230*/  IMAD.WIDE.U32 R8, R6, R9, c[0x0][0x4a0] ;  /* 0x0001280006087625 */ /* 0x000fc800078e0009 */
[----:B------:R-:W-:-:S05]  /*0240*/  IMAD.IADD R9, R9, 0x1, R7 ;  /* 0x0000000109097824 */ /* 0x000fca00078e0207 */
        /* <DEDUP_REMOVED lines=26> */
[----:B------:R-:W-:Y:S05]  /*03f0*/  CALL.REL.NOINC `($__internal_81_$__cuda_sm20_div_s64) ;  /* 0x00001ff000007944 */ /* 0x000fea0003c00000 */
[----:B------:R-:W-:Y:S05]  /*0400*/  BRA `(.L_x_3260) ;  /* 0x0000012000007947 */ /* 0x000fea0003800000 */
.L_x_3259:
        /* <DEDUP_REMOVED lines=18> */
.L_x_3260:
[----:B------:R-:W-:Y:S05]  /*0530*/  BSYNC B1 ;  /* 0x0000000000017941 */ /* 0x000fea0003800000 */
.L_x_3258:
[----:B------:R-:W-:Y:S02]  /*0540*/  ISETP.NE.U32.AND P1, PT, R24, c[0x0][0x640], PT ;  /* 0x0001900018007a0c */ /* 0x000fe40003f25070 */
[----:B------:R-:W-:-:S04]  /*0550*/  SHF.R.S32.HI R7, RZ, 0x1f, R24 ;  /* 0x0000001fff077819 */ /* 0x000fc80000011418 */
[----:B------:R-:W-:-:S04]  /*0560*/  ISETP.NE.AND.EX P1, PT, R7, c[0x0][0x644], PT, P1 ;  /* 0x0001910007007a0c */ /* 0x000fc80003f25310 */
[----:B------:R-:W-:-:S05]  /*0570*/  SEL R7, RZ, 0xffffffff, P1 ;  /* 0xffffffffff077807 */ /* 0x000fca0000800000 */
[----:B------:R-:W-:-:S05]  /*0580*/  IMAD.IADD R24, R24, 0x1, R7 ;  /* 0x0000000118187824 */ /* 0x000fca00078e0207 */
[----:B------:R-:W-:-:S05]  /*0590*/  SHF.L.U32 R7, R24, 0x3, RZ ;  /* 0x0000000318077819 */ /* 0x000fca00000006ff */
.L_x_3261:
[----:B------:R-:W0:Y:S02]  /*05a0*/  LDS.64 R8, [R7] ;  /* 0x0000000007087984 */ /* 0x000e240000000a00 */
[----:B0-----:R-:W-:-:S05]  /*05b0*/  IADD3 R10, P1, R8, 0x1, RZ ;  /* 0x00000001080a7810 */ /* 0x001fca0007f3e0ff */
[----:B------:R-:W-:-:S06]  /*05c0*/  IMAD.X R11, RZ, RZ, R9, P1 ;  /* 0x000000ffff0b7224 */ /* 0x000fcc00008e0609 */
[----:B------:R-:W0:Y:S02]  /*05d0*/  ATOMS.CAST.SPIN.64 R10, [R7], R8, R10 ;  /* 0x00000008070a738d */ /* 0x000e24000180040a */
[----:B0-----:R-:W-:-:S04]  /*05e0*/  ISETP.EQ.U32.AND P1, PT, R10, 0x1, PT ;  /* 0x000000010a00780c */ /* 0x001fc80003f22070 */
[----:B------:R-:W-:-:S13]  /*05f0*/  ISETP.EQ.U32.AND.EX P1, PT, R11, RZ, PT, P1 ;  /* 0x000000ff0b00720c */ /* 0x000fda0003f22110 */
[----:B------:R-:W-:Y:S05]  /*0600*/  @!P1 BRA `(.L_x_3261) ;  /* 0xffffff9000009947 */ /* 0x000fea000383ffff */
.L_x_3257:
[----:B------:R-:W-:Y:S05]  /*0610*/  BSYNC B0 ;  /* 0x0000000000007941 */ /* 0x000fea0003800000 */
.L_x_3256:
[----:B------:R-:W-:Y:S05]  /*0620*/  @!P0 BRA `(.L_x_3262) ;  /* 0xfffffbd000008947 */ /* 0x000fea000383ffff */
[----:B------:R-:W-:Y:S05]  /*0630*/  BRA `(.L_x_3254) ;  /* 0x00001c6000007947 */ /* 0x000fea0003800000 */
.L_x_3255:
[----:B------:R-:W-:Y:S01]  /*0640*/  LOP3.LUT R4, RZ, c[0x0][0x638], RZ, 0x33, !PT ;  /* 0x00018e00ff047a12 */ /* 0x000fe200078e33ff */
[----:B------:R-:W-:-:S03]  /*0650*/  IMAD.MOV.U32 R6, RZ, RZ, RZ ;  /* 0x000000ffff067224 */ /* 0x000fc600078e00ff */
[----:B------:R-:W-:-:S04]  /*0660*/  IMNMX R4, R4, -0x3, !PT ;  /* 0xfffffffd04047817 */ /* 0x000fc80007800200 */
[----:B------:R-:W-:-:S04]  /*0670*/  IADD3 R4, R4, c[0x0][0x638], RZ ;  /* 0x00018e0004047a10 */ /* 0x000fc80007ffe0ff */
[C---:B------:R-:W-:Y:S02]  /*0680*/  IADD3 R13, R4.reuse, 0x2, RZ ;  /* 0x00000002040d7810 */ /* 0x040fe40007ffe0ff */
[----:B------:R-:W-:Y:S02]  /*0690*/  IADD3 R7, R4, 0x1, RZ ;  /* 0x0000000104077810 */ /* 0x000fe40007ffe0ff */
[----:B------:R-:W-:Y:S02]  /*06a0*/  LOP3.LUT R13, R13, 0x3, RZ, 0xc0, !PT ;  /* 0x000000030d0d7812 */ /* 0x000fe400078ec0ff */
.L_x_3293:
        /* <DEDUP_REMOVED lines=10> */
.L_x_3276:
        /* <DEDUP_REMOVED lines=9> */
[----:B------:R-:W-:Y:S05]  /*07e0*/  CALL.REL.NOINC `($__internal_81_$__cuda_sm20_div_s64) ;  /* 0x00001c0000007944 */ /* 0x000fea0003c00000 */
        /* <DEDUP_REMOVED lines=11> */
.L_x_3265:
        /* <DEDUP_REMOVED lines=22> */
.L_x_3266:
[----:B------:R-:W-:Y:S05]  /*0a00*/  BSYNC B0 ;  /* 0x0000000000007941 */ /* 0x000fea0003800000 */
.L_x_3264:
        /* <DEDUP_REMOVED lines=15> */
[----:B------:R-:W-:Y:S05]  /*0b00*/  CALL.REL.NOINC `($__internal_81_$__cuda_sm20_div_s64) ;  /* 0x000018e000007944 */ /* 0x000fea0003c00000 */
        /* <DEDUP_REMOVED lines=12> */
.L_x_3268:
        /* <DEDUP_REMOVED lines=22> */
.L_x_3269:
[----:B------:R-:W-:Y:S05]  /*0d30*/  BSYNC B0 ;  /* 0x0000000000007941 */ /* 0x000fea0003800000 */
.L_x_3267:
        /* <DEDUP_REMOVED lines=16> */
[----:B------:R-:W-:Y:S05]  /*0e40*/  CALL.REL.NOINC `($__internal_81_$__cuda_sm20_div_s64) ;  /* 0x000015a000007944 */ /* 0x000fea0003c00000 */
        /* <DEDUP_REMOVED lines=12> */
.L_x_3271:
        /* <DEDUP_REMOVED lines=22> */
.L_x_3272:
[----:B------:R-:W-:Y:S05]  /*1070*/  BSYNC B0 ;  /* 0x0000000000007941 */ /* 0x000fea0003800000 */
.L_x_3270:
        /* <DEDUP_REMOVED lines=30> */
.L_x_3274:
        /* <DEDUP_REMOVED lines=23> */
.L_x_3275:
[----:B------:R-:W-:Y:S05]  /*13d0*/  BSYNC B0 ;  /* 0x0000000000007941 */ /* 0x000fea0003800000 */
.L_x_3273:
        /* <DEDUP_REMOVED lines=11> */
.L_x_3263:
        /* <DEDUP_REMOVED lines=13> */
[----:B------:R-:W-:Y:S05]  /*1560*/  CALL.REL.NOINC `($__internal_81_$__cuda_sm20_div_s64) ;  /* 0x00000e8000007944 */ /* 0x000fea0003c00000 */
        /* <DEDUP_REMOVED lines=11> */
.L_x_3279:
        /* <DEDUP_REMOVED lines=23> */
.L_x_3280:
[----:B------:R-:W-:Y:S05]  /*1790*/  BSYNC B0 ;  /* 0x0000000000007941 */ /* 0x000fea0003800000 */
.L_x_3278:
        /* <DEDUP_REMOVED lines=28> */
.L_x_3282:
        /* <DEDUP_REMOVED lines=23> */
.L_x_3283:
[----:B------:R-:W-:Y:S05]  /*1ad0*/  BSYNC B0 ;  /* 0x0000000000007941 */ /* 0x000fea0003800000 */
.L_x_3281:
        /* <DEDUP_REMOVED lines=27> */
.L_x_3285:
        /* <DEDUP_REMOVED lines=23> */
.L_x_3286:
[----:B------:R-:W-:Y:S05]  /*1e00*/  BSYNC B0 ;  /* 0x0000000000007941 */ /* 0x000fea0003800000 */
.L_x_3284:
[----:B------:R-:W0:Y:S02]  /*1e10*/  LDC.64 R8, c[0x0][R8+0x218] ;  /* 0x0000860008087b82 */ /* 0x000e240000000a00 */
[-C--:B0-----:R-:W-:Y:S02]  /*1e20*/  IMAD R9, R9, R10.reuse, RZ ;  /* 0x0000000a09097224 */ /* 0x081fe400078e02ff */
[----:B------:R-:W-:-:S04]  /*1e30*/  IMAD.WIDE.U32 R18, R8, R10, R18 ;  /* 0x0000000a08127225 */ /* 0x000fc800078e0012 */
[----:B------:R-:W-:-:S04]  /*1e40*/  IMAD R9, R8, R15, R9 ;  /* 0x0000000f08097224 */ /* 0x000fc800078e0209 */
[----:B------:R-:W-:Y:S02]  /*1e50*/  IMAD.IADD R19, R19, 0x1, R9 ;  /* 0x0000000113137824 */ /* 0x000fe400078e0209 */
.L_x_3277:
        /* <DEDUP_REMOVED lines=25> */
[----:B------:R-:W-:Y:S05]  /*1ff0*/  CALL.REL.NOINC `($__internal_81_$__cuda_sm20_div_s64) ;  /* 0x000003f000007944 */ /* 0x000fea0003c00000 */
[----:B------:R-:W-:Y:S05]  /*2000*/  BRA `(.L_x_3291) ;  /* 0x0000012000007947 */ /* 0x000fea0003800000 */
.L_x_3290:
        /* <DEDUP_REMOVED lines=18> */
.L_x_3291:
[----:B------:R-:W-:Y:S05]  /*2130*/  BSYNC B1 ;  /* 0x0000000000017941 */ /* 0x000fea0003800000 */
.L_x_3289:
[----:B------:R-:W-:Y:S02]  /*2140*/  ISETP.NE.U32.AND P0, PT, R24, c[0x0][0x640], PT ;  /* 0x0001900018007a0c */ /* 0x000fe40003f05070 */
[----:B------:R-:W-:-:S04]  /*2150*/  SHF.R.S32.HI R8, RZ, 0x1f, R24 ;  /* 0x0000001fff087819 */ /* 0x000fc80000011418 */
[----:B------:R-:W-:-:S04]  /*2160*/  ISETP.NE.AND.EX P0, PT, R8, c[0x0][0x644], PT, P0 ;  /* 0x0001910008007a0c */ /* 0x000fc80003f05300 */
[----:B------:R-:W-:-:S05]  /*2170*/  SEL R9, RZ, 0xffffffff, P0 ;  /* 0xffffffffff097807 */ /* 0x000fca0000000000 */
[----:B------:R-:W-:-:S04]  /*2180*/  IMAD.IADD R24, R24, 0x1, R9 ;  /* 0x0000000118187824 */ /* 0x000fc800078e0209 */
[----:B------:R-:W-:-:S05]  /*2190*/  IMAD.SHL.U32 R15, R24, 0x8, RZ ;  /* 0x00000008180f7824 */ /* 0x000fca00078e00ff */
.L_x_3292:
[----:B------:R-:W0:Y:S02]  /*21a0*/  LDS.64 R8, [R15] ;  /* 0x000000000f087984 */ /* 0x000e240000000a00 */
[----:B0-----:R-:W-:-:S04]  /*21b0*/  IADD3 R10, P0, R8, 0x1, RZ ;  /* 0x00000001080a7810 */ /* 0x001fc80007f1e0ff */
[----:B------:R-:W-:-:S06]  /*21c0*/  IADD3.X R11, RZ, R9, RZ, P0, !PT ;  /* 0x00000009ff0b7210 */ /* 0x000fcc00007fe4ff */
[----:B------:R-:W0:Y:S02]  /*21d0*/  ATOMS.CAST.SPIN.64 R10, [R15], R8, R10 ;  /* 0x000000080f0a738d */ /* 0x000e24000180040a */
[----:B0-----:R-:W-:-:S04]  /*21e0*/  ISETP.EQ.U32.AND P0, PT, R10, 0x1, PT ;  /* 0x000000010a00780c */ /* 0x001fc80003f02070 */
[----:B------:R-:W-:-:S13]  /*21f0*/  ISETP.EQ.U32.AND.EX P0, PT, R11, RZ, PT, P0 ;  /* 0x000000ff0b00720c */ /* 0x000fda0003f02100 */
[----:B------:R-:W-:Y:S05]  /*2200*/  @!P0 BRA `(.L_x_3292) ;  /* 0xffffff9000008947 */ /* 0x000fea000383ffff */
.L_x_3288:
[----:B------:R-:W-:Y:S05]  /*2210*/  BSYNC B0 ;  /* 0x0000000000007941 */ /* 0x000fea0003800000 */
.L_x_3287:
        /* <DEDUP_REMOVED lines=8> */
.L_x_3254:
[----:B------:R-:W-:Y:S01]  /*22a0*/  WARPSYNC 0xffffffff ;  /* 0xffffffff00007948 */ /* 0x000fe20003800000 */
[----:B------:R-:W-:Y:S01]  /*22b0*/  BAR.SYNC.DEFER_BLOCKING 0x0 ;  /* 0x0000000000007b1d */ /* 0x000fe20000010000 */
[----:B------:R-:W-:-:S04]  /*22c0*/  ISETP.GE.U32.AND P0, PT, R0, c[0x0][0x168], PT ;  /* 0x00005a0000007a0c */ /* 0x000fc80003f06070 */
[----:B------:R-:W-:-:S13]  /*22d0*/  ISETP.GE.AND.EX P0, PT, RZ, c[0x0][0x16c], PT, P0 ;  /* 0x00005b00ff007a0c */ /* 0x000fda0003f06300 */
[----:B------:R-:W-:Y:S05]  /*22e0*/  @P0 EXIT ;  /* 0x000000000000094d */ /* 0x000fea0003800000 */
[----:B------:R-:W-:-:S09]  /*22f0*/  HFMA2.MMA R8, -RZ, RZ, 0, 0 ;  /* 0x00000000ff087435 */ /* 0x000fd200000001ff */
.L_x_3294:
        /* <DEDUP_REMOVED lines=15> */
        .weak           $__internal_81_$__cuda_sm20_div_s64
        .type           $__internal_81_$__cuda_sm20_div_s64,@function
        .size           $__internal_81_$__cuda_sm20_div_s64,(.L_x_3629 - $__internal_81_$__cuda_sm20_div_s64)
$__internal_81_$__cuda_sm20_div_s64:
        /* <DEDUP_REMOVED lines=83> */
[----:B------:R-:W-:Y:S05]  /*2920*/  RET.REL.NODEC R14 `(_ZN2at4cuda17kernelHistogram1DIlhlLi1ELi2ELin1ELNS0_23CUDAHistogramMemoryTypeE0EZNS0_21CUDA_tensor_histogramIlhLb0EEEbNS_6TensorES4_S4_lNS_14AccumulateTypeIT0_Lb1EE4typeES8_NS0_13TensorArgTypeES9_S9_EUllE0_EEvNS0_6detail10TensorInfoIT_T1_EESF_NSC_IKS6_SE_EElS8_S8_SE_T6_) ;  /* 0xffffd6d00e007950 */ /* 0x000fea0003c3ffff */
.L_x_3295:
        /* <DEDUP_REMOVED lines=13> */
.L_x_3629:


//--------------------- .text._ZN2at4cuda17kernelHistogram1DIlhlLi1ELi2ELin1ELNS0_23CUDAHistogramMemoryTypeE1EZNS0_21CUDA_tensor_histogramIlhLb0EEEbNS_6TensorES4_S4_lNS_14AccumulateTypeIT0_Lb1EE4typeES8_NS0_13TensorArgTypeES9_S9_EUllE_EEvNS0_6detail10TensorInfoIT_T1_EESF_NSC_IKS6_SE_EElS8_S8_SE_T6_ --------------------------
	.section	.text._ZN2at4cuda17kernelHistogram1DIlhlLi1ELi2ELin1ELNS0_23CUDAHistogramMemoryTypeE1EZNS0_21CUDA_tensor_histogramIlhLb0EEEbNS_6TensorES4_S4_lNS_14AccumulateTypeIT0_Lb1EE4typeES8_NS0_13TensorArgTypeES9_S9_EUllE_EEvNS0_6detail10TensorInfoIT_T1_EESF_NSC_IKS6_SE_EElS8_S8_SE_T6_,"ax",@progbits
	.sectioninfo	@"SHI_REGISTERS=36"
	.align	128
        .global         _ZN2at4cuda17kernelHistogram1DIlhlLi1ELi2ELin1ELNS0_23CUDAHistogramMemoryTypeE1EZNS0_21CUDA_tensor_histogramIlhLb0EEEbNS_6TensorES4_S4_lNS_14AccumulateTypeIT0_Lb1EE4typeES8_NS0_13TensorArgTypeES9_S9_EUllE_EEvNS0_6detail10TensorInfoIT_T1_EESF_NSC_IKS6_SE_EElS8_S8_SE_T6_
        .type           _ZN2at4cuda17kernelHistogram1DIlhlLi1ELi2ELin1ELNS0_23CUDAHistogramMemoryTypeE1EZNS0_21CUDA_tensor_histogramIlhLb0EEEbNS_6TensorES4_S4_lNS_14AccumulateTypeIT0_Lb1EE4typeES8_NS0_13TensorArgTypeES9_S9_EUllE_EEvNS0_6detail10TensorInfoIT_T1_EESF_NSC_IKS6_SE_EElS8_S8_SE_T6_,@function
        .size           _ZN2at4cuda17kernelHistogram1DIlhlLi1ELi2ELin1ELNS0_23CUDAHistogramMemoryTypeE1EZNS0_21CUDA_tensor_histogramIlhLb0EEEbNS_6TensorES4_S4_lNS_14AccumulateTypeIT0_Lb1EE4typeES8_NS0_13TensorArgTypeES9_S9_EUllE_EEvNS0_6detail10TensorInfoIT_T1_EESF_NSC_IKS6_SE_EElS8_S8_SE_T6_,(.L_x_3630 - _ZN2at4cuda17kernelHistogram1DIlhlLi1ELi2ELin1ELNS0_23CUDAHistogramMemoryTypeE1EZNS0_21CUDA_tensor_histogramIlhLb0EEEbNS_6TensorES4_S4_lNS_14AccumulateTypeIT0_Lb1EE4typeES8_NS0_13TensorArgTypeES9_S9_EUllE_EEvNS0_6detail10TensorInfoIT_T1_EESF_NSC_IKS6_SE_EElS8_S8_SE_T6_)
        .other          _ZN2at4cuda17kernelHistogram1DIlhlLi1ELi2ELin1ELNS0_23CUDAHistogramMemoryTypeE1EZNS0_21CUDA_tensor_histogramIlhLb0EEEbNS_6TensorES4_S4_lNS_14AccumulateTypeIT0_Lb1EE4typeES8_NS0_13TensorArgTypeES9_S9_EUllE_EEvNS0_6detail10TensorInfoIT_T1_EESF_NSC_IKS6_SE_EElS8_S8_SE_T6_,@"STO_CUDA_ENTRY STV_DEFAULT"
_ZN2at4cuda17kernelHistogram1DIlhlLi1ELi2ELin1ELNS0_23CUDAHistogramMemoryTypeE1EZNS0_21CUDA_tensor_histogramIlhLb0EEEbNS_6TensorES4_S4_lNS_14AccumulateTypeIT0_Lb1EE4typeES8_NS0_13TensorArgTypeES9_S9_EUllE_EEvNS0_6detail10TensorInfoIT_T1_EESF_NSC_IKS6_SE_EElS8_S8_SE_T6_:
.text._ZN2at4cuda17kernelHistogram1DIlhlLi1ELi2ELin1ELNS0_23CUDAHistogramMemoryTypeE1EZNS0_21CUDA_tensor_histogramIlhLb0EEEbNS_6TensorES4_S4_lNS_14AccumulateTypeIT0_Lb1EE4typeES8_NS0_13TensorArgTypeES9_S9_EUllE_EEvNS0_6detail10TensorInfoIT_T1_EESF_NSC_IKS6_SE_EElS8_S8_SE_T6_:
        /* <DEDUP_REMOVED lines=17> */
.L_x_3302:
        /* <DEDUP_REMOVED lines=27> */
[----:B------:R-:W-:Y:S05]  /*02c0*/  CALL.REL.NOINC `($__internal_82_$__cuda_sm20_div_s64) ;  /* 0x00001fe000007944 */ /* 0x000fea0003c00000 */
[----:B------:R-:W-:Y:S05]  /*02d0*/  BRA `(.L_x_3301) ;  /* 0x0000012000007947 */ /* 0x000fea0003800000 */
.L_x_3300:
        /* <DEDUP_REMOVED lines=18> */
.L_x_3301:
[----:B------:R-:W-:Y:S05]  /*0400*/  BSYNC B1 ;  /* 0x0000000000017941 */ /* 0x000fea0003800000 */
.L_x_3299:
        /* <DEDUP_REMOVED lines=19> */
[----:B--2---:R0:W-:Y:S02]  /*0540*/  RED.E.ADD.64.STRONG.GPU [R10.64], R4 ;  /* 0x000000040a00798e */ /* 0x0041e4000c10e586 */
.L_x_3298:
[----:B------:R-:W-:Y:S05]  /*0550*/  BSYNC B0 ;  /* 0x0000000000007941 */ /* 0x000fea0003800000 */
.L_x_3297:
[----:B0-----:R-:W-:-:S05]  /*0560*/  IMAD R5, R3, c[0x0][0x0], RZ ;  /* 0x0000000003057a24 */ /* 0x001fca00078e02ff */
[----:B------:R-:W-:-:S04]  /*0570*/  IADD3 R0, P0, R5, R0, RZ ;  /* 0x0000000005007210 */ /* 0x000fc80007f1e0ff */
[----:B------:R-:W-:Y:S02]  /*0580*/  IADD3.X R2, RZ, R2, RZ, P0, !PT ;  /* 0x00000002ff027210 */ /* 0x000fe400007fe4ff */
[----:B------:R-:W-:-:S04]  /*0590*/  ISETP.GE.U32.AND P0, PT, R0, c[0x0][0x658], PT ;  /* 0x0001960000007a0c */ /* 0x000fc80003f06070 */
[----:B------:R-:W-:-:S13]  /*05a0*/  ISETP.GE.AND.EX P0, PT, R2, c[0x0][0x65c], PT, P0 ;  /* 0x0001970002007a0c */ /* 0x000fda0003f06300 */
[----:B------:R-:W-:Y:S05]  /*05b0*/  @!P0 BRA `(.L_x_3302) ;  /* 0xfffffb5000008947 */ /* 0x000fea000383ffff */
[----:B------:R-:W-:Y:S05]  /*05c0*/  EXIT ;  /* 0x000000000000794d */ /* 0x000fea0003800000 */
.L_x_3296:
[----:B------:R-:W-:-:S04]  /*05d0*/  LOP3.LUT R3, RZ, c[0x0][0x638], RZ, 0x33, !PT ;  /* 0x00018e00ff037a12 */ /* 0x000fc800078e33ff */
[----:B------:R-:W-:-:S04]  /*05e0*/  IMNMX R3, R3, -0x3, !PT ;  /* 0xfffffffd03037817 */ /* 0x000fc80007800200 */
[----:B------:R-:W-:-:S04]  /*05f0*/  IADD3 R6, R3, c[0x0][0x638], RZ ;  /* 0x00018e0003067a10 */ /* 0x000fc80007ffe0ff */
[C---:B------:R-:W-:Y:S02]  /*0600*/  IADD3 R3, R6.reuse, 0x2, RZ ;  /* 0x0000000206037810 */ /* 0x040fe40007ffe0ff */
[----:B------:R-:W-:Y:S02]  /*0610*/  IADD3 R4, R6, 0x1, RZ ;  /* 0x0000000106047810 */ /* 0x000fe40007ffe0ff */
[----:B------:R-:W-:-:S05]  /*0620*/  LOP3.LUT R3, R3, 0x3, RZ, 0xc0, !PT ;  /* 0x0000000303037812 */ /* 0x000fca00078ec0ff */
[----:B------:R-:W-:Y:S02]  /*0630*/  IMAD.IADD R5, R6, 0x1, -R3 ;  /* 0x0000000106057824 */ /* 0x000fe400078e0a03 */
.L_x_3333:
        /* <DEDUP_REMOVED lines=11> */
.L_x_3316:
        /* <DEDUP_REMOVED lines=8> */
[----:B------:R-:W-:Y:S05]  /*0770*/  CALL.REL.NOINC `($__internal_82_$__cuda_sm20_div_s64) ;  /* 0x00001b3000007944 */ /* 0x000fea0003c00000 */
        /* <DEDUP_REMOVED lines=10> */
.L_x_3305:
        /* <DEDUP_REMOVED lines=22> */
.L_x_3306:
[----:B------:R-:W-:Y:S05]  /*0980*/  BSYNC B0 ;  /* 0x0000000000007941 */ /* 0x000fea0003800000 */
.L_x_3304:
        /* <DEDUP_REMOVED lines=16> */
[----:B------:R-:W-:Y:S05]  /*0a90*/  CALL.REL.NOINC `($__internal_82_$__cuda_sm20_div_s64) ;  /* 0x0000181000007944 */ /* 0x000fea0003c00000 */
        /* <DEDUP_REMOVED lines=12> */
.L_x_3308:
        /* <DEDUP_REMOVED lines=23> */
.L_x_3309:
[----:B------:R-:W-:Y:S05]  /*0cd0*/  BSYNC B0 ;  /* 0x0000000000007941 */ /* 0x000fea0003800000 */
.L_x_3307:
        /* <DEDUP_REMOVED lines=29> */
.L_x_3311:
        /* <DEDUP_REMOVED lines=23> */
.L_x_3312:
[----:B------:R-:W-:Y:S05]  /*1020*/  BSYNC B0 ;  /* 0x0000000000007941 */ /* 0x000fea0003800000 */
.L_x_3310:
        /* <DEDUP_REMOVED lines=30> */
.L_x_3314:
        /* <DEDUP_REMOVED lines=22> */
.L_x_3315:
[----:B------:R-:W-:Y:S05]  /*1370*/  BSYNC B0 ;  /* 0x0000000000007941 */ /* 0x000fea0003800000 */
.L_x_3313:
        /* <DEDUP_REMOVED lines=11> */
.L_x_3303:
        /* <DEDUP_REMOVED lines=12> */
[----:B------:R-:W-:Y:S05]  /*14f0*/  CALL.REL.NOINC `($__internal_82_$__cuda_sm20_div_s64) ;  /* 0x00000db000007944 */ /* 0x000fea0003c00000 */
        /* <DEDUP_REMOVED lines=10> */
.L_x_3319:
        /* <DEDUP_REMOVED lines=23> */
.L_x_3320:
[----:B------:R-:W-:Y:S05]  /*1710*/  BSYNC B0 ;  /* 0x0000000000007941 */ /* 0x000fea0003800000 */
.L_x_3318:
        /* <DEDUP_REMOVED lines=27> */
.L_x_3322:
        /* <DEDUP_REMOVED lines=23> */
.L_x_3323:
[----:B------:R-:W-:Y:S05]  /*1a40*/  BSYNC B0 ;  /* 0x0000000000007941 */ /* 0x000fea0003800000 */
.L_x_3321:
        /* <DEDUP_REMOVED lines=16> */
[----:B------:R-:W-:Y:S05]  /*1b50*/  CALL.REL.NOINC `($__internal_82_$__cuda_sm20_div_s64) ;  /* 0x0000075000007944 */ /* 0x000fea0003c00000 */
        /* <DEDUP_REMOVED lines=9> */
.L_x_3325:
        /* <DEDUP_REMOVED lines=23> */
.L_x_3326:
[----:B------:R-:W-:Y:S05]  /*1d60*/  BSYNC B0 ;  /* 0x0000000000007941 */ /* 0x000fea0003800000 */
.L_x_3324:
[----:B------:R-:W0:Y:S01]  /*1d70*/  LDC.64 R6, c[0x0][R6+0x218] ;  /* 0x0000860006067b82 */ /* 0x000e220000000a00 */
[----:B------:R-:W-:Y:S02]  /*1d80*/  IMAD.MOV.U32 R13, RZ, RZ, R9 ;  /* 0x000000ffff0d7224 */ /* 0x000fe400078e0009 */
[-C--:B0-----:R-:W-:Y:S02]  /*1d90*/  IMAD R7, R7, R10.reuse, RZ ;  /* 0x0000000a07077224 */ /* 0x081fe400078e02ff */
[----:B------:R-:W-:-:S04]  /*1da0*/  IMAD.WIDE.U32 R12, R6, R10, R12 ;  /* 0x0000000a060c7225 */ /* 0x000fc800078e000c */
[----:B------:R-:W-:-:S05]  /*1db0*/  IMAD R7, R6, R15, R7 ;  /* 0x0000000f06077224 */ /* 0x000fca00078e0207 */
[----:B------:R-:W-:-:S05]  /*1dc0*/  IADD3 R9, R13, R7, RZ ;  /* 0x000000070d097210 */ /* 0x000fca0007ffe0ff */
.L_x_3317:
        /* <DEDUP_REMOVED lines=27> */
[----:B------:R-:W-:Y:S05]  /*1f80*/  CALL.REL.NOINC `($__internal_82_$__cuda_sm20_div_s64) ;  /* 0x0000032000007944 */ /* 0x000fea0003c00000 */
[----:B------:R-:W-:Y:S05]  /*1f90*/  BRA `(.L_x_3331) ;  /* 0x0000012000007947 */ /* 0x000fea0003800000 */
.L_x_3330:
        /* <DEDUP_REMOVED lines=18> */
.L_x_3331:
[----:B------:R-:W-:Y:S05]  /*20c0*/  BSYNC B1 ;  /* 0x0000000000017941 */ /* 0x000fea0003800000 */
.L_x_3329:
        /* <DEDUP_REMOVED lines=20> */
.L_x_3328:
[----:B------:R-:W-:Y:S05]  /*2210*/  BSYNC B0 ;  /* 0x0000000000007941 */ /* 0x000fea0003800000 */
.L_x_3327:
        /* <DEDUP_REMOVED lines=8> */
.L_x_3332:
[----:B------:R-:W-:Y:S05]  /*22a0*/  EXIT ;  /* 0x000000000000794d */ /* 0x000fea0003800000 */
        .weak           $__internal_82_$__cuda_sm20_div_s64
        .type           $__internal_82_$__cuda_sm20_div_s64,@function
        .size           $__internal_82_$__cuda_sm20_div_s64,(.L_x_3630 - $__internal_82_$__cuda_sm20_div_s64)
$__internal_82_$__cuda_sm20_div_s64:
        /* <DEDUP_REMOVED lines=82> */
[----:B------:R-:W-:Y:S06]  /*27d0*/  RET.REL.NODEC R10 `(_ZN2at4cuda17kernelHistogram1DIlhlLi1ELi2ELin1ELNS0_23CUDAHistogramMemoryTypeE1EZNS0_21CUDA_tensor_histogramIlhLb0EEEbNS_6TensorES4_S4_lNS_14AccumulateTypeIT0_Lb1EE4typeES8_NS0_13TensorArgTypeES9_S9_EUllE_EEvNS0_6detail10TensorInfoIT_T1_EESF_NSC_IKS6_SE_EElS8_S8_SE_T6_) ;  /* 0xffffd8200a007950 */ /* 0x000fec0003c3ffff */
.L_x_3334:
        /* <DEDUP_REMOVED lines=10> */
.L_x_3630:


//--------------------- .text._ZN2at4cuda17kernelHistogram1DIlhlLi1ELi2ELin1ELNS0_23CUDAHistogramMemoryTypeE0EZNS0_21CUDA_tensor_histogramIlhLb0EEEbNS_6TensorES4_S4_lNS_14AccumulateTypeIT0_Lb1EE4typeES8_NS0_13TensorArgTypeES9_S9_EUllE_EEvNS0_6detail10TensorInfoIT_T1_EESF_NSC_IKS6_SE_EElS8_S8_SE_T6_ --------------------------
	.section	.text._ZN2at4cuda17kernelHistogram1DIlhlLi1ELi2ELin1ELNS0_23CUDAHistogramMemoryTypeE0EZNS0_21CUDA_tensor_histogramIlhLb0EEEbNS_6TensorES4_S4_lNS_14AccumulateTypeIT0_Lb1EE4typeES8_NS0_13TensorArgTypeES9_S9_EUllE_EEvNS0_6detail10TensorInfoIT_T1_EESF_NSC_IKS6_SE_EElS8_S8_SE_T6_,"ax",@progbits
	.sectioninfo	@"SHI_REGISTERS=40"
	.align	128
        .global         _ZN2at4cuda17kernelHistogram1DIlhlLi1ELi2ELin1ELNS0_23CUDAHistogramMemoryTypeE0EZNS0_21CUDA_tensor_histogramIlhLb0EEEbNS_6TensorES4_S4_lNS_14AccumulateTypeIT0_Lb1EE4typeES8_NS0_13TensorArgTypeES9_S9_EUllE_EEvNS0_6detail10TensorInfoIT_T1_EESF_NSC_IKS6_SE_EElS8_S8_SE_T6_
        .type           _ZN2at4cuda17kernelHistogram1DIlhlLi1ELi2ELin1ELNS0_23CUDAHistogramMemoryTypeE0EZNS0_21CUDA_tensor_histogramIlhLb0EEEbNS_6TensorES4_S4_lNS_14AccumulateTypeIT0_Lb1EE4typeES8_NS0_13TensorArgTypeES9_S9_EUllE_EEvNS0_6detail10TensorInfoIT_T1_EESF_NSC_IKS6_SE_EElS8_S8_SE_T6_,@function
        .size           _ZN2at4cuda17kernelHistogram1DIlhlLi1ELi2ELin1ELNS0_23CUDAHistogramMemoryTypeE0EZNS0_21CUDA_tensor_histogramIlhLb0EEEbNS_6TensorES4_S4_lNS_14AccumulateTypeIT0_Lb1EE4typeES8_NS0_13TensorArgTypeES9_S9_EUllE_EEvNS0_6detail10TensorInfoIT_T1_EESF_NSC_IKS6_SE_EElS8_S8_SE_T6_,(.L_x_3631 - _ZN2at4cuda17kernelHistogram1DIlhlLi1ELi2ELin1ELNS0_23CUDAHistogramMemoryTypeE0EZNS0_21CUDA_tensor_histogramIlhLb0EEEbNS_6TensorES4_S4_lNS_14AccumulateTypeIT0_Lb1EE4typeES8_NS0_13TensorArgTypeES9_S9_EUllE_EEvNS0_6detail10TensorInfoIT_T1_EESF_NSC_IKS6_SE_EElS8_S8_SE_T6_)
        .other          _ZN2at4cuda17kernelHistogram1DIlhlLi1ELi2ELin1ELNS0_23CUDAHistogramMemoryTypeE0EZNS0_21CUDA_tensor_histogramIlhLb0EEEbNS_6TensorES4_S4_lNS_14AccumulateTypeIT0_Lb1EE4typeES8_NS0_13TensorArgTypeES9_S9_EUllE_EEvNS0_6detail10TensorInfoIT_T1_EESF_NSC_IKS6_SE_EElS8_S8_SE_T6_,@"STO_CUDA_ENTRY STV_DEFAULT"
_ZN2at4cuda17kernelHistogram1DIlhlLi1ELi2ELin1ELNS0_23CUDAHistogramMemoryTypeE0EZNS0_21CUDA_tensor_histogramIlhLb0EEEbNS_6TensorES4_S4_lNS_14AccumulateTypeIT0_Lb1EE4typeES8_NS0_13TensorArgTypeES9_S9_EUllE_EEvNS0_6detail10TensorInfoIT_T1_EESF_NSC_IKS6_SE_EElS8_S8_SE_T6_:
.text._ZN2at4cuda17kernelHistogram1DIlhlLi1ELi2ELin1ELNS0_23CUDAHistogramMemoryTypeE0EZNS0_21CUDA_tensor_histogramIlhLb0EEEbNS_6TensorES4_S4_lNS_14AccumulateTypeIT0_Lb1EE4typeES8_NS0_13TensorArgTypeES9_S9_EUllE_EEvNS0_6detail10TensorInfoIT_T1_EESF_NSC_IKS6_SE_EElS8_S8_SE_T6_:
        /* <DEDUP_REMOVED lines=9> */
.L_x_3337:
[----:B------:R0:W-:Y:S02]  /*0090*/  STS.64 [R2.X8], RZ ;  /* 0x000000ff02007388 */ /* 0x0001e40000008a00 */
[----:B0-----:R-:W-:-:S04]  /*00a0*/  IADD3 R2, P0, R2, c[0x0][0x0], RZ ;  /* 0x0000000002027a10 */ /* 0x001fc80007f1e0ff */
[----:B------:R-:W-:Y:S02]  /*00b0*/  IADD3.X R3, RZ, R3, RZ, P0, !PT ;  /* 0x00000003ff037210 */ /* 0x000fe400007fe4ff */
[----:B------:R-:W-:-:S04]  /*00c0*/  ISETP.GE.U32.AND P0, PT, R2, c[0x0][0x168], PT ;  /* 0x00005a0002007a0c */ /* 0x000fc80003f06070 */
[----:B------:R-:W-:-:S13]  /*00d0*/  ISETP.GE.AND.EX P0, PT, R3, c[0x0][0x16c], PT, P0 ;  /* 0x00005b0003007a0c */ /* 0x000fda0003f06300 */
[----:B------:R-:W-:Y:S05]  /*00e0*/  @!P0 BRA `(.L_x_3337) ;  /* 0xffffffa000008947 */ /* 0x000fea000383ffff */
.L_x_3336:
[----:B-1----:R-:W-:Y:S05]  /*00f0*/  BSYNC B0 ;  /* 0x0000000000007941 */ /* 0x002fea0003800000 */
.L_x_3335:
        /* <DEDUP_REMOVED lines=16> */
.L_x_3346:
[----:B------:R-:W-:Y:S02]  /*0200*/  IMAD R7, R5, c[0x0][0x570], RZ ;  /* 0x00015c0005077a24 */ /* 0x000fe400078e02ff */
[----:B------:R-:W-:Y:S02]  /*0210*/  IMAD.MOV.U32 R9, RZ, RZ, c[0x0][0x570] ;  /* 0x00015c00ff097624 */ /* 0x000fe400078e00ff */
[C---:B------:R-:W-:Y:S02]  /*0220*/  IMAD R7, R6.reuse, c[0x0][0x574], R7 ;  /* 0x00015d0006077a24 */ /* 0x040fe400078e0207 */
[----:B------:R-:W-:-:S04]  /*0230*/  IMAD.WIDE.U32 R8, R6, R9, c[0x0][0x4a0] ;  /* 0x0001280006087625 */ /* 0x000fc800078e0009 */
[----:B------:R-:W-:-:S05]  /*0240*/  IMAD.IADD R9, R9, 0x1, R7 ;  /* 0x0000000109097824 */ /* 0x000fca00078e0207 */
        /* <DEDUP_REMOVED lines=21> */
[----:B------:R-:W-:Y:S05]  /*03a0*/  CALL.REL.NOINC `($__internal_83_$__cuda_sm20_div_s64) ;  /* 0x000020f000007944 */ /* 0x000fea0003c00000 */
[----:B------:R-:W-:Y:S05]  /*03b0*/  BRA `(.L_x_3344) ;  /* 0x0000012000007947 */ /* 0x000fea0003800000 */
.L_x_3343:
        /* <DEDUP_REMOVED lines=18> */
.L_x_3344:
[----:B------:R-:W-:Y:S05]  /*04e0*/  BSYNC B1 ;  /* 0x0000000000017941 */ /* 0x000fea0003800000 */
.L_x_3342:
        /* <DEDUP_REMOVED lines=13> */
.L_x_3345:
[----:B------:R-:W0:Y:S02]  /*05c0*/  LDS.64 R8, [R7] ;  /* 0x0000000007087984 */ /* 0x000e240000000a00 */
[----:B0----5:R-:W-:-:S05]  /*05d0*/  IADD3 R10, P0, R12, R8, RZ ;  /* 0x000000080c0a7210 */ /* 0x021fca0007f1e0ff */
[----:B------:R-:W-:-:S06]  /*05e0*/  IMAD.X R11, R13, 0x1, R9, P0 ;  /* 0x000000010d0b7824 */ /* 0x000fcc00000e0609 */
[----:B------:R-:W0:Y:S02]  /*05f0*/  ATOMS.CAST.SPIN.64 R10, [R7], R8, R10 ;  /* 0x00000008070a738d */ /* 0x000e24000180040a */
[----:B0-----:R-:W-:-:S04]  /*0600*/  ISETP.EQ.U32.AND P0, PT, R10, 0x1, PT ;  /* 0x000000010a00780c */ /* 0x001fc80003f02070 */
[----:B------:R-:W-:-:S13]  /*0610*/  ISETP.EQ.U32.AND.EX P0, PT, R11, RZ, PT, P0 ;  /* 0x000000ff0b00720c */ /* 0x000fda0003f02100 */
[----:B------:R-:W-:Y:S05]  /*0620*/  @!P0 BRA `(.L_x_3345) ;  /* 0xffffff9000008947 */ /* 0x000fea000383ffff */
.L_x_3341:
[----:B------:R-:W-:Y:S05]  /*0630*/  BSYNC B0 ;  /* 0x0000000000007941 */ /* 0x000fea0003800000 */
.L_x_3340:
[----:B------:R-:W-:-:S05]  /*0640*/  IMAD R7, R4, c[0x0][0x0], RZ ;  /* 0x0000000004077a24 */ /* 0x000fca00078e02ff */
[----:B------:R-:W-:-:S04]  /*0650*/  IADD3 R6, P0, R7, R6, RZ ;  /* 0x0000000607067210 */ /* 0x000fc80007f1e0ff */
[----:B------:R-:W-:Y:S02]  /*0660*/  IADD3.X R5, RZ, R5, RZ, P0, !PT ;  /* 0x00000005ff057210 */ /* 0x000fe400007fe4ff */
[----:B------:R-:W-:-:S04]  /*0670*/  ISETP.GE.U32.AND P0, PT, R6, c[0x0][0x658], PT ;  /* 0x0001960006007a0c */ /* 0x000fc80003f06070 */
[----:B------:R-:W-:-:S13]  /*0680*/  ISETP.GE.AND.EX P0, PT, R5, c[0x0][0x65c], PT, P0 ;  /* 0x0001970005007a0c */ /* 0x000fda0003f06300 */
[----:B------:R-:W-:Y:S05]  /*0690*/  @!P0 BRA `(.L_x_3346) ;  /* 0xfffffb6000008947 */ /* 0x000fea000383ffff */
[----:B------:R-:W-:Y:S05]  /*06a0*/  BRA `(.L_x_3338) ;  /* 0x00001ca000007947 */ /* 0x000fea0003800000 */
.L_x_3339:
        /* <DEDUP_REMOVED lines=8> */
.L_x_3377:
        /* <DEDUP_REMOVED lines=8> */
.L_x_3360:
        /* <DEDUP_REMOVED lines=14> */
[----:B------:R-:W-:Y:S05]  /*0890*/  CALL.REL.NOINC `($__internal_83_$__cuda_sm20_div_s64) ;  /* 0x00001c0000007944 */ /* 0x000fea0003c00000 */
        /* <DEDUP_REMOVED lines=10> */
.L_x_3349:
        /* <DEDUP_REMOVED lines=22> */
.L_x_3350:
[----:B------:R-:W-:Y:S05]  /*0aa0*/  BSYNC B0 ;  /* 0x0000000000007941 */ /* 0x000fea0003800000 */
.L_x_3348:
        /* <DEDUP_REMOVED lines=15> */
[----:B------:R-:W-:Y:S05]  /*0ba0*/  CALL.REL.NOINC `($__internal_83_$__cuda_sm20_div_s64) ;  /* 0x000018f000007944 */ /* 0x000fea0003c00000 */
        /* <DEDUP_REMOVED lines=11> */
.L_x_3352:
        /* <DEDUP_REMOVED lines=23> */
.L_x_3353:
[----:B------:R-:W-:Y:S05]  /*0dd0*/  BSYNC B0 ;  /* 0x0000000000007941 */ /* 0x000fea0003800000 */
.L_x_3351:
        /* <DEDUP_REMOVED lines=16> */
[----:B------:R-:W-:Y:S05]  /*0ee0*/  CALL.REL.NOINC `($__internal_83_$__cuda_sm20_div_s64) ;  /* 0x000015b000007944 */ /* 0x000fea0003c00000 */
        /* <DEDUP_REMOVED lines=12> */
.L_x_3355:
        /* <DEDUP_REMOVED lines=22> */
.L_x_3356:
[----:B------:R-:W-:Y:S05]  /*1110*/  BSYNC B0 ;  /* 0x0000000000007941 */ /* 0x000fea0003800000 */
.L_x_3354:
        /* <DEDUP_REMOVED lines=17> */
[----:B------:R-:W-:Y:S05]  /*1230*/  CALL.REL.NOINC `($__internal_83_$__cuda_sm20_div_s64) ;  /* 0x0000126000007944 */ /* 0x000fea0003c00000 */
        /* <DEDUP_REMOVED lines=9> */
.L_x_3358:
        /* <DEDUP_REMOVED lines=23> */
.L_x_3359:
[----:B------:R-:W-:Y:S05]  /*1440*/  BSYNC B0 ;  /* 0x0000000000007941 */ /* 0x000fea0003800000 */
.L_x_3357:
        /* <DEDUP_REMOVED lines=8> */
.L_x_3347:
        /* <DEDUP_REMOVED lines=14> */
[----:B------:R-:W-:Y:S05]  /*15b0*/  CALL.REL.NOINC `($__internal_83_$__cuda_sm20_div_s64) ;  /* 0x00000ee000007944 */ /* 0x000fea0003c00000 */
        /* <DEDUP_REMOVED lines=10> */
.L_x_3363:
        /* <DEDUP_REMOVED lines=23> */
.L_x_3364:
[----:B------:R-:W-:Y:S05]  /*17d0*/  BSYNC B0 ;  /* 0x0000000000007941 */ /* 0x000fea0003800000 */
.L_x_3362:
        /* <DEDUP_REMOVED lines=28> */
.L_x_3366:
        /* <DEDUP_REMOVED lines=23> */
.L_x_3367:
[----:B------:R-:W-:Y:S05]  /*1b10*/  BSYNC B0 ;  /* 0x0000000000007941 */ /* 0x000fea0003800000 */
.L_x_3365:
        /* <DEDUP_REMOVED lines=27> */
.L_x_3369:
        /* <DEDUP_REMOVED lines=23> */
.L_x_3370:
[----:B------:R-:W-:Y:S05]  /*1e40*/  BSYNC B0 ;  /* 0x0000000000007941 */ /* 0x000fea0003800000 */
.L_x_3368:
[----:B------:R-:W0:Y:S02]  /*1e50*/  LDC.64 R8, c[0x0][R8+0x218] ;  /* 0x0000860008087b82 */ /* 0x000e240000000a00 */
[-C--:B0-----:R-:W-:Y:S02]  /*1e60*/  IMAD R9, R9, R10.reuse, RZ ;  /* 0x0000000a09097224 */ /* 0x081fe400078e02ff */
[----:B------:R-:W-:-:S04]  /*1e70*/  IMAD.WIDE.U32 R18, R8, R10, R18 ;  /* 0x0000000a08127225 */ /* 0x000fc800078e0012 */
[----:B------:R-:W-:-:S04]  /*1e80*/  IMAD R9, R8, R13, R9 ;  /* 0x0000000d08097224 */ /* 0x000fc800078e0209 */
[----:B------:R-:W-:Y:S02]  /*1e90*/  IMAD.IADD R19, R19, 0x1, R9 ;  /* 0x0000000113137824 */ /* 0x000fe400078e0209 */
.L_x_3361:
        /* <DEDUP_REMOVED lines=25> */
[----:B------:R-:W-:Y:S05]  /*2030*/  CALL.REL.NOINC `($__internal_83_$__cuda_sm20_div_s64) ;  /* 0x0000046000007944 */ /* 0x000fea0003c00000 */
[----:B------:R-:W-:Y:S05]  /*2040*/  BRA `(.L_x_3375) ;  /* 0x0000012000007947 */ /* 0x000fea0003800000 */
.L_x_3374:
        /* <DEDUP_REMOVED lines=18> */
.L_x_3375:
[----:B------:R-:W-:Y:S05]  /*2170*/  BSYNC B1 ;  /* 0x0000000000017941 */ /* 0x000fea0003800000 */
.L_x_3373:
[----:B------:R-:W-:Y:S02]  /*2180*/  IMAD R10, R6, c[0x0][0x730], RZ ;  /* 0x0001cc00060a7a24 */ /* 0x000fe400078e02ff */
[----:B------:R-:W-:-:S04]  /*2190*/  IMAD.WIDE.U32 R8, R5, c[0x0][0x730], RZ ;  /* 0x0001cc0005087a25 */ /* 0x000fc800078e00ff */
[----:B------:R-:W-:Y:S01]  /*21a0*/  IMAD R11, R5, c[0x0][0x734], R10 ;  /* 0x0001cd00050b7a24 */ /* 0x000fe200078e020a */
[----:B------:R-:W-:-:S03]  /*21b0*/  LEA R14, P0, R8, c[0x0][0x660], 0x3 ;  /* 0x00019800080e7a11 */ /* 0x000fc600078018ff */
[----:B------:R-:W-:-:S05]  /*21c0*/  IMAD.IADD R9, R9, 0x1, R11 ;  /* 0x0000000109097824 */ /* 0x000fca00078e020b */
[----:B------:R-:W-:-:S06]  /*21d0*/  LEA.HI.X R15, R8, c[0x0][0x664], R9, 0x3, P0 ;  /* 0x00019900080f7a11 */ /* 0x000fcc00000f1c09 */
[----:B------:R-:W5:Y:S01]  /*21e0*/  LDG.E.64 R14, [R14.64] ;  /* 0x000000040e0e7981 */ /* 0x000f62000c1e1b00 */
[----:B------:R-:W-:Y:S02]  /*21f0*/  ISETP.NE.U32.AND P0, PT, R20, c[0x0][0x640], PT ;  /* 0x0001900014007a0c */ /* 0x000fe40003f05070 */
[----:B------:R-:W-:-:S04]  /*2200*/  SHF.R.S32.HI R8, RZ, 0x1f, R20 ;  /* 0x0000001fff087819 */ /* 0x000fc80000011414 */
[----:B------:R-:W-:-:S04]  /*2210*/  ISETP.NE.AND.EX P0, PT, R8, c[0x0][0x644], PT, P0 ;  /* 0x0001910008007a0c */ /* 0x000fc80003f05300 */
[----:B------:R-:W-:-:S05]  /*2220*/  SEL R9, RZ, 0xffffffff, P0 ;  /* 0xffffffffff097807 */ /* 0x000fca0000000000 */
[----:B------:R-:W-:-:S05]  /*2230*/  IMAD.IADD R20, R20, 0x1, R9 ;  /* 0x0000000114147824 */ /* 0x000fca00078e0209 */
[----:B------:R-:W-:-:S05]  /*2240*/  SHF.L.U32 R13, R20, 0x3, RZ ;  /* 0x00000003140d7819 */ /* 0x000fca00000006ff */
.L_x_3376:
[----:B------:R-:W0:Y:S02]  /*2250*/  LDS.64 R8, [R13] ;  /* 0x000000000d087984 */ /* 0x000e240000000a00 */
[----:B0----5:R-:W-:-:S05]  /*2260*/  IADD3 R10, P0, R14, R8, RZ ;  /* 0x000000080e0a7210 */ /* 0x021fca0007f1e0ff */
[----:B------:R-:W-:-:S06]  /*2270*/  IMAD.X R11, R15, 0x1, R9, P0 ;  /* 0x000000010f0b7824 */ /* 0x000fcc00000e0609 */
[----:B------:R-:W0:Y:S02]  /*2280*/  ATOMS.CAST.SPIN.64 R10, [R13], R8, R10 ;  /* 0x000000080d0a738d */ /* 0x000e24000180040a */
[----:B0-----:R-:W-:-:S04]  /*2290*/  ISETP.EQ.U32.AND P0, PT, R10, 0x1, PT ;  /* 0x000000010a00780c */ /* 0x001fc80003f02070 */
[----:B------:R-:W-:-:S13]  /*22a0*/  ISETP.EQ.U32.AND.EX P0, PT, R11, RZ, PT, P0 ;  /* 0x000000ff0b00720c */ /* 0x000fda0003f02100 */
[----:B------:R-:W-:Y:S05]  /*22b0*/  @!P0 BRA `(.L_x_3376) ;  /* 0xffffff9000008947 */ /* 0x000fea000383ffff */
.L_x_3372:
[----:B------:R-:W-:Y:S05]  /*22c0*/  BSYNC B0 ;  /* 0x0000000000007941 */ /* 0x000fea0003800000 */
.L_x_3371:
        /* <DEDUP_REMOVED lines=8> */
.L_x_3338:
[----:B------:R-:W-:Y:S01]  /*2350*/  WARPSYNC 0xffffffff ;  /* 0xffffffff00007948 */ /* 0x000fe20003800000 */
[----:B------:R-:W-:Y:S01]  /*2360*/  BAR.SYNC.DEFER_BLOCKING 0x0 ;  /* 0x0000000000007b1d */ /* 0x000fe20000010000 */
[----:B------:R-:W-:-:S04]  /*2370*/  ISETP.GE.U32.AND P0, PT, R0, c[0x0][0x168], PT ;  /* 0x00005a0000007a0c */ /* 0x000fc80003f06070 */
[----:B------:R-:W-:-:S13]  /*2380*/  ISETP.GE.AND.EX P0, PT, RZ, c[0x0][0x16c], PT, P0 ;  /* 0x00005b00ff007a0c */ /* 0x000fda0003f06300 */
[----:B------:R-:W-:Y:S05]  /*2390*/  @P0 EXIT ;  /* 0x000000000000094d */ /* 0x000fea0003800000 */
[----:B------:R-:W-:-:S03]  /*23a0*/  IMAD.MOV.U32 R8, RZ, RZ, RZ ;  /* 0x000000ffff087224 */ /* 0x000fc600078e00ff */
.L_x_3378:
        /* <DEDUP_REMOVED lines=12> */
[----:B-1----:R0:W-:-:S12]  /*2470*/  RED.E.ADD.64.STRONG.GPU [R6.64], R2 ;  /* 0x000000020600798e */ /* 0x0021d8000c10e584 */
[----:B------:R-:W-:Y:S05]  /*2480*/  @!P0 BRA `(.L_x_3378) ;  /* 0xffffff2000008947 */ /* 0x000fea000383ffff */
[----:B------:R-:W-:Y:S05]  /*2490*/  EXIT ;  /* 0x000000000000794d */ /* 0x000fea0003800000 */
        .weak           $__internal_83_$__cuda_sm20_div_s64
        .type           $__internal_83_$__cuda_sm20_div_s64,@function
        .size           $__internal_83_$__cuda_sm20_div_s64,(.L_x_3631 - $__internal_83_$__cuda_sm20_div_s64)
$__internal_83_$__cuda_sm20_div_s64:
        /* <DEDUP_REMOVED lines=37> */
[-C--:B------:R-:W-:Y:S01]  /*26f0*/  IADD3.X R27, RZ, ~R26.reuse, RZ, P5, !PT ;  /* 0x8000001aff1b7210 */ /* 0x080fe20002ffe4ff */
[----:B------:R-:W-:Y:S02]  /*2700*/  IMAD.X R15, R15, 0x1, R25, P0 ;  /* 0x000000010f0f7824 */ /* 0x000fe400000e0619 */
[----:B------:R-:W-:Y:S01]  /*2710*/  IMAD.HI.U32 R34, R24, R29, RZ ;  /* 0x0000001d18227227 */ /* 0x000fe200078e00ff */
[----:B------:R-:W-:Y:S02]  /*2720*/  SEL R27, R27, R26, !P4 ;  /* 0x0000001a1b1b7207 */ /* 0x000fe40006000000 */
[----:B------:R-:W-:Y:S01]  /*2730*/  IADD3.X R15, RZ, RZ, R15, P3, P1 ;  /* 0x000000ffff0f7210 */ /* 0x000fe20001fe240f */
[----:B------:R-:W-:-:S04]  /*2740*/  IMAD.MOV.U32 R35, RZ, RZ, RZ ;  /* 0x000000ffff237224 */ /* 0x000fc800078e00ff */
[----:B------:R-:W-:-:S04]  /*2750*/  IMAD.WIDE.U32 R34, R24, R27, R34 ;  /* 0x0000001b18227225 */ /* 0x000fc800078e0022 */
[C---:B------:R-:W-:Y:S02]  /*2760*/  IMAD R25, R15.reuse, R27, RZ ;  /* 0x0000001b0f197224 */ /* 0x040fe400078e02ff */
[----:B------:R-:W-:-:S04]  /*2770*/  IMAD.HI.U32 R24, P0, R15, R29, R34 ;  /* 0x0000001d0f187227 */ /* 0x000fc80007800022 */
[----:B------:R-:W-:Y:S01]  /*2780*/  IMAD.HI.U32 R15, R15, R27, RZ ;  /* 0x0000001b0f0f7227 */ /* 0x000fe200078e00ff */
[----:B------:R-:W-:-:S04]  /*2790*/  IADD3 R25, P1, R25, R24, RZ ;  /* 0x0000001819197210 */ /* 0x000fc80007f3e0ff */
[----:B------:R-:W-:Y:S01]  /*27a0*/  IADD3.X R15, R15, RZ, RZ, P0, !PT ;  /* 0x000000ff0f0f7210 */ /* 0x000fe200007fe4ff */
        /* <DEDUP_REMOVED lines=13> */
[----:B------:R-:W-:Y:S01]  /*2880*/  SEL R24, R24, R25, P0 ;  /* 0x0000001918187207 */ /* 0x000fe20000000000 */
[----:B------:R-:W-:Y:S01]  /*2890*/  HFMA2.MMA R25, -RZ, RZ, 0, 0 ;  /* 0x00000000ff197435 */ /* 0x000fe200000001ff */
        /* <DEDUP_REMOVED lines=8> */
[----:B------:R-:W-:Y:S01]  /*2920*/  IMAD.MOV.U32 R24, RZ, RZ, R11 ;  /* 0x000000ffff187224 */ /* 0x000fe200078e000b */
[----:B------:R-:W-:-:S02]  /*2930*/  ISETP.GE.AND P1, PT, R21, RZ, PT ;  /* 0x000000ff1500720c */ /* 0x000fc40003f26270 */
[----:B------:R-:W-:Y:S02]  /*2940*/  SEL R30, R20, R30, P0 ;  /* 0x0000001e141e7207 */ /* 0x000fe40000000000 */
[-C--:B------:R-:W-:Y:S02]  /*2950*/  IADD3 R20, P3, RZ, -R15.reuse, RZ ;  /* 0x8000000fff147210 */ /* 0x080fe40007f7e0ff */
[----:B------:R-:W-:Y:S02]  /*2960*/  ISETP.NE.U32.AND P0, PT, R14, RZ, PT ;  /* 0x000000ff0e00720c */ /* 0x000fe40003f05070 */
[----:B------:R-:W-:Y:S02]  /*2970*/  IADD3.X R14, RZ, ~R30, RZ, P3, !PT ;  /* 0x8000001eff0e7210 */ /* 0x000fe40001ffe4ff */
[----:B------:R-:W-:Y:S02]  /*2980*/  ISETP.NE.AND.EX P0, PT, R13, RZ, PT, P0 ;  /* 0x000000ff0d00720c */ /* 0x000fe40003f05300 */
[----:B------:R-:W-:-:S02]  /*2990*/  SEL R20, R20, R15, !P1 ;  /* 0x0000000f14147207 */ /* 0x000fc40004800000 */
[----:B------:R-:W-:Y:S02]  /*29a0*/  SEL R14, R14, R30, !P1 ;  /* 0x0000001e0e0e7207 */ /* 0x000fe40004800000 */
[----:B------:R-:W-:Y:S02]  /*29b0*/  SEL R20, R20, 0xffffffff, P0 ;  /* 0xffffffff14147807 */ /* 0x000fe40000000000 */
[----:B------:R-:W-:Y:S01]  /*29c0*/  SEL R14, R14, 0xffffffff, P0 ;  /* 0xffffffff0e0e7807 */ /* 0x000fe20000000000 */
[----:B------:R-:W-:Y:S06]  /*29d0*/  RET.REL.NODEC R24 `(_ZN2at4cuda17kernelHistogram1DIlhlLi1ELi2ELin1ELNS0_23CUDAHistogramMemoryTypeE0EZNS0_21CUDA_tensor_histogramIlhLb0EEEbNS_6TensorES4_S4_lNS_14AccumulateTypeIT0_Lb1EE4typeES8_NS0_13TensorArgTypeES9_S9_EUllE_EEvNS0_6detail10TensorInfoIT_T1_EESF_NSC_IKS6_SE_EElS8_S8_SE_T6_) ;  /* 0xffffd62018007950 */ /* 0x000fec0003c3ffff */
.L_x_3379:
        /* <DEDUP_REMOVED lines=10> */
.L_x_3631:


//--------------------- .text._ZN2at4cuda17kernelHistogram1DIfhlLi1ELi2ELin1ELNS0_23CUDAHistogramMemoryTypeE1EZNS0_21CUDA_tensor_histogramIfhLb1EEEbNS_6TensorES4_S4_lNS_14AccumulateTypeIT0_Lb1EE4typeES8_NS0_13TensorArgTypeES9_S9_EUllE0_EEvNS0_6detail10TensorInfoIT_T1_EESF_NSC_IKS6_SE_EElS8_S8_SE_T6_ --------------------------
	.section	.text._ZN2at4cuda17kernelHistogram1DIfhlLi1ELi2ELin1ELNS0_23CUDAHistogramMemoryTypeE1EZNS0_21CUDA_tensor_histogramIfhLb1EEEbNS_6TensorES4_S4_lNS_14AccumulateTypeIT0_Lb1EE4typeES8_NS0_13TensorArgTypeES9_S9_EUllE0_EEvNS0_6detail10TensorInfoIT_T1_EESF_NSC_IKS6_SE_EElS8_S8_SE_T6_,"ax",@progbits
	.sectioninfo	@"SHI_REGISTERS=36"
	.align	128
        .global         _ZN2at4cuda17kernelHistogram1DIfhlLi1ELi2ELin1ELNS0_23CUDAHistogramMemoryTypeE1EZNS0_21CUDA_tensor_histogramIfhLb1EEEbNS_6TensorES4_S4_lNS_14AccumulateTypeIT0_Lb1EE4typeES8_NS0_13TensorArgTypeES9_S9_EUllE0_EEvNS0_6detail10TensorInfoIT_T1_EESF_NSC_IKS6_SE_EElS8_S8_SE_T6_
        .type           _ZN2at4cuda17kernelHistogram1DIfhlLi1ELi2ELin1ELNS0_23CUDAHistogramMemoryTypeE1EZNS0_21CUDA_tensor_histogramIfhLb1EEEbNS_6TensorES4_S4_lNS_14AccumulateTypeIT0_Lb1EE4typeES8_NS0_13TensorArgTypeES9_S9_EUllE0_EEvNS0_6detail10TensorInfoIT_T1_EESF_NSC_IKS6_SE_EElS8_S8_SE_T6_,@function
        .size           _ZN2at4cuda17kernelHistogram1DIfhlLi1ELi2ELin1ELNS0_23CUDAHistogramMemoryTypeE1EZNS0_21CUDA_tensor_histogramIfhLb1EEEbNS_6TensorES4_S4_lNS_14AccumulateTypeIT0_Lb1EE4typeES8_NS0_13TensorArgTypeES9_S9_EUllE0_EEvNS0_6detail10TensorInfoIT_T1_EESF_NSC_IKS6_SE_EElS8_S8_SE_T6_,(.L_x_3632 - _ZN2at4cuda17kernelHistogram1DIfhlLi1ELi2ELin1ELNS0_23CUDAHistogramMemoryTypeE1EZNS0_21CUDA_tensor_histogramIfhLb1EEEbNS_6TensorES4_S4_lNS_14AccumulateTypeIT0_Lb1EE4typeES8_NS0_13TensorArgTypeES9_S9_EUllE0_EEvNS0_6detail10TensorInfoIT_T1_EESF_NSC_IKS6_SE_EElS8_S8_SE_T6_)
        .other          _ZN2at4cuda17kernelHistogram1DIfhlLi1ELi2ELin1ELNS0_23CUDAHistogramMemoryTypeE1EZNS0_21CUDA_tensor_histogramIfhLb1EEEbNS_6TensorES4_S4_lNS_14AccumulateTypeIT0_Lb1EE4typeES8_NS0_13TensorArgTypeES9_S9_EUllE0_EEvNS0_6detail10TensorInfoIT_T1_EESF_NSC_IKS6_SE_EElS8_S8_SE_T6_,@"STO_CUDA_ENTRY STV_DEFAULT"
_ZN2at4cuda17kernelHistogram1DIfhlLi1ELi2ELin1ELNS0_23CUDAHistogramMemoryTypeE1EZNS0_21CUDA_tensor_histogramIfhLb1EEEbNS_6TensorES4_S4_lNS_14AccumulateTypeIT0_Lb1EE4typeES8_NS0_13TensorArgTypeES9_S9_EUllE0_EEvNS0_6detail10TensorInfoIT_T1_EESF_NSC_IKS6_SE_EElS8_S8_SE_T6_:
.text._ZN2at4cuda17kernelHistogram1DIfhlLi1ELi2ELin1ELNS0_23CUDAHistogramMemoryTypeE1EZNS0_21CUDA_tensor_histogramIfhLb1EEEbNS_6TensorES4_S4_lNS_14AccumulateTypeIT0_Lb1EE4typeES8_NS0_13TensorArgTypeES9_S9_EUllE0_EEvNS0_6detail10TensorInfoIT_T1_EESF_NSC_IKS6_SE_EElS8_S8_SE_T6_:
        /* <DEDUP_REMOVED lines=17> */
.L_x_3386:
        /* <DEDUP_REMOVED lines=32> */
[----:B------:R-:W-:Y:S05]  /*0310*/  CALL.REL.NOINC `($__internal_84_$__cuda_sm20_div_s64) ;  /* 0x00001ed000007944 */ /* 0x000fea0003c00000 */
[----:B------:R-:W-:Y:S05]  /*0320*/  BRA `(.L_x_3385) ;  /* 0x0000012000007947 */ /* 0x000fea0003800000 */
.L_x_3384:
        /* <DEDUP_REMOVED lines=18> */
.L_x_3385:
[----:B------:R-:W-:Y:S05]  /*0450*/  BSYNC B1 ;  /* 0x0000000000017941 */ /* 0x000fea0003800000 */
.L_x_3383:
        /* <DEDUP_REMOVED lines=14> */
.L_x_3382:
[----:B------:R-:W-:Y:S05]  /*0540*/  BSYNC B0 ;  /* 0x0000000000007941 */ /* 0x000fea0003800000 */
.L_x_3381:
[----:B------:R-:W-:Y:S05]  /*0550*/  @!P0 BRA `(.L_x_3386) ;  /* 0xfffffbb000008947 */ /* 0x000fea000383ffff */
[----:B------:R-:W-:Y:S05]  /*0560*/  EXIT ;  /* 0x000000000000794d */ /* 0x000fea0003800000 */
.L_x_3380:
[----:B------:R-:W-:-:S04]  /*0570*/  LOP3.LUT R3, RZ, c[0x0][0x638], RZ, 0x33, !PT ;  /* 0x00018e00ff037a12 */ /* 0x000fc800078e33ff */
[----:B------:R-:W-:-:S04]  /*0580*/  IMNMX R3, R3, -0x3, !PT ;  /* 0xfffffffd03037817 */ /* 0x000fc80007800200 */
[----:B------:R-:W-:-:S04]  /*0590*/  IADD3 R6, R3, c[0x0][0x638], RZ ;  /* 0x00018e0003067a10 */ /* 0x000fc80007ffe0ff */
[C---:B------:R-:W-:Y:S02]  /*05a0*/  IADD3 R3, R6.reuse, 0x2, RZ ;  /* 0x0000000206037810 */ /* 0x040fe40007ffe0ff */
[----:B------:R-:W-:Y:S02]  /*05b0*/  IADD3 R4, R6, 0x1, RZ ;  /* 0x0000000106047810 */ /* 0x000fe40007ffe0ff */
[----:B------:R-:W-:-:S05]  /*05c0*/  LOP3.LUT R3, R3, 0x3, RZ, 0xc0, !PT ;  /* 0x0000000303037812 */ /* 0x000fca00078ec0ff */
[----:B------:R-:W-:Y:S02]  /*05d0*/  IMAD.IADD R5, R6, 0x1, -R3 ;  /* 0x0000000106057824 */ /* 0x000fe400078e0a03 */
.L_x_3417:
        /* <DEDUP_REMOVED lines=11> */
.L_x_3400:
        /* <DEDUP_REMOVED lines=8> */
[----:B------:R-:W-:Y:S05]  /*0710*/  CALL.REL.NOINC `($__internal_84_$__cuda_sm20_div_s64) ;  /* 0x00001ad000007944 */ /* 0x000fea0003c00000 */
        /* <DEDUP_REMOVED lines=10> */
.L_x_3389:
        /* <DEDUP_REMOVED lines=22> */
.L_x_3390:
[----:B------:R-:W-:Y:S05]  /*0920*/  BSYNC B0 ;  /* 0x0000000000007941 */ /* 0x000fea0003800000 */
.L_x_3388:
        /* <DEDUP_REMOVED lines=16> */
[----:B------:R-:W-:Y:S05]  /*0a30*/  CALL.REL.NOINC `($__internal_84_$__cuda_sm20_div_s64) ;  /* 0x000017b000007944 */ /* 0x000fea0003c00000 */
        /* <DEDUP_REMOVED lines=12> */
.L_x_3392:
        /* <DEDUP_REMOVED lines=23> */
.L_x_3393:
[----:B------:R-:W-:Y:S05]  /*0c70*/  BSYNC B0 ;  /* 0x0000000000007941 */ /* 0x000fea0003800000 */
.L_x_3391:
        /* <DEDUP_REMOVED lines=29> */
.L_x_3395:
        /* <DEDUP_REMOVED lines=23> */
.L_x_3396:
[----:B------:R-:W-:Y:S05]  /*0fc0*/  BSYNC B0 ;  /* 0x0000000000007941 */ /* 0x000fea0003800000 */
.L_x_3394:
        /* <DEDUP_REMOVED lines=30> */
.L_x_3398:
        /* <DEDUP_REMOVED lines=22> */
.L_x_3399:
[----:B------:R-:W-:Y:S05]  /*1310*/  BSYNC B0 ;  /* 0x0000000000007941 */ /* 0x000fea0003800000 */
.L_x_3397:
        /* <DEDUP_REMOVED lines=11> */
.L_x_3387:
        /* <DEDUP_REMOVED lines=12> */
[----:B------:R-:W-:Y:S05]  /*1490*/  CALL.REL.NOINC `($__internal_84_$__cuda_sm20_div_s64) ;  /* 0x00000d5000007944 */ /* 0x000fea0003c00000 */
        /* <DEDUP_REMOVED lines=10> */
.L_x_3403:
        /* <DEDUP_REMOVED lines=23> */
.L_x_3404:
[----:B------:R-:W-:Y:S05]  /*16b0*/  BSYNC B0 ;  /* 0x0000000000007941 */ /* 0x000fea0003800000 */
.L_x_3402:
        /* <DEDUP_REMOVED lines=27> */
.L_x_3406:
        /* <DEDUP_REMOVED lines=23> */
.L_x_3407:
[----:B------:R-:W-:Y:S05]  /*19e0*/  BSYNC B0 ;  /* 0x0000000000007941 */ /* 0x000fea0003800000 */
.L_x_3405:
        /* <DEDUP_REMOVED lines=16> */
[----:B------:R-:W-:Y:S05]  /*1af0*/  CALL.REL.NOINC `($__internal_84_$__cuda_sm20_div_s64) ;  /* 0x000006f000007944 */ /* 0x000fea0003c00000 */
        /* <DEDUP_REMOVED lines=9> */
.L_x_3409:
        /* <DEDUP_REMOVED lines=23> */
.L_x_3410:
[----:B------:R-:W-:Y:S05]  /*1d00*/  BSYNC B0 ;  /* 0x0000000000007941 */ /* 0x000fea0003800000 */
.L_x_3408:
[----:B------:R-:W0:Y:S01]  /*1d10*/  LDC.64 R6, c[0x0][R6+0x218] ;  /* 0x0000860006067b82 */ /* 0x000e220000000a00 */
[----:B------:R-:W-:Y:S02]  /*1d20*/  IMAD.MOV.U32 R13, RZ, RZ, R9 ;  /* 0x000000ffff0d7224 */ /* 0x000fe400078e0009 */
[-C--:B0-----:R-:W-:Y:S02]  /*1d30*/  IMAD R7, R7, R10.reuse, RZ ;  /* 0x0000000a07077224 */ /* 0x081fe400078e02ff */
[----:B------:R-:W-:-:S04]  /*1d40*/  IMAD.WIDE.U32 R12, R6, R10, R12 ;  /* 0x0000000a060c7225 */ /* 0x000fc800078e000c */
[----:B------:R-:W-:-:S04]  /*1d50*/  IMAD R7, R6, R15, R7 ;  /* 0x0000000f06077224 */ /* 0x000fc800078e0207 */
[----:B------:R-:W-:-:S05]  /*1d60*/  IMAD.IADD R9, R13, 0x1, R7 ;  /* 0x000000010d097824 */ /* 0x000fca00078e0207 */
.L_x_3401:
        /* <DEDUP_REMOVED lines=27> */
[----:B------:R-:W-:Y:S05]  /*1f20*/  CALL.REL.NOINC `($__internal_84_$__cuda_sm20_div_s64) ;  /* 0x000002c000007944 */ /* 0x000fea0003c00000 */
[----:B------:R-:W-:Y:S05]  /*1f30*/  BRA `(.L_x_3415) ;  /* 0x0000012000007947 */ /* 0x000fea0003800000 */
.L_x_3414:
        /* <DEDUP_REMOVED lines=18> */
.L_x_3415:
[----:B------:R-:W-:Y:S05]  /*2060*/  BSYNC B1 ;  /* 0x0000000000017941 */ /* 0x000fea0003800000 */
.L_x_3413:
        /* <DEDUP_REMOVED lines=11> */
[----:B------:R-:W-:Y:S02]  /*2120*/  LEA.HI.X R9, R6, c[0x0][0x164], R7, 0x2, P0 ;  /* 0x0000590006097a11 */ /* 0x000fe400000f1407 */
[----:B------:R-:W-:-:S05]  /*2130*/  MOV R7, 0x3f800000 ;  /* 0x3f80000000077802 */ /* 0x000fca0000000f00 */
[----:B------:R0:W-:Y:S02]  /*2140*/  RED.E.ADD.F32.FTZ.RN.STRONG.GPU [R8.64], R7 ;  /* 0x000000070800798e */ /* 0x0001e4000c10e786 */
.L_x_3412:
[----:B------:R-:W-:Y:S05]  /*2150*/  BSYNC B0 ;  /* 0x0000000000007941 */ /* 0x000fea0003800000 */
.L_x_3411:
[----:B------:R-:W-:-:S04]  /*2160*/  IMAD.MOV.U32 R6, RZ, RZ, c[0x0][0xc] ;  /* 0x00000300ff067624 */ /* 0x000fc800078e00ff */
[----:B0-----:R-:W-:-:S05]  /*2170*/  IMAD R7, R6, c[0x0][0x0], RZ ;  /* 0x0000000006077a24 */ /* 0x001fca00078e02ff */
[----:B------:R-:W-:-:S04]  /*2180*/  IADD3 R0, P0, R7, R0, RZ ;  /* 0x0000000007007210 */ /* 0x000fc80007f1e0ff */
[----:B------:R-:W-:Y:S02]  /*2190*/  IADD3.X R2, RZ, R2, RZ, P0, !PT ;  /* 0x00000002ff027210 */ /* 0x000fe400007fe4ff */
[----:B------:R-:W-:-:S04]  /*21a0*/  ISETP.GE.U32.AND P0, PT, R0, c[0x0][0x658], PT ;  /* 0x0001960000007a0c */ /* 0x000fc80003f06070 */
[----:B------:R-:W-:-:S13]  /*21b0*/  ISETP.GE.AND.EX P0, PT, R2, c[0x0][0x65c], PT, P0 ;  /* 0x0001970002007a0c */ /* 0x000fda0003f06300 */
[----:B------:R-:W-:Y:S01]  /*21c0*/  @P0 CALL.REL.NOINC `(.L_x_3416) ;  /* 0x0000001000000944 */ /* 0x000fe20003c00000 */
[----:B------:R-:W-:Y:S05]  /*21d0*/  BRA `(.L_x_3417) ;  /* 0xffffe40000007947 */ /* 0x000fea000383ffff */
.L_x_3416:
[----:B------:R-:W-:Y:S05]  /*21e0*/  EXIT ;  /* 0x000000000000794d */ /* 0x000fea0003800000 */
        .weak           $__internal_84_$__cuda_sm20_div_s64
        .type           $__internal_84_$__cuda_sm20_div_s64,@function
        .size           $__internal_84_$__cuda_sm20_div_s64,(.L_x_3632 - $__internal_84_$__cuda_sm20_div_s64)
$__internal_84_$__cuda_sm20_div_s64:
        /* <DEDUP_REMOVED lines=82> */
[----:B------:R-:W-:Y:S06]  /*2710*/  RET.REL.NODEC R10 `(_ZN2at4cuda17kernelHistogram1DIfhlLi1ELi2ELin1ELNS0_23CUDAHistogramMemoryTypeE1EZNS0_21CUDA_tensor_histogramIfhLb1EEEbNS_6TensorES4_S4_lNS_14AccumulateTypeIT0_Lb1EE4typeES8_NS0_13TensorArgTypeES9_S9_EUllE0_EEvNS0_6detail10TensorInfoIT_T1_EESF_NSC_IKS6_SE_EElS8_S8_SE_T6_) ;  /* 0xffffd8e00a007950 */ /* 0x000fec0003c3ffff */
.L_x_3418:
        /* <DEDUP_REMOVED lines=14> */
.L_x_3632:


//--------------------- .text._ZN2at4cuda17kernelHistogram1DIfhlLi1ELi2ELin1ELNS0_23CUDAHistogramMemoryTypeE0EZNS0_21CUDA_tensor_histogramIfhLb1EEEbNS_6TensorES4_S4_lNS_14AccumulateTypeIT0_Lb1EE4typeES8_NS0_13TensorArgTypeES9_S9_EUllE0_EEvNS0_6detail10TensorInfoIT_T1_EESF_NSC_IKS6_SE_EElS8_S8_SE_T6_ --------------------------
	.section	.text._ZN2at4cuda17kernelHistogram1DIfhlLi1ELi2ELin1ELNS0_23CUDAHistogramMemoryTypeE0EZNS0_21CUDA_tensor_histogramIfhLb1EEEbNS_6TensorES4_S4_lNS_14AccumulateTypeIT0_Lb1EE4typeES8_NS0_13TensorArgTypeES9_S9_EUllE0_EEvNS0_6detail10TensorInfoIT_T1_EESF_NSC_IKS6_SE_EElS8_S8_SE_T6_,"ax",@progbits
	.sectioninfo	@"SHI_REGISTERS=40"
	.align	128
        .global         _ZN2at4cuda17kernelHistogram1DIfhlLi1ELi2ELin1ELNS0_23CUDAHistogramMemoryTypeE0EZNS0_21CUDA_tensor_histogramIfhLb1EEEbNS_6TensorES4_S4_lNS_14AccumulateTypeIT0_Lb1EE4typeES8_NS0_13TensorArgTypeES9_S9_EUllE0_EEvNS0_6detail10TensorInfoIT_T1_EESF_NSC_IKS6_SE_EElS8_S8_SE_T6_
        .type           _ZN2at4cuda17kernelHistogram1DIfhlLi1ELi2ELin1ELNS0_23CUDAHistogramMemoryTypeE0EZNS0_21CUDA_tensor_histogramIfhLb1EEEbNS_6TensorES4_S4_lNS_14AccumulateTypeIT0_Lb1EE4typeES8_NS0_13TensorArgTypeES9_S9_EUllE0_EEvNS0_6detail10TensorInfoIT_T1_EESF_NSC_IKS6_SE_EElS8_S8_SE_T6_,@function
        .size           _ZN2at4cuda17kernelHistogram1DIfhlLi1ELi2ELin1ELNS0_23CUDAHistogramMemoryTypeE0EZNS0_21CUDA_tensor_histogramIfhLb1EEEbNS_6TensorES4_S4_lNS_14AccumulateTypeIT0_Lb1EE4typeES8_NS0_13TensorArgTypeES9_S9_EUllE0_EEvNS0_6detail10TensorInfoIT_T1_EESF_NSC_IKS6_SE_EElS8_S8_SE_T6_,(.L_x_3633 - _ZN2at4cuda17kernelHistogram1DIfhlLi1ELi2ELin1ELNS0_23CUDAHistogramMemoryTypeE0EZNS0_21CUDA_tensor_histogramIfhLb1EEEbNS_6TensorES4_S4_lNS_14AccumulateTypeIT0_Lb1EE4typeES8_NS0_13TensorArgTypeES9_S9_EUllE0_EEvNS0_6detail10TensorInfoIT_T1_EESF_NSC_IKS6_SE_EElS8_S8_SE_T6_)
        .other          _ZN2at4cuda17kernelHistogram1DIfhlLi1ELi2ELin1ELNS0_23CUDAHistogramMemoryTypeE0EZNS0_21CUDA_tensor_histogramIfhLb1EEEbNS_6TensorES4_S4_lNS_14AccumulateTypeIT0_Lb1EE4typeES8_NS0_13TensorArgTypeES9_S9_EUllE0_EEvNS0_6detail10TensorInfoIT_T1_EESF_NSC_IKS6_SE_EElS8_S8_SE_T6_,@"STO_CUDA_ENTRY STV_DEFAULT"
_ZN2at4cuda17kernelHistogram1DIfhlLi1ELi2ELin1ELNS0_23CUDAHistogramMemoryTypeE0EZNS0_21CUDA_tensor_histogramIfhLb1EEEbNS_6TensorES4_S4_lNS_14AccumulateTypeIT0_Lb1EE4typeES8_NS0_13TensorArgTypeES9_S9_EUllE0_EEvNS0_6detail10TensorInfoIT_T1_EESF_NSC_IKS6_SE_EElS8_S8_SE_T6_:
.text._ZN2at4cuda17kernelHistogram1DIfhlLi1ELi2ELin1ELNS0_23CUDAHistogramMemoryTypeE0EZNS0_21CUDA_tensor_histogramIfhLb1EEEbNS_6TensorES4_S4_lNS_14AccumulateTypeIT0_Lb1EE4typeES8_NS0_13TensorArgTypeES9_S9_EUllE0_EEvNS0_6detail10TensorInfoIT_T1_EESF_NSC_IKS6_SE_EElS8_S8_SE_T6_:
        /* <DEDUP_REMOVED lines=9> */
.L_x_3421:
[----:B------:R0:W-:Y:S02]  /*0090*/  STS [R2.X4], RZ ;  /* 0x000000ff02007388 */ /* 0x0001e40000004800 */
[----:B0-----:R-:W-:-:S05]  /*00a0*/  IADD3 R2, P0, R2, c[0x0][0x0], RZ ;  /* 0x0000000002027a10 */ /* 0x001fca0007f1e0ff */
[----:B------:R-:W-:Y:S01]  /*00b0*/  IMAD.X R3, RZ, RZ, R3, P0 ;  /* 0x000000ffff037224 */ /* 0x000fe200000e0603 */
[----:B------:R-:W-:-:S04]  /*00c0*/  ISETP.GE.U32.AND P0, PT, R2, c[0x0][0x168], PT ;  /* 0x00005a0002007a0c */ /* 0x000fc80003f06070 */
[----:B------:R-:W-:-:S13]  /*00d0*/  ISETP.GE.AND.EX P0, PT, R3, c[0x0][0x16c], PT, P0 ;  /* 0x00005b0003007a0c */ /* 0x000fda0003f06300 */
[----:B------:R-:W-:Y:S05]  /*00e0*/  @!P0 BRA `(.L_x_3421) ;  /* 0xffffffa000008947 */ /* 0x000fea000383ffff */
.L_x_3420:
[----:B-1----:R-:W-:Y:S05]  /*00f0*/  BSYNC B0 ;  /* 0x0000000000007941 */ /* 0x002fea0003800000 */
.L_x_3419:
        /* <DEDUP_REMOVED lines=16> */
.L_x_3430:
[----:B------:R-:W-:Y:S02]  /*0200*/  IMAD R7, R5, c[0x0][0x570], RZ ;  /* 0x00015c0005077a24 */ /* 0x000fe400078e02ff */
        /* <DEDUP_REMOVED lines=30> */
[----:B------:R-:W-:Y:S05]  /*03f0*/  CALL.REL.NOINC `($__internal_85_$__cuda_sm20_div_s64) ;  /* 0x00001fa000007944 */ /* 0x000fea0003c00000 */
[----:B------:R-:W-:Y:S05]  /*0400*/  BRA `(.L_x_3428) ;  /* 0x0000012000007947 */ /* 0x000fea0003800000 */
.L_x_3427:
        /* <DEDUP_REMOVED lines=18> */
.L_x_3428:
[----:B------:R-:W-:Y:S05]  /*0530*/  BSYNC B1 ;  /* 0x0000000000017941 */ /* 0x000fea0003800000 */
.L_x_3426:
[----:B------:R-:W-:Y:S02]  /*0540*/  ISETP.NE.U32.AND P1, PT, R24, c[0x0][0x640], PT ;  /* 0x0001900018007a0c */ /* 0x000fe40003f25070 */
[----:B------:R-:W-:-:S04]  /*0550*/  SHF.R.S32.HI R7, RZ, 0x1f, R24 ;  /* 0x0000001fff077819 */ /* 0x000fc80000011418 */
[----:B------:R-:W-:-:S04]  /*0560*/  ISETP.NE.AND.EX P1, PT, R7, c[0x0][0x644], PT, P1 ;  /* 0x0001910007007a0c */ /* 0x000fc80003f25310 */
[----:B------:R-:W-:-:S05]  /*0570*/  SEL R7, RZ, 0xffffffff, P1 ;  /* 0xffffffffff077807 */ /* 0x000fca0000800000 */
[----:B------:R-:W-:-:S04]  /*0580*/  IMAD.IADD R24, R24, 0x1, R7 ;  /* 0x0000000118187824 */ /* 0x000fc800078e0207 */
[----:B------:R-:W-:-:S05]  /*0590*/  IMAD.SHL.U32 R24, R24, 0x4, RZ ;  /* 0x0000000418187824 */ /* 0x000fca00078e00ff */
.L_x_3429:
[----:B------:R-:W0:Y:S02]  /*05a0*/  LDS R8, [R24] ;  /* 0x0000000018087984 */ /* 0x000e240000000800 */
[----:B0-----:R-:W-:-:S06]  /*05b0*/  FADD R9, R8, 1 ;  /* 0x3f80000008097421 */ /* 0x001fcc0000000000 */
[----:B------:R-:W0:Y:S02]  /*05c0*/  ATOMS.CAST.SPIN R9, [R24], R8, R9 ;  /* 0x000000081809738d */ /* 0x000e240001800009 */
[----:B0-----:R-:W-:-:S13]  /*05d0*/  ISETP.EQ.U32.AND P1, PT, R9, 0x1, PT ;  /* 0x000000010900780c */ /* 0x001fda0003f22070 */
[----:B------:R-:W-:Y:S05]  /*05e0*/  @!P1 BRA `(.L_x_3429) ;  /* 0xffffffb000009947 */ /* 0x000fea000383ffff */
.L_x_3425:
[----:B------:R-:W-:Y:S05]  /*05f0*/  BSYNC B0 ;  /* 0x0000000000007941 */ /* 0x000fea0003800000 */
.L_x_3424:
[----:B------:R-:W-:Y:S05]  /*0600*/  @!P0 BRA `(.L_x_3430) ;  /* 0xfffffbf000008947 */ /* 0x000fea000383ffff */
[----:B------:R-:W-:Y:S05]  /*0610*/  BRA `(.L_x_3422) ;  /* 0x00001c3000007947 */ /* 0x000fea0003800000 */
.L_x_3423:
[----:B------:R-:W-:Y:S02]  /*0620*/  LOP3.LUT R4, RZ, c[0x0][0x638], RZ, 0x33, !PT ;  /* 0x00018e00ff047a12 */ /* 0x000fe400078e33ff */
[----:B------:R-:W-:Y:S02]  /*0630*/  MOV R6, RZ ;  /* 0x000000ff00067202 */ /* 0x000fe40000000f00 */
[----:B------:R-:W-:-:S04]  /*0640*/  IMNMX R4, R4, -0x3, !PT ;  /* 0xfffffffd04047817 */ /* 0x000fc80007800200 */
[----:B------:R-:W-:-:S04]  /*0650*/  IADD3 R4, R4, c[0x0][0x638], RZ ;  /* 0x00018e0004047a10 */ /* 0x000fc80007ffe0ff */
[C---:B------:R-:W-:Y:S02]  /*0660*/  IADD3 R9, R4.reuse, 0x2, RZ ;  /* 0x0000000204097810 */ /* 0x040fe40007ffe0ff */
[----:B------:R-:W-:Y:S02]  /*0670*/  IADD3 R7, R4, 0x1, RZ ;  /* 0x0000000104077810 */ /* 0x000fe40007ffe0ff */
[----:B------:R-:W-:Y:S02]  /*0680*/  LOP3.LUT R9, R9, 0x3, RZ, 0xc0, !PT ;  /* 0x0000000309097812 */ /* 0x000fe400078ec0ff */
.L_x_3461:
        /* <DEDUP_REMOVED lines=11> */
.L_x_3444:
        /* <DEDUP_REMOVED lines=9> */
[----:B------:R-:W-:Y:S05]  /*07d0*/  CALL.REL.NOINC `($__internal_85_$__cuda_sm20_div_s64) ;  /* 0x00001bc000007944 */ /* 0x000fea0003c00000 */
        /* <DEDUP_REMOVED lines=11> */
.L_x_3433:
        /* <DEDUP_REMOVED lines=22> */
.L_x_3434:
[----:B------:R-:W-:Y:S05]  /*09f0*/  BSYNC B0 ;  /* 0x0000000000007941 */ /* 0x000fea0003800000 */
.L_x_3432:
        /* <DEDUP_REMOVED lines=15> */
[----:B------:R-:W-:Y:S05]  /*0af0*/  CALL.REL.NOINC `($__internal_85_$__cuda_sm20_div_s64) ;  /* 0x000018a000007944 */ /* 0x000fea0003c00000 */
        /* <DEDUP_REMOVED lines=12> */
.L_x_3436:
        /* <DEDUP_REMOVED lines=22> */
.L_x_3437:
[----:B------:R-:W-:Y:S05]  /*0d20*/  BSYNC B0 ;  /* 0x0000000000007941 */ /* 0x000fea0003800000 */
.L_x_3435:
        /* <DEDUP_REMOVED lines=16> */
[----:B------:R-:W-:Y:S05]  /*0e30*/  CALL.REL.NOINC `($__internal_85_$__cuda_sm20_div_s64) ;  /* 0x0000156000007944 */ /* 0x000fea0003c00000 */
        /* <DEDUP_REMOVED lines=12> */
.L_x_3439:
        /* <DEDUP_REMOVED lines=22> */
.L_x_3440:
[----:B------:R-:W-:Y:S05]  /*1060*/  BSYNC B0 ;  /* 0x0000000000007941 */ /* 0x000fea0003800000 */
.L_x_3438:
        /* <DEDUP_REMOVED lines=30> */
.L_x_3442:
        /* <DEDUP_REMOVED lines=23> */
.L_x_3443:
[----:B------:R-:W-:Y:S05]  /*13c0*/  BSYNC B0 ;  /* 0x0000000000007941 */ /* 0x000fea0003800000 */
.L_x_3441:
        /* <DEDUP_REMOVED lines=11> */
.L_x_3431:
        /* <DEDUP_REMOVED lines=24> */
.L_x_3447:
        /* <DEDUP_REMOVED lines=23> */
.L_x_3448:
[----:B------:R-:W-:Y:S05]  /*1770*/  BSYNC B0 ;  /* 0x0000000000007941 */ /* 0x000fea0003800000 */
.L_x_3446:
        /* <DEDUP_REMOVED lines=27> */
.L_x_3450:
        /* <DEDUP_REMOVED lines=23> */
.L_x_3451:
[----:B------:R-:W-:Y:S05]  /*1aa0*/  BSYNC B0 ;  /* 0x0000000000007941 */ /* 0x000fea0003800000 */
.L_x_3449:
        /* <DEDUP_REMOVED lines=27> */
.L_x_3453:
        /* <DEDUP_REMOVED lines=23> */
.L_x_3454:
[----:B------:R-:W-:Y:S05]  /*1dd0*/  BSYNC B0 ;  /* 0x0000000000007941 */ /* 0x000fea0003800000 */
.L_x_3452:
[----:B------:R-:W0:Y:S02]  /*1de0*/  LDC.64 R10, c[0x0][R8+0x218] ;  /* 0x00008600080a7b82 */ /* 0x000e240000000a00 */
[-C--:B0-----:R-:W-:Y:S02]  /*1df0*/  IMAD R11, R11, R12.reuse, RZ ;  /* 0x0000000c0b0b7224 */ /* 0x081fe400078e02ff */
[----:B------:R-:W-:-:S04]  /*1e00*/  IMAD.WIDE.U32 R18, R10, R12, R18 ;  /* 0x0000000c0a127225 */ /* 0x000fc800078e0012 */
[----:B------:R-:W-:-:S04]  /*1e10*/  IMAD R11, R10, R15, R11 ;  /* 0x0000000f0a0b7224 */ /* 0x000fc800078e020b */
[----:B------:R-:W-:Y:S02]  /*1e20*/  IMAD.IADD R19, R19, 0x1, R11 ;  /* 0x0000000113137824 */ /* 0x000fe400078e020b */
.L_x_3445:
        /* <DEDUP_REMOVED lines=27> */
.L_x_3458:
        /* <DEDUP_REMOVED lines=18> */
.L_x_3459:
[----:B------:R-:W-:Y:S05]  /*2100*/  BSYNC B1 ;  /* 0x0000000000017941 */ /* 0x000fea0003800000 */
.L_x_3457:
[----:B------:R-:W-:Y:S02]  /*2110*/  ISETP.NE.U32.AND P0, PT, R24, c[0x0][0x640], PT ;  /* 0x0001900018007a0c */ /* 0x000fe40003f05070 */
[----:B------:R-:W-:-:S04]  /*2120*/  SHF.R.S32.HI R8, RZ, 0x1f, R24 ;  /* 0x0000001fff087819 */ /* 0x000fc80000011418 */
[----:B------:R-:W-:-:S04]  /*2130*/  ISETP.NE.AND.EX P0, PT, R8, c[0x0][0x644], PT, P0 ;  /* 0x0001910008007a0c */ /* 0x000fc80003f05300 */
[----:B------:R-:W-:-:S05]  /*2140*/  SEL R11, RZ, 0xffffffff, P0 ;  /* 0xffffffffff0b7807 */ /* 0x000fca0000000000 */
[----:B------:R-:W-:-:S04]  /*2150*/  IMAD.IADD R24, R24, 0x1, R11 ;  /* 0x0000000118187824 */ /* 0x000fc800078e020b */
[----:B------:R-:W-:-:S05]  /*2160*/  IMAD.SHL.U32 R24, R24, 0x4, RZ ;  /* 0x0000000418187824 */ /* 0x000fca00078e00ff */
.L_x_3460:
[----:B------:R-:W0:Y:S02]  /*2170*/  LDS R10, [R24] ;  /* 0x00000000180a7984 */ /* 0x000e240000000800 */
[----:B0-----:R-:W-:-:S06]  /*2180*/  FADD R11, R10, 1 ;  /* 0x3f8000000a0b7421 */ /* 0x001fcc0000000000 */
[----:B------:R-:W0:Y:S02]  /*2190*/  ATOMS.CAST.SPIN R11, [R24], R10, R11 ;  /* 0x0000000a180b738d */ /* 0x000e24000180000b */
[----:B0-----:R-:W-:-:S13]  /*21a0*/  ISETP.EQ.U32.AND P0, PT, R11, 0x1, PT ;  /* 0x000000010b00780c */ /* 0x001fda0003f02070 */
[----:B------:R-:W-:Y:S05]  /*21b0*/  @!P0 BRA `(.L_x_3460) ;  /* 0xffffffb000008947 */ /* 0x000fea000383ffff */
.L_x_3456:
[----:B------:R-:W-:Y:S05]  /*21c0*/  BSYNC B0 ;  /* 0x0000000000007941 */ /* 0x000fea0003800000 */
.L_x_3455:
        /* <DEDUP_REMOVED lines=8> */
.L_x_3422:
[----:B------:R-:W-:Y:S01]  /*2250*/  WARPSYNC 0xffffffff ;  /* 0xffffffff00007948 */ /* 0x000fe20003800000 */
[----:B------:R-:W-:Y:S01]  /*2260*/  BAR.SYNC.DEFER_BLOCKING 0x0 ;  /* 0x0000000000007b1d */ /* 0x000fe20000010000 */
[----:B------:R-:W-:-:S04]  /*2270*/  ISETP.GE.U32.AND P0, PT, R0, c[0x0][0x168], PT ;  /* 0x00005a0000007a0c */ /* 0x000fc80003f06070 */
[----:B------:R-:W-:-:S13]  /*2280*/  ISETP.GE.AND.EX P0, PT, RZ, c[0x0][0x16c], PT, P0 ;  /* 0x00005b00ff007a0c */ /* 0x000fda0003f06300 */
[----:B------:R-:W-:Y:S05]  /*2290*/  @P0 EXIT ;  /* 0x000000000000094d */ /* 0x000fea0003800000 */
[----:B------:R-:W-:-:S03]  /*22a0*/  IMAD.MOV.U32 R6, RZ, RZ, RZ ;  /* 0x000000ffff067224 */ /* 0x000fc600078e00ff */
.L_x_3462:
        /* <DEDUP_REMOVED lines=15> */
        .weak           $__internal_85_$__cuda_sm20_div_s64
        .type           $__internal_85_$__cuda_sm20_div_s64,@function
        .size           $__internal_85_$__cuda_sm20_div_s64,(.L_x_3633 - $__internal_85_$__cuda_sm20_div_s64)
$__internal_85_$__cuda_sm20_div_s64:
        /* <DEDUP_REMOVED lines=72> */
[----:B------:R-:W-:Y:S02]  /*2820*/  LOP3.LUT R20, R13, R27, RZ, 0x3c, !PT ;  /* 0x0000001b0d147212 */ /* 0x000fe400078e3cff */
[----:B------:R-:W-:Y:S01]  /*2830*/  ISETP.NE.U32.AND P1, PT, R14, RZ, PT ;  /* 0x000000ff0e00720c */ /* 0x000fe20003f25070 */
[----:B------:R-:W-:Y:S01]  /*2840*/  IMAD.X R14, RZ, RZ, ~R21, P3 ;  /* 0x000000ffff0e7224 */ /* 0x000fe200018e0e15 */
[----:B------:R-:W-:-:S02]  /*2850*/  ISETP.GE.AND P2, PT, R20, RZ, PT ;  /* 0x000000ff1400720c */ /* 0x000fc40003f46270 */
[----:B------:R-:W-:Y:S02]  /*2860*/  ISETP.NE.AND.EX P1, PT, R13, RZ, PT, P1 ;  /* 0x000000ff0d00720c */ /* 0x000fe40003f25310 */
[----:B------:R-:W-:Y:S02]  /*2870*/  MOV R13, 0x0 ;  /* 0x00000000000d7802 */ /* 0x000fe40000000f00 */
[----:B------:R-:W-:Y:S02]  /*2880*/  SEL R24, R24, R15, !P2 ;  /* 0x0000000f18187207 */ /* 0x000fe40005000000 */
[----:B------:R-:W-:Y:S02]  /*2890*/  SEL R14, R14, R21, !P2 ;  /* 0x000000150e0e7207 */ /* 0x000fe40005000000 */
[----:B------:R-:W-:Y:S02]  /*28a0*/  SEL R24, R24, 0xffffffff, P1 ;  /* 0xffffffff18187807 */ /* 0x000fe40000800000 */
[----:B------:R-:W-:Y:S01]  /*28b0*/  SEL R25, R14, 0xffffffff, P1 ;  /* 0xffffffff0e197807 */ /* 0x000fe20000800000 */
[----:B------:R-:W-:Y:S06]  /*28c0*/  RET.REL.NODEC R12 `(_ZN2at4cuda17kernelHistogram1DIfhlLi1ELi2ELin1ELNS0_23CUDAHistogramMemoryTypeE0EZNS0_21CUDA_tensor_histogramIfhLb1EEEbNS_6TensorES4_S4_lNS_14AccumulateTypeIT0_Lb1EE4typeES8_NS0_13TensorArgTypeES9_S9_EUllE0_EEvNS0_6detail10TensorInfoIT_T1_EESF_NSC_IKS6_SE_EElS8_S8_SE_T6_) ;  /* 0xffffd7300c007950 */ /* 0x000fec0003c3ffff */
.L_x_3463:
        /* <DEDUP_REMOVED lines=11> */
.L_x_3633:


//--------------------- .text._ZN2at4cuda17kernelHistogram1DIfhlLi1ELi2ELin1ELNS0_23CUDAHistogramMemoryTypeE1EZNS0_21CUDA_tensor_histogramIfhLb1EEEbNS_6TensorES4_S4_lNS_14AccumulateTypeIT0_Lb1EE4typeES8_NS0_13TensorArgTypeES9_S9_EUllE_EEvNS0_6detail10TensorInfoIT_T1_EESF_NSC_IKS6_SE_EElS8_S8_SE_T6_ --------------------------
	.section	.text._ZN2at4cuda17kernelHistogram1DIfhlLi1ELi2ELin1ELNS0_23CUDAHistogramMemoryTypeE1EZNS0_21CUDA_tensor_histogramIfhLb1EEEbNS_6TensorES4_S4_lNS_14AccumulateTypeIT0_Lb1EE4typeES8_NS0_13TensorArgTypeES9_S9_EUllE_EEvNS0_6detail10TensorInfoIT_T1_EESF_NSC_IKS6_SE_EElS8_S8_SE_T6_,"ax",@progbits
	.sectioninfo	@"SHI_REGISTERS=36"
	.align	128
        .global         _ZN2at4cuda17kernelHistogram1DIfhlLi1ELi2ELin1ELNS0_23CUDAHistogramMemoryTypeE1EZNS0_21CUDA_tensor_histogramIfhLb1EEEbNS_6TensorES4_S4_lNS_14AccumulateTypeIT0_Lb1EE4typeES8_NS0_13TensorArgTypeES9_S9_EUllE_EEvNS0_6detail10TensorInfoIT_T1_EESF_NSC_IKS6_SE_EElS8_S8_SE_T6_
        .type           _ZN2at4cuda17kernelHistogram1DIfhlLi1ELi2ELin1ELNS0_23CUDAHistogramMemoryTypeE1EZNS0_21CUDA_tensor_histogramIfhLb1EEEbNS_6TensorES4_S4_lNS_14AccumulateTypeIT0_Lb1EE4typeES8_NS0_13TensorArgTypeES9_S9_EUllE_EEvNS0_6detail10TensorInfoIT_T1_EESF_NSC_IKS6_SE_EElS8_S8_SE_T6_,@function
        .size           _ZN2at4cuda17kernelHistogram1DIfhlLi1ELi2ELin1ELNS0_23CUDAHistogramMemoryTypeE1EZNS0_21CUDA_tensor_histogramIfhLb1EEEbNS_6TensorES4_S4_lNS_14AccumulateTypeIT0_Lb1EE4typeES8_NS0_13TensorArgTypeES9_S9_EUllE_EEvNS0_6detail10TensorInfoIT_T1_EESF_NSC_IKS6_SE_EElS8_S8_SE_T6_,(.L_x_3634 - _ZN2at4cuda17kernelHistogram1DIfhlLi1ELi2ELin1ELNS0_23CUDAHistogramMemoryTypeE1EZNS0_21CUDA_tensor_histogramIfhLb1EEEbNS_6TensorES4_S4_lNS_14AccumulateTypeIT0_Lb1EE4typeES8_NS0_13TensorArgTypeES9_S9_EUllE_EEvNS0_6detail10TensorInfoIT_T1_EESF_NSC_IKS6_SE_EElS8_S8_SE_T6_)
        .other          _ZN2at4cuda17kernelHistogram1DIfhlLi1ELi2ELin1ELNS0_23CUDAHistogramMemoryTypeE1EZNS0_21CUDA_tensor_histogramIfhLb1EEEbNS_6TensorES4_S4_lNS_14AccumulateTypeIT0_Lb1EE4typeES8_NS0_13TensorArgTypeES9_S9_EUllE_EEvNS0_6detail10TensorInfoIT_T1_EESF_NSC_IKS6_SE_EElS8_S8_SE_T6_,@"STO_CUDA_ENTRY STV_DEFAULT"
_ZN2at4cuda17kernelHistogram1DIfhlLi1ELi2ELin1ELNS0_23CUDAHistogramMemoryTypeE1EZNS0_21CUDA_tensor_histogramIfhLb1EEEbNS_6TensorES4_S4_lNS_14AccumulateTypeIT0_Lb1EE4typeES8_NS0_13TensorArgTypeES9_S9_EUllE_EEvNS0_6detail10TensorInfoIT_T1_EESF_NSC_IKS6_SE_EElS8_S8_SE_T6_:
.text._ZN2at4cuda17kernelHistogram1DIfhlLi1ELi2ELin1ELNS0_23CUDAHistogramMemoryTypeE1EZNS0_21CUDA_tensor_histogramIfhLb1EEEbNS_6TensorES4_S4_lNS_14AccumulateTypeIT0_Lb1EE4typeES8_NS0_13TensorArgTypeES9_S9_EUllE_EEvNS0_6detail10TensorInfoIT_T1_EESF_NSC_IKS6_SE_EElS8_S8_SE_T6_:
        /* <DEDUP_REMOVED lines=17> */
.L_x_3470:
[----:B------:R-:W-:Y:S02]  /*0110*/  IMAD R5, R2, c[0x0][0x570], RZ ;  /* 0x00015c0002057a24 */ /* 0x000fe400078e02ff */
[----:B0-----:R-:W-:Y:S02]  /*0120*/  IMAD.MOV.U32 R9, RZ, RZ, c[0x0][0x570] ;  /* 0x00015c00ff097624 */ /* 0x001fe400078e00ff */
        /* <DEDUP_REMOVED lines=25> */
[----:B------:R-:W-:Y:S05]  /*02c0*/  CALL.REL.NOINC `($__internal_86_$__cuda_sm20_div_s64) ;  /* 0x00001fe000007944 */ /* 0x000fea0003c00000 */
[----:B------:R-:W-:Y:S05]  /*02d0*/  BRA `(.L_x_3469) ;  /* 0x0000012000007947 */ /* 0x000fea0003800000 */
.L_x_3468:
        /* <DEDUP_REMOVED lines=18> */
.L_x_3469:
[----:B------:R-:W-:Y:S05]  /*0400*/  BSYNC B1 ;  /* 0x0000000000017941 */ /* 0x000fea0003800000 */
.L_x_3467:
[----:B------:R-:W-:Y:S02]  /*0410*/  IMAD R7, R2, c[0x0][0x730], RZ ;  /* 0x0001cc0002077a24 */ /* 0x000fe400078e02ff */
[----:B------:R-:W-:-:S04]  /*0420*/  IMAD.WIDE.U32 R4, R0, c[0x0][0x730], RZ ;  /* 0x0001cc0000047a25 */ /* 0x000fc800078e00ff */
[----:B------:R-:W-:Y:S01]  /*0430*/  IMAD R7, R0, c[0x0][0x734], R7 ;  /* 0x0001cd0000077a24 */ /* 0x000fe200078e0207 */
[----:B------:R-:W-:-:S04]  /*0440*/  LEA R6, P0, R4, c[0x0][0x660], 0x2 ;  /* 0x0001980004067a11 */ /* 0x000fc800078010ff */
[----:B------:R-:W-:-:S04]  /*0450*/  IADD3 R5, R5, R7, RZ ;  /* 0x0000000705057210 */ /* 0x000fc80007ffe0ff */
        /* <DEDUP_REMOVED lines=14> */
[----:B--2---:R0:W-:Y:S02]  /*0540*/  RED.E.ADD.F32.FTZ.RN.STRONG.GPU [R8.64], R7 ;  /* 0x000000070800798e */ /* 0x0041e4000c10e786 */
.L_x_3466:
[----:B------:R-:W-:Y:S05]  /*0550*/  BSYNC B0 ;  /* 0x0000000000007941 */ /* 0x000fea0003800000 */
.L_x_3465:
[----:B------:R-:W-:-:S05]  /*0560*/  IMAD R5, R3, c[0x0][0x0], RZ ;  /* 0x0000000003057a24 */ /* 0x000fca00078e02ff */
[----:B------:R-:W-:-:S04]  /*0570*/  IADD3 R0, P0, R5, R0, RZ ;  /* 0x0000000005007210 */ /* 0x000fc80007f1e0ff */
[----:B------:R-:W-:Y:S02]  /*0580*/  IADD3.X R2, RZ, R2, RZ, P0, !PT ;  /* 0x00000002ff027210 */ /* 0x000fe400007fe4ff */
[----:B------:R-:W-:-:S04]  /*0590*/  ISETP.GE.U32.AND P0, PT, R0, c[0x0][0x658], PT ;  /* 0x0001960000007a0c */ /* 0x000fc80003f06070 */
[----:B------:R-:W-:-:S13]  /*05a0*/  ISETP.GE.AND.EX P0, PT, R2, c[0x0][0x65c], PT, P0 ;  /* 0x0001970002007a0c */ /* 0x000fda0003f06300 */
[----:B------:R-:W-:Y:S05]  /*05b0*/  @!P0 BRA `(.L_x_3470) ;  /* 0xfffffb5000008947 */ /* 0x000fea000383ffff */
[----:B------:R-:W-:Y:S05]  /*05c0*/  EXIT ;  /* 0x000000000000794d */ /* 0x000fea0003800000 */
.L_x_3464:
[----:B------:R-:W-:-:S04]  /*05d0*/  LOP3.LUT R3, RZ, c[0x0][0x638], RZ, 0x33, !PT ;  /* 0x00018e00ff037a12 */ /* 0x000fc800078e33ff */
[----:B------:R-:W-:-:S04]  /*05e0*/  IMNMX R3, R3, -0x3, !PT ;  /* 0xfffffffd03037817 */ /* 0x000fc80007800200 */
[----:B------:R-:W-:-:S04]  /*05f0*/  IADD3 R6, R3, c[0x0][0x638], RZ ;  /* 0x00018e0003067a10 */ /* 0x000fc80007ffe0ff */
[C---:B------:R-:W-:Y:S02]  /*0600*/  IADD3 R3, R6.reuse, 0x2, RZ ;  /* 0x0000000206037810 */ /* 0x040fe40007ffe0ff */
[----:B------:R-:W-:Y:S02]  /*0610*/  IADD3 R4, R6, 0x1, RZ ;  /* 0x0000000106047810 */ /* 0x000fe40007ffe0ff */
[----:B------:R-:W-:-:S05]  /*0620*/  LOP3.LUT R3, R3, 0x3, RZ, 0xc0, !PT ;  /* 0x0000000303037812 */ /* 0x000fca00078ec0ff */
[----:B------:R-:W-:Y:S02]  /*0630*/  IMAD.IADD R5, R6, 0x1, -R3 ;  /* 0x0000000106057824 */ /* 0x000fe400078e0a03 */
.L_x_3501:
[----:B------:R-:W-:Y:S01]  /*0640*/  ISETP.GE.U32.AND P0, PT, R4, 0x3, PT ;  /* 0x000000030400780c */ /* 0x000fe20003f06070 */
[----:B------:R-:W-:Y:S01]  /*0650*/  HFMA2.MMA R7, -RZ, RZ, 0, 4.76837158203125e-07 ;  /* 0x00000008ff077435 */ /* 0x000fe200000001ff */
[----:B------:R-:W-:Y:S01]  /*0660*/  IMAD.MOV.U32 R6, RZ, RZ, c[0x0][0x638] ;  /* 0x00018e00ff067624 */ /* 0x000fe200078e00ff */
[----:B------:R-:W-:Y:S01]  /*0670*/  YIELD ;  /* 0x0000000000007946 */ /* 0x000fe20003800000 */
[----:B------:R-:W-:Y:S01]  /*0680*/  IMAD.MOV.U32 R12, RZ, RZ, RZ ;  /* 0x000000ffff0c7224 */ /* 0x000fe200078e00ff */
[----:B------:R-:W-:Y:S01]  /*0690*/  MOV R24, R0 ;  /* 0x0000000000187202 */ /* 0x000fe20000000f00 */
[----:B0-----:R-:W-:Y:S02]  /*06a0*/  IMAD.MOV.U32 R9, RZ, RZ, RZ ;  /* 0x000000ffff097224 */ /* 0x001fe400078e00ff */
[----:B------:R-:W-:-:S03]  /*06b0*/  IMAD.MOV.U32 R25, RZ, RZ, R2 ;  /* 0x000000ffff197224 */ /* 0x000fc600078e0002 */
[----:B------:R-:W-:Y:S02]  /*06c0*/  IMAD R7, R6, R7, c[0x2][0x0] ;  /* 0x0080000006077624 */ /* 0x000fe400078e0207 */
[----:B------:R-:W-:Y:S05]  /*06d0*/  @!P0 BRA `(.L_x_3471) ;  /* 0x00000d5000008947 */ /* 0x000fea0003800000 */
[----:B------:R-:W-:Y:S02]  /*06e0*/  IMAD.MOV.U32 R8, RZ, RZ, R5 ;  /* 0x000000ffff087224 */ /* 0x000fe400078e0005 */
.L_x_3484:
        /* <DEDUP_REMOVED lines=8> */
[----:B------:R-:W-:Y:S05]  /*0770*/  CALL.REL.NOINC `($__internal_86_$__cuda_sm20_div_s64) ;  /* 0x00001b3000007944 */ /* 0x000fea0003c00000 */
        /* <DEDUP_REMOVED lines=10> */
.L_x_3473:
        /* <DEDUP_REMOVED lines=22> */
.L_x_3474:
[----:B------:R-:W-:Y:S05]  /*0980*/  BSYNC B0 ;  /* 0x0000000000007941 */ /* 0x000fea0003800000 */
.L_x_3472:
        /* <DEDUP_REMOVED lines=16> */
[----:B------:R-:W-:Y:S05]  /*0a90*/  CALL.REL.NOINC `($__internal_86_$__cuda_sm20_div_s64) ;  /* 0x0000181000007944 */ /* 0x000fea0003c00000 */
        /* <DEDUP_REMOVED lines=12> */
.L_x_3476:
        /* <DEDUP_REMOVED lines=23> */
.L_x_3477:
[----:B------:R-:W-:Y:S05]  /*0cd0*/  BSYNC B0 ;  /* 0x0000000000007941 */ /* 0x000fea0003800000 */
.L_x_3475:
        /* <DEDUP_REMOVED lines=29> */
.L_x_3479:
        /* <DEDUP_REMOVED lines=23> */
.L_x_3480:
[----:B------:R-:W-:Y:S05]  /*1020*/  BSYNC B0 ;  /* 0x0000000000007941 */ /* 0x000fea0003800000 */
.L_x_3478:
        /* <DEDUP_REMOVED lines=30> */
.L_x_3482:
        /* <DEDUP_REMOVED lines=22> */
.L_x_3483:
[----:B------:R-:W-:Y:S05]  /*1370*/  BSYNC B0 ;  /* 0x0000000000007941 */ /* 0x000fea0003800000 */
.L_x_3481:
        /* <DEDUP_REMOVED lines=11> */
.L_x_3471:
        /* <DEDUP_REMOVED lines=12> */
[----:B------:R-:W-:Y:S05]  /*14f0*/  CALL.REL.NOINC `($__internal_86_$__cuda_sm20_div_s64) ;  /* 0x00000db000007944 */ /* 0x000fea0003c00000 */
        /* <DEDUP_REMOVED lines=10> */
.L_x_3487:
        /* <DEDUP_REMOVED lines=23> */
.L_x_3488:
[----:B------:R-:W-:Y:S05]  /*1710*/  BSYNC B0 ;  /* 0x0000000000007941 */ /* 0x000fea0003800000 */
.L_x_3486:
        /* <DEDUP_REMOVED lines=27> */
.L_x_3490:
        /* <DEDUP_REMOVED lines=23> */
.L_x_3491:
[----:B------:R-:W-:Y:S05]  /*1a40*/  BSYNC B0 ;  /* 0x0000000000007941 */ /* 0x000fea0003800000 */
.L_x_3489:
        /* <DEDUP_REMOVED lines=16> */
[----:B------:R-:W-:Y:S05]  /*1b50*/  CALL.REL.NOINC `($__internal_86_$__cuda_sm20_div_s64) ;  /* 0x0000075000007944 */ /* 0x000fea0003c00000 */
        /* <DEDUP_REMOVED lines=9> */
.L_x_3493:
        /* <DEDUP_REMOVED lines=23> */
.L_x_3494:
[----:B------:R-:W-:Y:S05]  /*1d60*/  BSYNC B0 ;  /* 0x0000000000007941 */ /* 0x000fea0003800000 */
.L_x_3492:
[----:B------:R-:W0:Y:S01]  /*1d70*/  LDC.64 R6, c[0x0][R6+0x218] ;  /* 0x0000860006067b82 */ /* 0x000e220000000a00 */
[----:B------:R-:W-:Y:S02]  /*1d80*/  IMAD.MOV.U32 R13, RZ, RZ, R9 ;  /* 0x000000ffff0d7224 */ /* 0x000fe400078e0009 */
[-C--:B0-----:R-:W-:Y:S02]  /*1d90*/  IMAD R7, R7, R10.reuse, RZ ;  /* 0x0000000a07077224 */ /* 0x081fe400078e02ff */
[----:B------:R-:W-:-:S04]  /*1da0*/  IMAD.WIDE.U32 R12, R6, R10, R12 ;  /* 0x0000000a060c7225 */ /* 0x000fc800078e000c */
[----:B------:R-:W-:-:S05]  /*1db0*/  IMAD R7, R6, R15, R7 ;  /* 0x0000000f06077224 */ /* 0x000fca00078e0207 */
[----:B------:R-:W-:-:S05]  /*1dc0*/  IADD3 R9, R13, R7, RZ ;  /* 0x000000070d097210 */ /* 0x000fca0007ffe0ff */
.L_x_3485:
        /* <DEDUP_REMOVED lines=27> */
[----:B------:R-:W-:Y:S05]  /*1f80*/  CALL.REL.NOINC `($__internal_86_$__cuda_sm20_div_s64) ;  /* 0x0000032000007944 */ /* 0x000fea0003c00000 */
[----:B------:R-:W-:Y:S05]  /*1f90*/  BRA `(.L_x_3499) ;  /* 0x0000012000007947 */ /* 0x000fea0003800000 */
.L_x_3498:
        /* <DEDUP_REMOVED lines=18> */
.L_x_3499:
[----:B------:R-:W-:Y:S05]  /*20c0*/  BSYNC B1 ;  /* 0x0000000000017941 */ /* 0x000fea0003800000 */
.L_x_3497:
        /* <DEDUP_REMOVED lines=20> */
.L_x_3496:
[----:B------:R-:W-:Y:S05]  /*2210*/  BSYNC B0 ;  /* 0x0000000000007941 */ /* 0x000fea0003800000 */
.L_x_3495:
        /* <DEDUP_REMOVED lines=8> */
.L_x_3500:
[----:B------:R-:W-:Y:S05]  /*22a0*/  EXIT ;  /* 0x000000000000794d */ /* 0x000fea0003800000 */
        .weak           $__internal_86_$__cuda_sm20_div_s64
        .type           $__internal_86_$__cuda_sm20_div_s64,@function
        .size           $__internal_86_$__cuda_sm20_div_s64,(.L_x_3634 - $__internal_86_$__cuda_sm20_div_s64)
$__internal_86_$__cuda_sm20_div_s64:
        /* <DEDUP_REMOVED lines=82> */
[----:B------:R-:W-:Y:S06]  /*27d0*/  RET.REL.NODEC R10 `(_ZN2at4cuda17kernelHistogram1DIfhlLi1ELi2ELin1ELNS0_23CUDAHistogramMemoryTypeE1EZNS0_21CUDA_tensor_histogramIfhLb1EEEbNS_6TensorES4_S4_lNS_14AccumulateTypeIT0_Lb1EE4typeES8_NS0_13TensorArgTypeES9_S9_EUllE_EEvNS0_6detail10TensorInfoIT_T1_EESF_NSC_IKS6_SE_EElS8_S8_SE_T6_) ;  /* 0xffffd8200a007950 */ /* 0x000fec0003c3ffff */
.L_x_3502:
        /* <DEDUP_REMOVED lines=10> */
.L_x_3634:


//--------------------- .text._ZN2at4cuda17kernelHistogram1DIfhlLi1ELi2ELin1ELNS0_23CUDAHistogramMemoryTypeE0EZNS0_21CUDA_tensor_histogramIfhLb1EEEbNS_6TensorES4_S4_lNS_14AccumulateTypeIT0_Lb1EE4typeES8_NS0_13TensorArgTypeES9_S9_EUllE_EEvNS0_6detail10TensorInfoIT_T1_EESF_NSC_IKS6_SE_EElS8_S8_SE_T6_ --------------------------
	.section	.text._ZN2at4cuda17kernelHistogram1DIfhlLi1ELi2ELin1ELNS0_23CUDAHistogramMemoryTypeE0EZNS0_21CUDA_tensor_histogramIfhLb1EEEbNS_6TensorES4_S4_lNS_14AccumulateTypeIT0_Lb1EE4typeES8_NS0_13TensorArgTypeES9_S9_EUllE_EEvNS0_6detail10TensorInfoIT_T1_EESF_NSC_IKS6_SE_EElS8_S8_SE_T6_,"ax",@progbits
	.sectioninfo	@"SHI_REGISTERS=40"
	.align	128
        .global         _ZN2at4cuda17kernelHistogram1DIfhlLi1ELi2ELin1ELNS0_23CUDAHistogramMemoryTypeE0EZNS0_21CUDA_tensor_histogramIfhLb1EEEbNS_6TensorES4_S4_lNS_14AccumulateTypeIT0_Lb1EE4typeES8_NS0_13TensorArgTypeES9_S9_EUllE_EEvNS0_6detail10TensorInfoIT_T1_EESF_NSC_IKS6_SE_EElS8_S8_SE_T6_
        .type           _ZN2at4cuda17kernelHistogram1DIfhlLi1ELi2ELin1ELNS0_23CUDAHistogramMemoryTypeE0EZNS0_21CUDA_tensor_histogramIfhLb1EEEbNS_6TensorES4_S4_lNS_14AccumulateTypeIT0_Lb1EE4typeES8_NS0_13TensorArgTypeES9_S9_EUllE_EEvNS0_6detail10TensorInfoIT_T1_EESF_NSC_IKS6_SE_EElS8_S8_SE_T6_,@function
        .size           _ZN2at4cuda17kernelHistogram1DIfhlLi1ELi2ELin1ELNS0_23CUDAHistogramMemoryTypeE0EZNS0_21CUDA_tensor_histogramIfhLb1EEEbNS_6TensorES4_S4_lNS_14AccumulateTypeIT0_Lb1EE4typeES8_NS0_13TensorArgTypeES9_S9_EUllE_EEvNS0_6detail10TensorInfoIT_T1_EESF_NSC_IKS6_SE_EElS8_S8_SE_T6_,(.L_x_3635 - _ZN2at4cuda17kernelHistogram1DIfhlLi1ELi2ELin1ELNS0_23CUDAHistogramMemoryTypeE0EZNS0_21CUDA_tensor_histogramIfhLb1EEEbNS_6TensorES4_S4_lNS_14AccumulateTypeIT0_Lb1EE4typeES8_NS0_13TensorArgTypeES9_S9_EUllE_EEvNS0_6detail10TensorInfoIT_T1_EESF_NSC_IKS6_SE_EElS8_S8_SE_T6_)
        .other          _ZN2at4cuda17kernelHistogram1DIfhlLi1ELi2ELin1ELNS0_23CUDAHistogramMemoryTypeE0EZNS0_21CUDA_tensor_histogramIfhLb1EEEbNS_6TensorES4_S4_lNS_14AccumulateTypeIT0_Lb1EE4typeES8_NS0_13TensorArgTypeES9_S9_EUllE_EEvNS0_6detail10TensorInfoIT_T1_EESF_NSC_IKS6_SE_EElS8_S8_SE_T6_,@"STO_CUDA_ENTRY STV_DEFAULT"
_ZN2at4cuda17kernelHistogram1DIfhlLi1ELi2ELin1ELNS0_23CUDAHistogramMemoryTypeE0EZNS0_21CUDA_tensor_histogramIfhLb1EEEbNS_6TensorES4_S4_lNS_14AccumulateTypeIT0_Lb1EE4typeES8_NS0_13TensorArgTypeES9_S9_EUllE_EEvNS0_6detail10TensorInfoIT_T1_EESF_NSC_IKS6_SE_EElS8_S8_SE_T6_:
.text._ZN2at4cuda17kernelHistogram1DIfhlLi1ELi2ELin1ELNS0_23CUDAHistogramMemoryTypeE0EZNS0_21CUDA_tensor_histogramIfhLb1EEEbNS_6TensorES4_S4_lNS_14AccumulateTypeIT0_Lb1EE4typeES8_NS0_13TensorArgTypeES9_S9_EUllE_EEvNS0_6detail10TensorInfoIT_T1_EESF_NSC_IKS6_SE_EElS8_S8_SE_T6_:
        /* <DEDUP_REMOVED lines=9> */
.L_x_3505:
[----:B------:R0:W-:Y:S02]  /*0090*/  STS [R2.X4], RZ ;  /* 0x000000ff02007388 */ /* 0x0001e40000004800 */
[----:B0-----:R-:W-:-:S05]  /*00a0*/  IADD3 R2, P0, R2, c[0x0][0x0], RZ ;  /* 0x0000000002027a10 */ /* 0x001fca0007f1e0ff */
[----:B------:R-:W-:Y:S01]  /*00b0*/  IMAD.X R3, RZ, RZ, R3, P0 ;  /* 0x000000ffff037224 */ /* 0x000fe200000e0603 */
[----:B------:R-:W-:-:S04]  /*00c0*/  ISETP.GE.U32.AND P0, PT, R2, c[0x0][0x168], PT ;  /* 0x00005a0002007a0c */ /* 0x000fc80003f06070 */
[----:B------:R-:W-:-:S13]  /*00d0*/  ISETP.GE.AND.EX P0, PT, R3, c[0x0][0x16c], PT, P0 ;  /* 0x00005b0003007a0c */ /* 0x000fda0003f06300 */
[----:B------:R-:W-:Y:S05]  /*00e0*/  @!P0 BRA `(.L_x_3505) ;  /* 0xffffffa000008947 */ /* 0x000fea000383ffff */
.L_x_3504:
[----:B-1----:R-:W-:Y:S05]  /*00f0*/  BSYNC B0 ;  /* 0x0000000000007941 */ /* 0x002fea0003800000 */
.L_x_3503:
        /* <DEDUP_REMOVED lines=16> */
.L_x_3514:
        /* <DEDUP_REMOVED lines=26> */
[----:B------:R-:W-:Y:S05]  /*03a0*/  CALL.REL.NOINC `($__internal_87_$__cuda_sm20_div_s64) ;  /* 0x000020c000007944 */ /* 0x000fea0003c00000 */
[----:B------:R-:W-:Y:S05]  /*03b0*/  BRA `(.L_x_3512) ;  /* 0x0000012000007947 */ /* 0x000fea0003800000 */
.L_x_3511:
        /* <DEDUP_REMOVED lines=18> */
.L_x_3512:
[----:B------:R-:W-:Y:S05]  /*04e0*/  BSYNC B1 ;  /* 0x0000000000017941 */ /* 0x000fea0003800000 */
.L_x_3510:
        /* <DEDUP_REMOVED lines=13> */
.L_x_3513:
[----:B------:R-:W0:Y:S02]  /*05c0*/  LDS R8, [R24] ;  /* 0x0000000018087984 */ /* 0x000e240000000800 */
[----:B0----5:R-:W-:-:S06]  /*05d0*/  FADD R9, R11, R8 ;  /* 0x000000080b097221 */ /* 0x021fcc0000000000 */
[----:B------:R-:W0:Y:S02]  /*05e0*/  ATOMS.CAST.SPIN R9, [R24], R8, R9 ;  /* 0x000000081809738d */ /* 0x000e240001800009 */
[----:B0-----:R-:W-:-:S13]  /*05f0*/  ISETP.EQ.U32.AND P0, PT, R9, 0x1, PT ;  /* 0x000000010900780c */ /* 0x001fda0003f02070 */
[----:B------:R-:W-:Y:S05]  /*0600*/  @!P0 BRA `(.L_x_3513) ;  /* 0xffffffb000008947 */ /* 0x000fea000383ffff */
.L_x_3509:
[----:B------:R-:W-:Y:S05]  /*0610*/  BSYNC B0 ;  /* 0x0000000000007941 */ /* 0x000fea0003800000 */
.L_x_3508:
[----:B------:R-:W-:-:S05]  /*0620*/  IMAD R7, R4, c[0x0][0x0], RZ ;  /* 0x0000000004077a24 */ /* 0x000fca00078e02ff */
[----:B------:R-:W-:-:S04]  /*0630*/  IADD3 R6, P0, R7, R6, RZ ;  /* 0x0000000607067210 */ /* 0x000fc80007f1e0ff */
[----:B------:R-:W-:Y:S02]  /*0640*/  IADD3.X R5, RZ, R5, RZ, P0, !PT ;  /* 0x00000005ff057210 */ /* 0x000fe400007fe4ff */
[----:B------:R-:W-:-:S04]  /*0650*/  ISETP.GE.U32.AND P0, PT, R6, c[0x0][0x658], PT ;  /* 0x0001960006007a0c */ /* 0x000fc80003f06070 */
[----:B------:R-:W-:-:S13]  /*0660*/  ISETP.GE.AND.EX P0, PT, R5, c[0x0][0x65c], PT, P0 ;  /* 0x0001970005007a0c */ /* 0x000fda0003f06300 */
[----:B------:R-:W-:Y:S05]  /*0670*/  @!P0 BRA `(.L_x_3514) ;  /* 0xfffffb8000008947 */ /* 0x000fea000383ffff */
[----:B------:R-:W-:Y:S05]  /*0680*/  BRA `(.L_x_3506) ;  /* 0x00001c9000007947 */ /* 0x000fea0003800000 */
.L_x_3507:
        /* <DEDUP_REMOVED lines=8> */
.L_x_3545:
        /* <DEDUP_REMOVED lines=8> */
.L_x_3528:
        /* <DEDUP_REMOVED lines=13> */
[----:B------:R-:W-:Y:S05]  /*0860*/  CALL.REL.NOINC `($__internal_87_$__cuda_sm20_div_s64) ;  /* 0x00001c0000007944 */ /* 0x000fea0003c00000 */
        /* <DEDUP_REMOVED lines=11> */
.L_x_3517:
        /* <DEDUP_REMOVED lines=22> */
.L_x_3518:
[----:B------:R-:W-:Y:S05]  /*0a80*/  BSYNC B0 ;  /* 0x0000000000007941 */ /* 0x000fea0003800000 */
.L_x_3516:
        /* <DEDUP_REMOVED lines=15> */
[----:B------:R-:W-:Y:S05]  /*0b80*/  CALL.REL.NOINC `($__internal_87_$__cuda_sm20_div_s64) ;  /* 0x000018e000007944 */ /* 0x000fea0003c00000 */
        /* <DEDUP_REMOVED lines=12> */
.L_x_3520:
        /* <DEDUP_REMOVED lines=22> */
.L_x_3521:
[----:B------:R-:W-:Y:S05]  /*0db0*/  BSYNC B0 ;  /* 0x0000000000007941 */ /* 0x000fea0003800000 */
.L_x_3519:
        /* <DEDUP_REMOVED lines=16> */
[----:B------:R-:W-:Y:S05]  /*0ec0*/  CALL.REL.NOINC `($__internal_87_$__cuda_sm20_div_s64) ;  /* 0x000015a000007944 */ /* 0x000fea0003c00000 */
        /* <DEDUP_REMOVED lines=12> */
.L_x_3523:
        /* <DEDUP_REMOVED lines=22> */
.L_x_3524:
[----:B------:R-:W-:Y:S05]  /*10f0*/  BSYNC B0 ;  /* 0x0000000000007941 */ /* 0x000fea0003800000 */
.L_x_3522:
        /* <DEDUP_REMOVED lines=30> */
.L_x_3526:
        /* <DEDUP_REMOVED lines=23> */
.L_x_3527:
[----:B------:R-:W-:Y:S05]  /*1450*/  BSYNC B0 ;  /* 0x0000000000007941 */ /* 0x000fea0003800000 */
.L_x_3525:
        /* <DEDUP_REMOVED lines=8> */
.L_x_3515:
        /* <DEDUP_REMOVED lines=13> */
[----:B------:R-:W-:Y:S05]  /*15b0*/  CALL.REL.NOINC `($__internal_87_$__cuda_sm20_div_s64) ;  /* 0x00000eb000007944 */ /* 0x000fea0003c00000 */
        /* <DEDUP_REMOVED lines=10> */
.L_x_3531:
        /* <DEDUP_REMOVED lines=23> */
.L_x_3532:
[----:B------:R-:W-:Y:S05]  /*17d0*/  BSYNC B0 ;  /* 0x0000000000007941 */ /* 0x000fea0003800000 */
.L_x_3530:
        /* <DEDUP_REMOVED lines=27> */
.L_x_3534:
        /* <DEDUP_REMOVED lines=23> */
.L_x_3535:
[----:B------:R-:W-:Y:S05]  /*1b00*/  BSYNC B0 ;  /* 0x0000000000007941 */ /* 0x000fea0003800000 */
.L_x_3533:
        /* <DEDUP_REMOVED lines=27> */
.L_x_3537:
        /* <DEDUP_REMOVED lines=23> */
.L_x_3538:
[----:B------:R-:W-:Y:S05]  /*1e30*/  BSYNC B0 ;  /* 0x0000000000007941 */ /* 0x000fea0003800000 */
.L_x_3536:
[----:B------:R-:W0:Y:S02]  /*1e40*/  LDC.64 R10, c[0x0][R9+0x218] ;  /* 0x00008600090a7b82 */ /* 0x000e240000000a00 */
[-C--:B0-----:R-:W-:Y:S02]  /*1e50*/  IMAD R11, R11, R12.reuse, RZ ;  /* 0x0000000c0b0b7224 */ /* 0x081fe400078e02ff */
[----:B------:R-:W-:-:S04]  /*1e60*/  IMAD.WIDE.U32 R18, R10, R12, R18 ;  /* 0x0000000c0a127225 */ /* 0x000fc800078e0012 */
[----:B------:R-:W-:-:S04]  /*1e70*/  IMAD R11, R10, R15, R11 ;  /* 0x0000000f0a0b7224 */ /* 0x000fc800078e020b */
[----:B------:R-:W-:Y:S02]  /*1e80*/  IMAD.IADD R19, R19, 0x1, R11 ;  /* 0x0000000113137824 */ /* 0x000fe400078e020b */
.L_x_3529:
        /* <DEDUP_REMOVED lines=25> */
[----:B------:R-:W-:Y:S05]  /*2020*/  CALL.REL.NOINC `($__internal_87_$__cuda_sm20_div_s64) ;  /* 0x0000044000007944 */ /* 0x000fea0003c00000 */
[----:B------:R-:W-:Y:S05]  /*2030*/  BRA `(.L_x_3543) ;  /* 0x0000012000007947 */ /* 0x000fea0003800000 */
.L_x_3542:
        /* <DEDUP_REMOVED lines=18> */
.L_x_3543:
[----:B------:R-:W-:Y:S05]  /*2160*/  BSYNC B1 ;  /* 0x0000000000017941 */ /* 0x000fea0003800000 */
.L_x_3541:
        /* <DEDUP_REMOVED lines=13> */
.L_x_3544:
[----:B------:R-:W0:Y:S02]  /*2240*/  LDS R10, [R24] ;  /* 0x00000000180a7984 */ /* 0x000e240000000800 */
[----:B0----5:R-:W-:-:S06]  /*2250*/  FADD R11, R13, R10 ;  /* 0x0000000a0d0b7221 */ /* 0x021fcc0000000000 */
[----:B------:R-:W0:Y:S02]  /*2260*/  ATOMS.CAST.SPIN R11, [R24], R10, R11 ;  /* 0x0000000a180b738d */ /* 0x000e24000180000b */
[----:B0-----:R-:W-:-:S13]  /*2270*/  ISETP.EQ.U32.AND P0, PT, R11, 0x1, PT ;  /* 0x000000010b00780c */ /* 0x001fda0003f02070 */
[----:B------:R-:W-:Y:S05]  /*2280*/  @!P0 BRA `(.L_x_3544) ;  /* 0xffffffb000008947 */ /* 0x000fea000383ffff */
.L_x_3540:
[----:B------:R-:W-:Y:S05]  /*2290*/  BSYNC B0 ;  /* 0x0000000000007941 */ /* 0x000fea0003800000 */
.L_x_3539:
        /* <DEDUP_REMOVED lines=8> */
.L_x_3506:
[----:B------:R-:W-:Y:S01]  /*2320*/  WARPSYNC 0xffffffff ;  /* 0xffffffff00007948 */ /* 0x000fe20003800000 */
[----:B------:R-:W-:Y:S01]  /*2330*/  BAR.SYNC.DEFER_BLOCKING 0x0 ;  /* 0x0000000000007b1d */ /* 0x000fe20000010000 */
[----:B------:R-:W-:-:S04]  /*2340*/  ISETP.GE.U32.AND P0, PT, R0, c[0x0][0x168], PT ;  /* 0x00005a0000007a0c */ /* 0x000fc80003f06070 */
[----:B------:R-:W-:-:S13]  /*2350*/  ISETP.GE.AND.EX P0, PT, RZ, c[0x0][0x16c], PT, P0 ;  /* 0x00005b00ff007a0c */ /* 0x000fda0003f06300 */
[----:B------:R-:W-:Y:S05]  /*2360*/  @P0 EXIT ;  /* 0x000000000000094d */ /* 0x000fea0003800000 */
[----:B------:R-:W-:-:S03]  /*2370*/  IMAD.MOV.U32 R6, RZ, RZ, RZ ;  /* 0x000000ffff067224 */ /* 0x000fc600078e00ff */
.L_x_3546:
        /* <DEDUP_REMOVED lines=15> */
        .weak           $__internal_87_$__cuda_sm20_div_s64
        .type           $__internal_87_$__cuda_sm20_div_s64,@function
        .size           $__internal_87_$__cuda_sm20_div_s64,(.L_x_3635 - $__internal_87_$__cuda_sm20_div_s64)
$__internal_87_$__cuda_sm20_div_s64:
        /* <DEDUP_REMOVED lines=35> */
[----:B------:R-:W-:-:S03]  /*26a0*/  HFMA2.MMA R37, -RZ, RZ, 0, 0 ;  /* 0x00000000ff257435 */ /* 0x000fc600000001ff */
        /* <DEDUP_REMOVED lines=46> */
[----:B------:R-:W-:Y:S06]  /*2990*/  RET.REL.NODEC R12 `(_ZN2at4cuda17kernelHistogram1DIfhlLi1ELi2ELin1ELNS0_23CUDAHistogramMemoryTypeE0EZNS0_21CUDA_tensor_histogramIfhLb1EEEbNS_6TensorES4_S4_lNS_14AccumulateTypeIT0_Lb1EE4typeES8_NS0_13TensorArgTypeES9_S9_EUllE_EEvNS0_6detail10TensorInfoIT_T1_EESF_NSC_IKS6_SE_EElS8_S8_SE_T6_) ;  /* 0xffffd6600c007950 */ /* 0x000fec0003c3ffff */
.L_x_3547:
        /* <DEDUP_REMOVED lines=14> */
.L_x_3635:


//--------------------- .nv.shared._ZN2at4cuda17kernelHistogram1DIfflLi1ELi2ELin1ELNS0_23CUDAHistogramMemoryTypeE1EZNS0_21CUDA_tensor_histogramIffLb0EEEbNS_6TensorES4_S4_lNS_14AccumulateTypeIT0_Lb1EE4typeES8_NS0_13TensorArgTypeES9_S9_EUllE0_EEvNS0_6detail10TensorInfoIT_T1_EESF_NSC_IKS6_SE_EElS8_S8_SE_T6_ --------------------------
	.section	.nv.shared._ZN2at4cuda17kernelHistogram1DIfflLi1ELi2ELin1ELNS0_23CUDAHistogramMemoryTypeE1EZNS0_21CUDA_tensor_histogramIffLb0EEEbNS_6TensorES4_S4_lNS_14AccumulateTypeIT0_Lb1EE4typeES8_NS0_13TensorArgTypeES9_S9_EUllE0_EEvNS0_6detail10TensorInfoIT_T1_EESF_NSC_IKS6_SE_EElS8_S8_SE_T6_,"aw",@nobits
	.sectionflags	@""
	.align	16


//--------------------- .nv.global                --------------------------
	.section	.nv.global,"aw",@nobits
.nv.global:
	.type		_ZN44_INTERNAL_5a08d5d2_13_SummaryOps_cu_68b272b84cuda3std3__48in_placeE,@object
	.size		_ZN44_INTERNAL_5a08d5d2_13_SummaryOps_cu_68b272b84cuda3std3__48in_placeE,(_ZN44_INTERNAL_5a08d5d2_13_SummaryOps_cu_68b272b84cuda3std6ranges3__45__cpo8distanceE - _ZN44_INTERNAL_5a08d5d2_13_SummaryOps_cu_68b272b84cuda3std3__48in_placeE)
_ZN44_INTERNAL_5a08d5d2_13_SummaryOps_cu_68b272b84cuda3std3__48in_placeE:
	.zero		1
	.type		_ZN44_INTERNAL_5a08d5d2_13_SummaryOps_cu_68b272b84cuda3std6ranges3__45__cpo8distanceE,@object
	.size		_ZN44_INTERNAL_5a08d5d2_13_SummaryOps_cu_68b272b84cuda3std6ranges3__45__cpo8distanceE,(_ZN44_INTERNAL_5a08d5d2_13_SummaryOps_cu_68b272b84cuda3std3__45__cpo6cbeginE - _ZN44_INTERNAL_5a08d5d2_13_SummaryOps_cu_68b272b84cuda3std6ranges3__45__cpo8distanceE)
_ZN44_INTERNAL_5a08d5d2_13_SummaryOps_cu_68b272b84cuda3std6ranges3__45__cpo8distanceE:
	.zero		1
	.type		_ZN44_INTERNAL_5a08d5d2_13_SummaryOps_cu_68b272b84cuda3std3__45__cpo6cbeginE,@object
	.size		_ZN44_INTERNAL_5a08d5d2_13_SummaryOps_cu_68b272b84cuda3std3__45__cpo6cbeginE,(_ZN44_INTERNAL_5a08d5d2_13_SummaryOps_cu_68b272b84cuda3std6ranges3__45__cpo7advanceE - _ZN44_INTERNAL_5a08d5d2_13_SummaryOps_cu_68b272b84cuda3std3__45__cpo6cbeginE)
_ZN44_INTERNAL_5a08d5d2_13_SummaryOps_cu_68b272b84cuda3std3__45__cpo6cbeginE:
	.zero		1
	.type		_ZN44_INTERNAL_5a08d5d2_13_SummaryOps_cu_68b272b84cuda3std6ranges3__45__cpo7advanceE,@object
	.size		_ZN44_INTERNAL_5a08d5d2_13_SummaryOps_cu_68b272b84cuda3std6ranges3__45__cpo7advanceE,(_ZN44_INTERNAL_5a08d5d2_13_SummaryOps_cu_68b272b84cuda3std3__45__cpo7crbeginE - _ZN44_INTERNAL_5a08d5d2_13_SummaryOps_cu_68b272b84cuda3std6ranges3__45__cpo7advanceE)
_ZN44_INTERNAL_5a08d5d2_13_SummaryOps_cu_68b272b84cuda3std6ranges3__45__cpo7advanceE:
	.zero		1
	.type		_ZN44_INTERNAL_5a08d5d2_13_SummaryOps_cu_68b272b84cuda3std3__45__cpo7crbeginE,@object
	.size		_ZN44_INTERNAL_5a08d5d2_13_SummaryOps_cu_68b272b84cuda3std3__45__cpo7crbeginE,(_ZN44_INTERNAL_5a08d5d2_13_SummaryOps_cu_68b272b84cuda3std6ranges3__45__cpo4dataE - _ZN44_INTERNAL_5a08d5d2_13_SummaryOps_cu_68b272b84cuda3std3__45__cpo7crbeginE)
_ZN44_INTERNAL_5a08d5d2_13_SummaryOps_cu_68b272b84cuda3std3__45__cpo7crbeginE:
	.zero		1
	.type		_ZN44_INTERNAL_5a08d5d2_13_SummaryOps_cu_68b272b84cuda3std6ranges3__45__cpo4dataE,@object
	.size		_ZN44_INTERNAL_5a08d5d2_13_SummaryOps_cu_68b272b84cuda3std6ranges3__45__cpo4dataE,(_ZN44_INTERNAL_5a08d5d2_13_SummaryOps_cu_68b272b84cuda3std6ranges3__45__cpo5beginE - _ZN44_INTERNAL_5a08d5d2_13_SummaryOps_cu_68b272b84cuda3std6ranges3__45__cpo4dataE)
_ZN44_INTERNAL_5a08d5d2_13_SummaryOps_cu_68b272b84cuda3std6ranges3__45__cpo4dataE:
	.zero		1
	.type		_ZN44_INTERNAL_5a08d5d2_13_SummaryOps_cu_68b272b84cuda3std6ranges3__45__cpo5beginE,@object
	.size		_ZN44_INTERNAL_5a08d5d2_13_SummaryOps_cu_68b272b84cuda3std6ranges3__45__cpo5beginE,(_ZN44_INTERNAL_5a08d5d2_13_SummaryOps_cu_68b272b84cuda3std3__446_GLOBAL__N__5a08d5d2_13_SummaryOps_cu_68b272b86ignoreE - _ZN44_INTERNAL_5a08d5d2_13_SummaryOps_cu_68b272b84cuda3std6ranges3__45__cpo5beginE)
_ZN44_INTERNAL_5a08d5d2_13_SummaryOps_cu_68b272b84cuda3std6ranges3__45__cpo5beginE:
	.zero		1
	.type		_ZN44_INTERNAL_5a08d5d2_13_SummaryOps_cu_68b272b84cuda3std3__446_GLOBAL__N__5a08d5d2_13_SummaryOps_cu_68b272b86ignoreE,@object
	.size		_ZN44_INTERNAL_5a08d5d2_13_SummaryOps_cu_68b272b84cuda3std3__446_GLOBAL__N__5a08d5d2_13_SummaryOps_cu_68b272b86ignoreE,(_ZN44_INTERNAL_5a08d5d2_13_SummaryOps_cu_68b272b84cuda3std6ranges3__45__cpo4sizeE - _ZN44_INTERNAL_5a08d5d2_13_SummaryOps_cu_68b272b84cuda3std3__446_GLOBAL__N__5a08d5d2_13_SummaryOps_cu_68b272b86ignoreE)
_ZN44_INTERNAL_5a08d5d2_13_SummaryOps_cu_68b272b84cuda3std3__446_GLOBAL__N__5a08d5d2_13_SummaryOps_cu_68b272b86ignoreE:
	.zero		1
	.type		_ZN44_INTERNAL_5a08d5d2_13_SummaryOps_cu_68b272b84cuda3std6ranges3__45__cpo4sizeE,@object
	.size		_ZN44_INTERNAL_5a08d5d2_13_SummaryOps_cu_68b272b84cuda3std6ranges3__45__cpo4sizeE,(_ZN44_INTERNAL_5a08d5d2_13_SummaryOps_cu_68b272b84cuda3std3__45__cpo5beginE - _ZN44_INTERNAL_5a08d5d2_13_SummaryOps_cu_68b272b84cuda3std6ranges3__45__cpo4sizeE)
_ZN44_INTERNAL_5a08d5d2_13_SummaryOps_cu_68b272b84cuda3std6ranges3__45__cpo4sizeE:
	.zero		1
	.type		_ZN44_INTERNAL_5a08d5d2_13_SummaryOps_cu_68b272b84cuda3std3__45__cpo5beginE,@object
	.size		_ZN44_INTERNAL_5a08d5d2_13_SummaryOps_cu_68b272b84cuda3std3__45__cpo5beginE,(_ZN44_INTERNAL_5a08d5d2_13_SummaryOps_cu_68b272b84cuda3std6ranges3__45__cpo6cbeginE - _ZN44_INTERNAL_5a08d5d2_13_SummaryOps_cu_68b272b84cuda3std3__45__cpo5beginE)
_ZN44_INTERNAL_5a08d5d2_13_SummaryOps_cu_68b272b84cuda3std3__45__cpo5beginE:
	.zero		1
	.type		_ZN44_INTERNAL_5a08d5d2_13_SummaryOps_cu_68b272b84cuda3std6ranges3__45__cpo6cbeginE,@object
	.size		_ZN44_INTERNAL_5a08d5d2_13_SummaryOps_cu_68b272b84cuda3std6ranges3__45__cpo6cbeginE,(_ZN44_INTERNAL_5a08d5d2_13_SummaryOps_cu_68b272b84cuda3std3__45__cpo6rbeginE - _ZN44_INTERNAL_5a08d5d2_13_SummaryOps_cu_68b272b84cuda3std6ranges3__45__cpo6cbeginE)
_ZN44_INTERNAL_5a08d5d2_13_SummaryOps_cu_68b272b84cuda3std6ranges3__45__cpo6cbeginE:
	.zero		1
	.type		_ZN44_INTERNAL_5a08d5d2_13_SummaryOps_cu_68b272b84cuda3std3__45__cpo6rbeginE,@object
	.size		_ZN44_INTERNAL_5a08d5d2_13_SummaryOps_cu_68b272b84cuda3std3__45__cpo6rbeginE,(_ZN44_INTERNAL_5a08d5d2_13_SummaryOps_cu_68b272b84cuda3std6ranges3__45__cpo4nextE - _ZN44_INTERNAL_5a08d5d2_13_SummaryOps_cu_68b272b84cuda3std3__45__cpo6rbeginE)
_ZN44_INTERNAL_5a08d5d2_13_SummaryOps_cu_68b272b84cuda3std3__45__cpo6rbeginE:
	.zero		1
	.type		_ZN44_INTERNAL_5a08d5d2_13_SummaryOps_cu_68b272b84cuda3std6ranges3__45__cpo4nextE,@object
	.size		_ZN44_INTERNAL_5a08d5d2_13_SummaryOps_cu_68b272b84cuda3std6ranges3__45__cpo4nextE,(_ZN44_INTERNAL_5a08d5d2_13_SummaryOps_cu_68b272b84cuda3std6ranges3__45__cpo4swapE - _ZN44_INTERNAL_5a08d5d2_13_SummaryOps_cu_68b272b84cuda3std6ranges3__45__cpo4nextE)
_ZN44_INTERNAL_5a08d5d2_13_SummaryOps_cu_68b272b84cuda3std6ranges3__45__cpo4nextE:
	.zero		1
	.type		_ZN44_INTERNAL_5a08d5d2_13_SummaryOps_cu_68b272b84cuda3std6ranges3__45__cpo4swapE,@object
	.size		_ZN44_INTERNAL_5a08d5d2_13_SummaryOps_cu_68b272b84cuda3std6ranges3__45__cpo4swapE,(_ZN44_INTERNAL_5a08d5d2_13_SummaryOps_cu_68b272b84cuda3std3__420unreachable_sentinelE - _ZN44_INTERNAL_5a08d5d2_13_SummaryOps_cu_68b272b84cuda3std6ranges3__45__cpo4swapE)
_ZN44_INTERNAL_5a08d5d2_13_SummaryOps_cu_68b272b84cuda3std6ranges3__45__cpo4swapE:
	.zero		1
	.type		_ZN44_INTERNAL_5a08d5d2_13_SummaryOps_cu_68b272b84cuda3std3__420unreachable_sentinelE,@object
	.size		_ZN44_INTERNAL_5a08d5d2_13_SummaryOps_cu_68b272b84cuda3std3__420unreachable_sentinelE,(_ZN44_INTERNAL_5a08d5d2_13_SummaryOps_cu_68b272b86thrust23THRUST_300001_SM_800_NS6system6detail10sequential3seqE - _ZN44_INTERNAL_5a08d5d2_13_SummaryOps_cu_68b272b84cuda3std3__420unreachable_sentinelE)
_ZN44_INTERNAL_5a08d5d2_13_SummaryOps_cu_68b272b84cuda3std3__420unreachable_sentinelE:
	.zero		1
	.type		_ZN44_INTERNAL_5a08d5d2_13_SummaryOps_cu_68b272b86thrust23THRUST_300001_SM_800_NS6system6detail10sequential3seqE,@object
	.size		_ZN44_INTERNAL_5a08d5d2_13_SummaryOps_cu_68b272b86thrust23THRUST_300001_SM_800_NS6system6detail10sequential3seqE,(_ZN44_INTERNAL_5a08d5d2_13_SummaryOps_cu_68b272b84cuda3std3__45__cpo4cendE - _ZN44_INTERNAL_5a08d5d2_13_SummaryOps_cu_68b272b86thrust23THRUST_300001_SM_800_NS6system6detail10sequential3seqE)
_ZN44_INTERNAL_5a08d5d2_13_SummaryOps_cu_68b272b86thrust23THRUST_300001_SM_800_NS6system6detail10sequential3seqE:
	.zero		1
	.type		_ZN44_INTERNAL_5a08d5d2_13_SummaryOps_cu_68b272b84cuda3std3__45__cpo4cendE,@object
	.size		_ZN44_INTERNAL_5a08d5d2_13_SummaryOps_cu_68b272b84cuda3std3__45__cpo4cendE,(_ZN44_INTERNAL_5a08d5d2_13_SummaryOps_cu_68b272b84cuda3std6ranges3__45__cpo9iter_swapE - _ZN44_INTERNAL_5a08d5d2_13_SummaryOps_cu_68b272b84cuda3std3__45__cpo4cendE)
_ZN44_INTERNAL_5a08d5d2_13_SummaryOps_cu_68b272b84cuda3std3__45__cpo4cendE:
	.zero		1
	.type		_ZN44_INTERNAL_5a08d5d2_13_SummaryOps_cu_68b272b84cuda3std6ranges3__45__cpo9iter_swapE,@object
	.size		_ZN44_INTERNAL_5a08d5d2_13_SummaryOps_cu_68b272b84cuda3std6ranges3__45__cpo9iter_swapE,(_ZN44_INTERNAL_5a08d5d2_13_SummaryOps_cu_68b272b84cuda3std3__45__cpo5crendE - _ZN44_INTERNAL_5a08d5d2_13_SummaryOps_cu_68b272b84cuda3std6ranges3__45__cpo9iter_swapE)
_ZN44_INTERNAL_5a08d5d2_13_SummaryOps_cu_68b272b84cuda3std6ranges3__45__cpo9iter_swapE:
	.zero		1
	.type		_ZN44_INTERNAL_5a08d5d2_13_SummaryOps_cu_68b272b84cuda3std3__45__cpo5crendE,@object
	.size		_ZN44_INTERNAL_5a08d5d2_13_SummaryOps_cu_68b272b84cuda3std3__45__cpo5crendE,(_ZN44_INTERNAL_5a08d5d2_13_SummaryOps_cu_68b272b84cuda3std6ranges3__45__cpo5cdataE - _ZN44_INTERNAL_5a08d5d2_13_SummaryOps_cu_68b272b84cuda3std3__45__cpo5crendE)
_ZN44_INTERNAL_5a08d5d2_13_SummaryOps_cu_68b272b84cuda3std3__45__cpo5crendE:
	.zero		1
	.type		_ZN44_INTERNAL_5a08d5d2_13_SummaryOps_cu_68b272b84cuda3std6ranges3__45__cpo5cdataE,@object
	.size		_ZN44_INTERNAL_5a08d5d2_13_SummaryOps_cu_68b272b84cuda3std6ranges3__45__cpo5cdataE,(_ZN44_INTERNAL_5a08d5d2_13_SummaryOps_cu_68b272b84cuda3std6ranges3__45__cpo3endE - _ZN44_INTERNAL_5a08d5d2_13_SummaryOps_cu_68b272b84cuda3std6ranges3__45__cpo5cdataE)
_ZN44_INTERNAL_5a08d5d2_13_SummaryOps_cu_68b272b84cuda3std6ranges3__45__cpo5cdataE:
	.zero		1
	.type		_ZN44_INTERNAL_5a08d5d2_13_SummaryOps_cu_68b272b84cuda3std6ranges3__45__cpo3endE,@object
	.size		_ZN44_INTERNAL_5a08d5d2_13_SummaryOps_cu_68b272b84cuda3std6ranges3__45__cpo3endE,(_ZN44_INTERNAL_5a08d5d2_13_SummaryOps_cu_68b272b84cuda3std3__419piecewise_constructE - _ZN44_INTERNAL_5a08d5d2_13_SummaryOps_cu_68b272b84cuda3std6ranges3__45__cpo3endE)
_ZN44_INTERNAL_5a08d5d2_13_SummaryOps_cu_68b272b84cuda3std6ranges3__45__cpo3endE:
	.zero		1
	.type		_ZN44_INTERNAL_5a08d5d2_13_SummaryOps_cu_68b272b84cuda3std3__419piecewise_constructE,@object
	.size		_ZN44_INTERNAL_5a08d5d2_13_SummaryOps_cu_68b272b84cuda3std3__419piecewise_constructE,(_ZN44_INTERNAL_5a08d5d2_13_SummaryOps_cu_68b272b84cuda3std6ranges3__45__cpo5ssizeE - _ZN44_INTERNAL_5a08d5d2_13_SummaryOps_cu_68b272b84cuda3std3__419piecewise_constructE)
_ZN44_INTERNAL_5a08d5d2_13_SummaryOps_cu_68b272b84cuda3std3__419piecewise_constructE:
	.zero		1
	.type		_ZN44_INTERNAL_5a08d5d2_13_SummaryOps_cu_68b272b84cuda3std6ranges3__45__cpo5ssizeE,@object
	.size		_ZN44_INTERNAL_5a08d5d2_13_SummaryOps_cu_68b272b84cuda3std6ranges3__45__cpo5ssizeE,(_ZN44_INTERNAL_5a08d5d2_13_SummaryOps_cu_68b272b84cuda3std3__45__cpo3endE - _ZN44_INTERNAL_5a08d5d2_13_SummaryOps_cu_68b272b84cuda3std6ranges3__45__cpo5ssizeE)
_ZN44_INTERNAL_5a08d5d2_13_SummaryOps_cu_68b272b84cuda3std6ranges3__45__cpo5ssizeE:
	.zero		1
	.type		_ZN44_INTERNAL_5a08d5d2_13_SummaryOps_cu_68b272b84cuda3std3__45__cpo3endE,@object
	.size		_ZN44_INTERNAL_5a08d5d2_13_SummaryOps_cu_68b272b84cuda3std3__45__cpo3endE,(_ZN44_INTERNAL_5a08d5d2_13_SummaryOps_cu_68b272b84cuda3std6ranges3__45__cpo4cendE - _ZN44_INTERNAL_5a08d5d2_13_SummaryOps_cu_68b272b84cuda3std3__45__cpo3endE)
_ZN44_INTERNAL_5a08d5d2_13_SummaryOps_cu_68b272b84cuda3std3__45__cpo3endE:
	.zero		1
	.type		_ZN44_INTERNAL_5a08d5d2_13_SummaryOps_cu_68b272b84cuda3std6ranges3__45__cpo4cendE,@object
	.size		_ZN44_INTERNAL_5a08d5d2_13_SummaryOps_cu_68b272b84cuda3std6ranges3__45__cpo4cendE,(_ZN44_INTERNAL_5a08d5d2_13_SummaryOps_cu_68b272b84cuda3std3__45__cpo4rendE - _ZN44_INTERNAL_5a08d5d2_13_SummaryOps_cu_68b272b84cuda3std6ranges3__45__cpo4cendE)
_ZN44_INTERNAL_5a08d5d2_13_SummaryOps_cu_68b272b84cuda3std6ranges3__45__cpo4cendE:
	.zero		1
	.type		_ZN44_INTERNAL_5a08d5d2_13_SummaryOps_cu_68b272b84cuda3std3__45__cpo4rendE,@object
	.size		_ZN44_INTERNAL_5a08d5d2_13_SummaryOps_cu_68b272b84cuda3std3__45__cpo4rendE,(_ZN44_INTERNAL_5a08d5d2_13_SummaryOps_cu_68b272b84cuda3std6ranges3__45__cpo4prevE - _ZN44_INTERNAL_5a08d5d2_13_SummaryOps_cu_68b272b84cuda3std3__45__cpo4rendE)
_ZN44_INTERNAL_5a08d5d2_13_SummaryOps_cu_68b272b84cuda3std3__45__cpo4rendE:
	.zero		1
	.type		_ZN44_INTERNAL_5a08d5d2_13_SummaryOps_cu_68b272b84cuda3std6ranges3__45__cpo4prevE,@object
	.size		_ZN44_INTERNAL_5a08d5d2_13_SummaryOps_cu_68b272b84cuda3std6ranges3__45__cpo4prevE,(_ZN44_INTERNAL_5a08d5d2_13_SummaryOps_cu_68b272b84cuda3std6ranges3__45__cpo9iter_moveE - _ZN44_INTERNAL_5a08d5d2_13_SummaryOps_cu_68b272b84cuda3std6ranges3__45__cpo4prevE)
_ZN44_INTERNAL_5a08d5d2_13_SummaryOps_cu_68b272b84cuda3std6ranges3__45__cpo4prevE:
	.zero		1
	.type		_ZN44_INTERNAL_5a08d5d2_13_SummaryOps_cu_68b272b84cuda3std6ranges3__45__cpo9iter_moveE,@object
	.size		_ZN44_INTERNAL_5a08d5d2_13_SummaryOps_cu_68b272b84cuda3std6ranges3__45__cpo9iter_moveE,(.L_13 - _ZN44_INTERNAL_5a08d5d2_13_SummaryOps_cu_68b272b84cuda3std6ranges3__45__cpo9iter_moveE)
_ZN44_INTERNAL_5a08d5d2_13_SummaryOps_cu_68b272b84cuda3std6ranges3__45__cpo9iter_moveE:
	.zero		1
.L_13:


//--------------------- .nv.shared._ZN2at4cuda17kernelHistogram1DIfflLi1ELi2ELin1ELNS0_23CUDAHistogramMemoryTypeE0EZNS0_21CUDA_tensor_histogramIffLb0EEEbNS_6TensorES4_S4_lNS_14AccumulateTypeIT0_Lb1EE4typeES8_NS0_13TensorArgTypeES9_S9_EUllE0_EEvNS0_6detail10TensorInfoIT_T1_EESF_NSC_IKS6_SE_EElS8_S8_SE_T6_ --------------------------
	.section	.nv.shared._ZN2at4cuda17kernelHistogram1DIfflLi1ELi2ELin1ELNS0_23CUDAHistogramMemoryTypeE0EZNS0_21CUDA_tensor_histogramIffLb0EEEbNS_6TensorES4_S4_lNS_14AccumulateTypeIT0_Lb1EE4typeES8_NS0_13TensorArgTypeES9_S9_EUllE0_EEvNS0_6detail10TensorInfoIT_T1_EESF_NSC_IKS6_SE_EElS8_S8_SE_T6_,"aw",@nobits
	.sectionflags	@""
	.align	16


//--------------------- .nv.shared._ZN2at4cuda17kernelHistogram1DIfflLi1ELi2ELin1ELNS0_23CUDAHistogramMemoryTypeE1EZNS0_21CUDA_tensor_histogramIffLb0EEEbNS_6TensorES4_S4_lNS_14AccumulateTypeIT0_Lb1EE4typeES8_NS0_13TensorArgTypeES9_S9_EUllE_EEvNS0_6detail10TensorInfoIT_T1_EESF_NSC_IKS6_SE_EElS8_S8_SE_T6_ --------------------------
	.section	.nv.shared._ZN2at4cuda17kernelHistogram1DIfflLi1ELi2ELin1ELNS0_23CUDAHistogramMemoryTypeE1EZNS0_21CUDA_tensor_histogramIffLb0EEEbNS_6TensorES4_S4_lNS_14AccumulateTypeIT0_Lb1EE4typeES8_NS0_13TensorArgTypeES9_S9_EUllE_EEvNS0_6detail10TensorInfoIT_T1_EESF_NSC_IKS6_SE_EElS8_S8_SE_T6_,"aw",@nobits
	.sectionflags	@""
	.align	16


//--------------------- .nv.shared._ZN2at4cuda17kernelHistogram1DIfflLi1ELi2ELin1ELNS0_23CUDAHistogramMemoryTypeE0EZNS0_21CUDA_tensor_histogramIffLb0EEEbNS_6TensorES4_S4_lNS_14AccumulateTypeIT0_Lb1EE4typeES8_NS0_13TensorArgTypeES9_S9_EUllE_EEvNS0_6detail10TensorInfoIT_T1_EESF_NSC_IKS6_SE_EElS8_S8_SE_T6_ --------------------------
	.section	.nv.shared._ZN2at4cuda17kernelHistogram1DIfflLi1ELi2ELin1ELNS0_23CUDAHistogramMemoryTypeE0EZNS0_21CUDA_tensor_histogramIffLb0EEEbNS_6TensorES4_S4_lNS_14AccumulateTypeIT0_Lb1EE4typeES8_NS0_13TensorArgTypeES9_S9_EUllE_EEvNS0_6detail10TensorInfoIT_T1_EESF_NSC_IKS6_SE_EElS8_S8_SE_T6_,"aw",@nobits
	.sectionflags	@""
	.align	16


//--------------------- .nv.shared._ZN2at4cuda17kernelHistogram1DIddlLi1ELi2ELin1ELNS0_23CUDAHistogramMemoryTypeE1EZNS0_21CUDA_tensor_histogramIddLb0EEEbNS_6TensorES4_S4_lNS_14AccumulateTypeIT0_Lb1EE4typeES8_NS0_13TensorArgTypeES9_S9_EUllE0_EEvNS0_6detail10TensorInfoIT_T1_EESF_NSC_IKS6_SE_EElS8_S8_SE_T6_ --------------------------
	.section	.nv.shared._ZN2at4cuda17kernelHistogram1DIddlLi1ELi2ELin1ELNS0_23CUDAHistogramMemoryTypeE1EZNS0_21CUDA_tensor_histogramIddLb0EEEbNS_6TensorES4_S4_lNS_14AccumulateTypeIT0_Lb1EE4typeES8_NS0_13TensorArgTypeES9_S9_EUllE0_EEvNS0_6detail10TensorInfoIT_T1_EESF_NSC_IKS6_SE_EElS8_S8_SE_T6_,"aw",@nobits
	.sectionflags	@""
	.align	16


//--------------------- .nv.shared._ZN2at4cuda17kernelHistogram1DIddlLi1ELi2ELin1ELNS0_23CUDAHistogramMemoryTypeE0EZNS0_21CUDA_tensor_histogramIddLb0EEEbNS_6TensorES4_S4_lNS_14AccumulateTypeIT0_Lb1EE4typeES8_NS0_13TensorArgTypeES9_S9_EUllE0_EEvNS0_6detail10TensorInfoIT_T1_EESF_NSC_IKS6_SE_EElS8_S8_SE_T6_ --------------------------
	.section	.nv.shared._ZN2at4cuda17kernelHistogram1DIddlLi1ELi2ELin1ELNS0_23CUDAHistogramMemoryTypeE0EZNS0_21CUDA_tensor_histogramIddLb0EEEbNS_6TensorES4_S4_lNS_14AccumulateTypeIT0_Lb1EE4typeES8_NS0_13TensorArgTypeES9_S9_EUllE0_EEvNS0_6detail10TensorInfoIT_T1_EESF_NSC_IKS6_SE_EElS8_S8_SE_T6_,"aw",@nobits
	.sectionflags	@""
	.align	16


//--------------------- .nv.shared._ZN2at4cuda17kernelHistogram1DIddlLi1ELi2ELin1ELNS0_23CUDAHistogramMemoryTypeE1EZNS0_21CUDA_tensor_histogramIddLb0EEEbNS_6TensorES4_S4_lNS_14AccumulateTypeIT0_Lb1EE4typeES8_NS0_13TensorArgTypeES9_S9_EUllE_EEvNS0_6detail10TensorInfoIT_T1_EESF_NSC_IKS6_SE_EElS8_S8_SE_T6_ --------------------------
	.section	.nv.shared._ZN2at4cuda17kernelHistogram1DIddlLi1ELi2ELin1ELNS0_23CUDAHistogramMemoryTypeE1EZNS0_21CUDA_tensor_histogramIddLb0EEEbNS_6TensorES4_S4_lNS_14AccumulateTypeIT0_Lb1EE4typeES8_NS0_13TensorArgTypeES9_S9_EUllE_EEvNS0_6detail10TensorInfoIT_T1_EESF_NSC_IKS6_SE_EElS8_S8_SE_T6_,"aw",@nobits
	.sectionflags	@""
	.align	16


//--------------------- .nv.shared._ZN2at4cuda17kernelHistogram1DIddlLi1ELi2ELin1ELNS0_23CUDAHistogramMemoryTypeE0EZNS0_21CUDA_tensor_histogramIddLb0EEEbNS_6TensorES4_S4_lNS_14AccumulateTypeIT0_Lb1EE4typeES8_NS0_13TensorArgTypeES9_S9_EUllE_EEvNS0_6detail10TensorInfoIT_T1_EESF_NSC_IKS6_SE_EElS8_S8_SE_T6_ --------------------------
	.section	.nv.shared._ZN2at4cuda17kernelHistogram1DIddlLi1ELi2ELin1ELNS0_23CUDAHistogramMemoryTypeE0EZNS0_21CUDA_tensor_histogramIddLb0EEEbNS_6TensorES4_S4_lNS_14AccumulateTypeIT0_Lb1EE4typeES8_NS0_13TensorArgTypeES9_S9_EUllE_EEvNS0_6detail10TensorInfoIT_T1_EESF_NSC_IKS6_SE_EElS8_S8_SE_T6_,"aw",@nobits
	.sectionflags	@""
	.align	16


//--------------------- .nv.shared._ZN2at4cuda17kernelHistogram1DIsslLi1ELi2ELin1ELNS0_23CUDAHistogramMemoryTypeE1EZNS0_21CUDA_tensor_histogramIssLb0EEEbNS_6TensorES4_S4_lNS_14AccumulateTypeIT0_Lb1EE4typeES8_NS0_13TensorArgTypeES9_S9_EUllE0_EEvNS0_6detail10TensorInfoIT_T1_EESF_NSC_IKS6_SE_EElS8_S8_SE_T6_ --------------------------
	.section	.nv.shared._ZN2at4cuda17kernelHistogram1DIsslLi1ELi2ELin1ELNS0_23CUDAHistogramMemoryTypeE1EZNS0_21CUDA_tensor_histogramIssLb0EEEbNS_6TensorES4_S4_lNS_14AccumulateTypeIT0_Lb1EE4typeES8_NS0_13TensorArgTypeES9_S9_EUllE0_EEvNS0_6detail10TensorInfoIT_T1_EESF_NSC_IKS6_SE_EElS8_S8_SE_T6_,"aw",@nobits
	.sectionflags	@""
	.align	16


//--------------------- .nv.shared._ZN2at4cuda17kernelHistogram1DIsslLi1ELi2ELin1ELNS0_23CUDAHistogramMemoryTypeE0EZNS0_21CUDA_tensor_histogramIssLb0EEEbNS_6TensorES4_S4_lNS_14AccumulateTypeIT0_Lb1EE4typeES8_NS0_13TensorArgTypeES9_S9_EUllE0_EEvNS0_6detail10TensorInfoIT_T1_EESF_NSC_IKS6_SE_EElS8_S8_SE_T6_ --------------------------
	.section	.nv.shared._ZN2at4cuda17kernelHistogram1DIsslLi1ELi2ELin1ELNS0_23CUDAHistogramMemoryTypeE0EZNS0_21CUDA_tensor_histogramIssLb0EEEbNS_6TensorES4_S4_lNS_14AccumulateTypeIT0_Lb1EE4typeES8_NS0_13TensorArgTypeES9_S9_EUllE0_EEvNS0_6detail10TensorInfoIT_T1_EESF_NSC_IKS6_SE_EElS8_S8_SE_T6_,"aw",@nobits
	.sectionflags	@""
	.align	16


//--------------------- .nv.shared._ZN2at4cuda17kernelHistogram1DIsslLi1ELi2ELin1ELNS0_23CUDAHistogramMemoryTypeE1EZNS0_21CUDA_tensor_histogramIssLb0EEEbNS_6TensorES4_S4_lNS_14AccumulateTypeIT0_Lb1EE4typeES8_NS0_13TensorArgTypeES9_S9_EUllE_EEvNS0_6detail10TensorInfoIT_T1_EESF_NSC_IKS6_SE_EElS8_S8_SE_T6_ --------------------------
	.section	.nv.shared._ZN2at4cuda17kernelHistogram1DIsslLi1ELi2ELin1ELNS0_23CUDAHistogramMemoryTypeE1EZNS0_21CUDA_tensor_histogramIssLb0EEEbNS_6TensorES4_S4_lNS_14AccumulateTypeIT0_Lb1EE4typeES8_NS0_13TensorArgTypeES9_S9_EUllE_EEvNS0_6detail10TensorInfoIT_T1_EESF_NSC_IKS6_SE_EElS8_S8_SE_T6_,"aw",@nobits
	.sectionflags	@""
	.align	16


//--------------------- .nv.shared._ZN2at4cuda17kernelHistogram1DIsslLi1ELi2ELin1ELNS0_23CUDAHistogramMemoryTypeE0EZNS0_21CUDA_tensor_histogramIssLb0EEEbNS_6TensorES4_S4_lNS_14AccumulateTypeIT0_Lb1EE4typeES8_NS0_13TensorArgTypeES9_S9_EUllE_EEvNS0_6detail10TensorInfoIT_T1_EESF_NSC_IKS6_SE_EElS8_S8_SE_T6_ --------------------------
	.section	.nv.shared._ZN2at4cuda17kernelHistogram1DIsslLi1ELi2ELin1ELNS0_23CUDAHistogramMemoryTypeE0EZNS0_21CUDA_tensor_histogramIssLb0EEEbNS_6TensorES4_S4_lNS_14AccumulateTypeIT0_Lb1EE4typeES8_NS0_13TensorArgTypeES9_S9_EUllE_EEvNS0_6detail10TensorInfoIT_T1_EESF_NSC_IKS6_SE_EElS8_S8_SE_T6_,"aw",@nobits
	.sectionflags	@""
	.align	16


//--------------------- .nv.shared._ZN2at4cuda17kernelHistogram1DIiilLi1ELi2ELin1ELNS0_23CUDAHistogramMemoryTypeE1EZNS0_21CUDA_tensor_histogramIiiLb0EEEbNS_6TensorES4_S4_lNS_14AccumulateTypeIT0_Lb1EE4typeES8_NS0_13TensorArgTypeES9_S9_EUllE0_EEvNS0_6detail10TensorInfoIT_T1_EESF_NSC_IKS6_SE_EElS8_S8_SE_T6_ --------------------------
	.section	.nv.shared._ZN2at4cuda17kernelHistogram1DIiilLi1ELi2ELin1ELNS0_23CUDAHistogramMemoryTypeE1EZNS0_21CUDA_tensor_histogramIiiLb0EEEbNS_6TensorES4_S4_lNS_14AccumulateTypeIT0_Lb1EE4typeES8_NS0_13TensorArgTypeES9_S9_EUllE0_EEvNS0_6detail10TensorInfoIT_T1_EESF_NSC_IKS6_SE_EElS8_S8_SE_T6_,"aw",@nobits
	.sectionflags	@""
	.align	16


//--------------------- .nv.shared._ZN2at4cuda17kernelHistogram1DIiilLi1ELi2ELin1ELNS0_23CUDAHistogramMemoryTypeE0EZNS0_21CUDA_tensor_histogramIiiLb0EEEbNS_6TensorES4_S4_lNS_14AccumulateTypeIT0_Lb1EE4typeES8_NS0_13TensorArgTypeES9_S9_EUllE0_EEvNS0_6detail10TensorInfoIT_T1_EESF_NSC_IKS6_SE_EElS8_S8_SE_T6_ --------------------------
	.section	.nv.shared._ZN2at4cuda17kernelHistogram1DIiilLi1ELi2ELin1ELNS0_23CUDAHistogramMemoryTypeE0EZNS0_21CUDA_tensor_histogramIiiLb0EEEbNS_6TensorES4_S4_lNS_14AccumulateTypeIT0_Lb1EE4typeES8_NS0_13TensorArgTypeES9_S9_EUllE0_EEvNS0_6detail10TensorInfoIT_T1_EESF_NSC_IKS6_SE_EElS8_S8_SE_T6_,"aw",@nobits
	.sectionflags	@""
	.align	16


//--------------------- .nv.shared._ZN2at4cuda17kernelHistogram1DIiilLi1ELi2ELin1ELNS0_23CUDAHistogramMemoryTypeE1EZNS0_21CUDA_tensor_histogramIiiLb0EEEbNS_6TensorES4_S4_lNS_14AccumulateTypeIT0_Lb1EE4typeES8_NS0_13TensorArgTypeES9_S9_EUllE_EEvNS0_6detail10TensorInfoIT_T1_EESF_NSC_IKS6_SE_EElS8_S8_SE_T6_ --------------------------
	.section	.nv.shared._ZN2at4cuda17kernelHistogram1DIiilLi1ELi2ELin1ELNS0_23CUDAHistogramMemoryTypeE1EZNS0_21CUDA_tensor_histogramIiiLb0EEEbNS_6TensorES4_S4_lNS_14AccumulateTypeIT0_Lb1EE4typeES8_NS0_13TensorArgTypeES9_S9_EUllE_EEvNS0_6detail10TensorInfoIT_T1_EESF_NSC_IKS6_SE_EElS8_S8_SE_T6_,"aw",@nobits
	.sectionflags	@""
	.align	16


//--------------------- .nv.shared._ZN2at4cuda17kernelHistogram1DIiilLi1ELi2ELin1ELNS0_23CUDAHistogramMemoryTypeE0EZNS0_21CUDA_tensor_histogramIiiLb0EEEbNS_6TensorES4_S4_lNS_14AccumulateTypeIT0_Lb1EE4typeES8_NS0_13TensorArgTypeES9_S9_EUllE_EEvNS0_6detail10TensorInfoIT_T1_EESF_NSC_IKS6_SE_EElS8_S8_SE_T6_ --------------------------
	.section	.nv.shared._ZN2at4cuda17kernelHistogram1DIiilLi1ELi2ELin1ELNS0_23CUDAHistogramMemoryTypeE0EZNS0_21CUDA_tensor_histogramIiiLb0EEEbNS_6TensorES4_S4_lNS_14AccumulateTypeIT0_Lb1EE4typeES8_NS0_13TensorArgTypeES9_S9_EUllE_EEvNS0_6detail10TensorInfoIT_T1_EESF_NSC_IKS6_SE_EElS8_S8_SE_T6_,"aw",@nobits
	.sectionflags	@""
	.align	16


//--------------------- .nv.shared._ZN2at4cuda17kernelHistogram1DIaalLi1ELi2ELin1ELNS0_23CUDAHistogramMemoryTypeE1EZNS0_21CUDA_tensor_histogramIaaLb0EEEbNS_6TensorES4_S4_lNS_14AccumulateTypeIT0_Lb1EE4typeES8_NS0_13TensorArgTypeES9_S9_EUllE0_EEvNS0_6detail10TensorInfoIT_T1_EESF_NSC_IKS6_SE_EElS8_S8_SE_T6_ --------------------------
	.section	.nv.shared._ZN2at4cuda17kernelHistogram1DIaalLi1ELi2ELin1ELNS0_23CUDAHistogramMemoryTypeE1EZNS0_21CUDA_tensor_histogramIaaLb0EEEbNS_6TensorES4_S4_lNS_14AccumulateTypeIT0_Lb1EE4typeES8_NS0_13TensorArgTypeES9_S9_EUllE0_EEvNS0_6detail10TensorInfoIT_T1_EESF_NSC_IKS6_SE_EElS8_S8_SE_T6_,"aw",@nobits
	.sectionflags	@""
	.align	16


//--------------------- .nv.shared._ZN2at4cuda17kernelHistogram1DIaalLi1ELi2ELin1ELNS0_23CUDAHistogramMemoryTypeE0EZNS0_21CUDA_tensor_histogramIaaLb0EEEbNS_6TensorES4_S4_lNS_14AccumulateTypeIT0_Lb1EE4typeES8_NS0_13TensorArgTypeES9_S9_EUllE0_EEvNS0_6detail10TensorInfoIT_T1_EESF_NSC_IKS6_SE_EElS8_S8_SE_T6_ --------------------------
	.section	.nv.shared._ZN2at4cuda17kernelHistogram1DIaalLi1ELi2ELin1ELNS0_23CUDAHistogramMemoryTypeE0EZNS0_21CUDA_tensor_histogramIaaLb0EEEbNS_6TensorES4_S4_lNS_14AccumulateTypeIT0_Lb1EE4typeES8_NS0_13TensorArgTypeES9_S9_EUllE0_EEvNS0_6detail10TensorInfoIT_T1_EESF_NSC_IKS6_SE_EElS8_S8_SE_T6_,"aw",@nobits
	.sectionflags	@""
	.align	16


//--------------------- .nv.shared._ZN2at4cuda17kernelHistogram1DIaalLi1ELi2ELin1ELNS0_23CUDAHistogramMemoryTypeE1EZNS0_21CUDA_tensor_histogramIaaLb0EEEbNS_6TensorES4_S4_lNS_14AccumulateTypeIT0_Lb1EE4typeES8_NS0_13TensorArgTypeES9_S9_EUllE_EEvNS0_6detail10TensorInfoIT_T1_EESF_NSC_IKS6_SE_EElS8_S8_SE_T6_ --------------------------
	.section	.nv.shared._ZN2at4cuda17kernelHistogram1DIaalLi1ELi2ELin1ELNS0_23CUDAHistogramMemoryTypeE1EZNS0_21CUDA_tensor_histogramIaaLb0EEEbNS_6TensorES4_S4_lNS_14AccumulateTypeIT0_Lb1EE4typeES8_NS0_13TensorArgTypeES9_S9_EUllE_EEvNS0_6detail10TensorInfoIT_T1_EESF_NSC_IKS6_SE_EElS8_S8_SE_T6_,"aw",@nobits
	.sectionflags	@""
	.align	16


//--------------------- .nv.shared._ZN2at4cuda17kernelHistogram1DIaalLi1ELi2ELin1ELNS0_23CUDAHistogramMemoryTypeE0EZNS0_21CUDA_tensor_histogramIaaLb0EEEbNS_6TensorES4_S4_lNS_14AccumulateTypeIT0_Lb1EE4typeES8_NS0_13TensorArgTypeES9_S9_EUllE_EEvNS0_6detail10TensorInfoIT_T1_EESF_NSC_IKS6_SE_EElS8_S8_SE_T6_ --------------------------
	.section	.nv.shared._ZN2at4cuda17kernelHistogram1DIaalLi1ELi2ELin1ELNS0_23CUDAHistogramMemoryTypeE0EZNS0_21CUDA_tensor_histogramIaaLb0EEEbNS_6TensorES4_S4_lNS_14AccumulateTypeIT0_Lb1EE4typeES8_NS0_13TensorArgTypeES9_S9_EUllE_EEvNS0_6detail10TensorInfoIT_T1_EESF_NSC_IKS6_SE_EElS8_S8_SE_T6_,"aw",@nobits
	.sectionflags	@""
	.align	16


//--------------------- .nv.shared._ZN2at4cuda17kernelHistogram1DIhhlLi1ELi2ELin1ELNS0_23CUDAHistogramMemoryTypeE1EZNS0_21CUDA_tensor_histogramIhhLb0EEEbNS_6TensorES4_S4_lNS_14AccumulateTypeIT0_Lb1EE4typeES8_NS0_13TensorArgTypeES9_S9_EUllE0_EEvNS0_6detail10TensorInfoIT_T1_EESF_NSC_IKS6_SE_EElS8_S8_SE_T6_ --------------------------
	.section	.nv.shared._ZN2at4cuda17kernelHistogram1DIhhlLi1ELi2ELin1ELNS0_23CUDAHistogramMemoryTypeE1EZNS0_21CUDA_tensor_histogramIhhLb0EEEbNS_6TensorES4_S4_lNS_14AccumulateTypeIT0_Lb1EE4typeES8_NS0_13TensorArgTypeES9_S9_EUllE0_EEvNS0_6detail10TensorInfoIT_T1_EESF_NSC_IKS6_SE_EElS8_S8_SE_T6_,"aw",@nobits
	.sectionflags	@""
	.align	16


//--------------------- .nv.shared._ZN2at4cuda17kernelHistogram1DIhhlLi1ELi2ELin1ELNS0_23CUDAHistogramMemoryTypeE0EZNS0_21CUDA_tensor_histogramIhhLb0EEEbNS_6TensorES4_S4_lNS_14AccumulateTypeIT0_Lb1EE4typeES8_NS0_13TensorArgTypeES9_S9_EUllE0_EEvNS0_6detail10TensorInfoIT_T1_EESF_NSC_IKS6_SE_EElS8_S8_SE_T6_ --------------------------
	.section	.nv.shared._ZN2at4cuda17kernelHistogram1DIhhlLi1ELi2ELin1ELNS0_23CUDAHistogramMemoryTypeE0EZNS0_21CUDA_tensor_histogramIhhLb0EEEbNS_6TensorES4_S4_lNS_14AccumulateTypeIT0_Lb1EE4typeES8_NS0_13TensorArgTypeES9_S9_EUllE0_EEvNS0_6detail10TensorInfoIT_T1_EESF_NSC_IKS6_SE_EElS8_S8_SE_T6_,"aw",@nobits
	.sectionflags	@""
	.align	16


//--------------------- .nv.shared._ZN2at4cuda17kernelHistogram1DIhhlLi1ELi2ELin1ELNS0_23CUDAHistogramMemoryTypeE1EZNS0_21CUDA_tensor_histogramIhhLb0EEEbNS_6TensorES4_S4_lNS_14AccumulateTypeIT0_Lb1EE4typeES8_NS0_13TensorArgTypeES9_S9_EUllE_EEvNS0_6detail10TensorInfoIT_T1_EESF_NSC_IKS6_SE_EElS8_S8_SE_T6_ --------------------------
	.section	.nv.shared._ZN2at4cuda17kernelHistogram1DIhhlLi1ELi2ELin1ELNS0_23CUDAHistogramMemoryTypeE1EZNS0_21CUDA_tensor_histogramIhhLb0EEEbNS_6TensorES4_S4_lNS_14AccumulateTypeIT0_Lb1EE4typeES8_NS0_13TensorArgTypeES9_S9_EUllE_EEvNS0_6detail10TensorInfoIT_T1_EESF_NSC_IKS6_SE_EElS8_S8_SE_T6_,"aw",@nobits
	.sectionflags	@""
	.align	16


//--------------------- .nv.shared._ZN2at4cuda17kernelHistogram1DIhhlLi1ELi2ELin1ELNS0_23CUDAHistogramMemoryTypeE0EZNS0_21CUDA_tensor_histogramIhhLb0EEEbNS_6TensorES4_S4_lNS_14AccumulateTypeIT0_Lb1EE4typeES8_NS0_13TensorArgTypeES9_S9_EUllE_EEvNS0_6detail10TensorInfoIT_T1_EESF_NSC_IKS6_SE_EElS8_S8_SE_T6_ --------------------------
	.section	.nv.shared._ZN2at4cuda17kernelHistogram1DIhhlLi1ELi2ELin1ELNS0_23CUDAHistogramMemoryTypeE0EZNS0_21CUDA_tensor_histogramIhhLb0EEEbNS_6TensorES4_S4_lNS_14AccumulateTypeIT0_Lb1EE4typeES8_NS0_13TensorArgTypeES9_S9_EUllE_EEvNS0_6detail10TensorInfoIT_T1_EESF_NSC_IKS6_SE_EElS8_S8_SE_T6_,"aw",@nobits
	.sectionflags	@""
	.align	16


//--------------------- .nv.shared._ZN2at4cuda17kernelHistogram1DIdslLi1ELi2ELin1ELNS0_23CUDAHistogramMemoryTypeE1EZNS0_21CUDA_tensor_histogramIdsLb1EEEbNS_6TensorES4_S4_lNS_14AccumulateTypeIT0_Lb1EE4typeES8_NS0_13TensorArgTypeES9_S9_EUllE0_EEvNS0_6detail10TensorInfoIT_T1_EESF_NSC_IKS6_SE_EElS8_S8_SE_T6_ --------------------------
	.section	.nv.shared._ZN2at4cuda17kernelHistogram1DIdslLi1ELi2ELin1ELNS0_23CUDAHistogramMemoryTypeE1EZNS0_21CUDA_tensor_histogramIdsLb1EEEbNS_6TensorES4_S4_lNS_14AccumulateTypeIT0_Lb1EE4typeES8_NS0_13TensorArgTypeES9_S9_EUllE0_EEvNS0_6detail10TensorInfoIT_T1_EESF_NSC_IKS6_SE_EElS8_S8_SE_T6_,"aw",@nobits
	.sectionflags	@""
	.align	16


//--------------------- .nv.shared._ZN2at4cuda17kernelHistogram1DIdslLi1ELi2ELin1ELNS0_23CUDAHistogramMemoryTypeE0EZNS0_21CUDA_tensor_histogramIdsLb1EEEbNS_6TensorES4_S4_lNS_14AccumulateTypeIT0_Lb1EE4typeES8_NS0_13TensorArgTypeES9_S9_EUllE0_EEvNS0_6detail10TensorInfoIT_T1_EESF_NSC_IKS6_SE_EElS8_S8_SE_T6_ --------------------------
	.section	.nv.shared._ZN2at4cuda17kernelHistogram1DIdslLi1ELi2ELin1ELNS0_23CUDAHistogramMemoryTypeE0EZNS0_21CUDA_tensor_histogramIdsLb1EEEbNS_6TensorES4_S4_lNS_14AccumulateTypeIT0_Lb1EE4typeES8_NS0_13TensorArgTypeES9_S9_EUllE0_EEvNS0_6detail10TensorInfoIT_T1_EESF_NSC_IKS6_SE_EElS8_S8_SE_T6_,"aw",@nobits
	.sectionflags	@""
	.align	16


//--------------------- .nv.shared._ZN2at4cuda17kernelHistogram1DIdslLi1ELi2ELin1ELNS0_23CUDAHistogramMemoryTypeE1EZNS0_21CUDA_tensor_histogramIdsLb1EEEbNS_6TensorES4_S4_lNS_14AccumulateTypeIT0_Lb1EE4typeES8_NS0_13TensorArgTypeES9_S9_EUllE_EEvNS0_6detail10TensorInfoIT_T1_EESF_NSC_IKS6_SE_EElS8_S8_SE_T6_ --------------------------
	.section	.nv.shared._ZN2at4cuda17kernelHistogram1DIdslLi1ELi2ELin1ELNS0_23CUDAHistogramMemoryTypeE1EZNS0_21CUDA_tensor_histogramIdsLb1EEEbNS_6TensorES4_S4_lNS_14AccumulateTypeIT0_Lb1EE4typeES8_NS0_13TensorArgTypeES9_S9_EUllE_EEvNS0_6detail10TensorInfoIT_T1_EESF_NSC_IKS6_SE_EElS8_S8_SE_T6_,"aw",@nobits
	.sectionflags	@""
	.align	16


//--------------------- .nv.shared._ZN2at4cuda17kernelHistogram1DIdslLi1ELi2ELin1ELNS0_23CUDAHistogramMemoryTypeE0EZNS0_21CUDA_tensor_histogramIdsLb1EEEbNS_6TensorES4_S4_lNS_14AccumulateTypeIT0_Lb1EE4typeES8_NS0_13TensorArgTypeES9_S9_EUllE_EEvNS0_6detail10TensorInfoIT_T1_EESF_NSC_IKS6_SE_EElS8_S8_SE_T6_ --------------------------
	.section	.nv.shared._ZN2at4cuda17kernelHistogram1DIdslLi1ELi2ELin1ELNS0_23CUDAHistogramMemoryTypeE0EZNS0_21CUDA_tensor_histogramIdsLb1EEEbNS_6TensorES4_S4_lNS_14AccumulateTypeIT0_Lb1EE4typeES8_NS0_13TensorArgTypeES9_S9_EUllE_EEvNS0_6detail10TensorInfoIT_T1_EESF_NSC_IKS6_SE_EElS8_S8_SE_T6_,"aw",@nobits
	.sectionflags	@""
	.align	16


//--------------------- .nv.shared._ZN2at4cuda17kernelHistogram1DIlslLi1ELi2ELin1ELNS0_23CUDAHistogramMemoryTypeE1EZNS0_21CUDA_tensor_histogramIlsLb0EEEbNS_6TensorES4_S4_lNS_14AccumulateTypeIT0_Lb1EE4typeES8_NS0_13TensorArgTypeES9_S9_EUllE0_EEvNS0_6detail10TensorInfoIT_T1_EESF_NSC_IKS6_SE_EElS8_S8_SE_T6_ --------------------------
	.section	.nv.shared._ZN2at4cuda17kernelHistogram1DIlslLi1ELi2ELin1ELNS0_23CUDAHistogramMemoryTypeE1EZNS0_21CUDA_tensor_histogramIlsLb0EEEbNS_6TensorES4_S4_lNS_14AccumulateTypeIT0_Lb1EE4typeES8_NS0_13TensorArgTypeES9_S9_EUllE0_EEvNS0_6detail10TensorInfoIT_T1_EESF_NSC_IKS6_SE_EElS8_S8_SE_T6_,"aw",@nobits
	.sectionflags	@""
	.align	16


//--------------------- .nv.shared._ZN2at4cuda17kernelHistogram1DIlslLi1ELi2ELin1ELNS0_23CUDAHistogramMemoryTypeE0EZNS0_21CUDA_tensor_histogramIlsLb0EEEbNS_6TensorES4_S4_lNS_14AccumulateTypeIT0_Lb1EE4typeES8_NS0_13TensorArgTypeES9_S9_EUllE0_EEvNS0_6detail10TensorInfoIT_T1_EESF_NSC_IKS6_SE_EElS8_S8_SE_T6_ --------------------------
	.section	.nv.shared._ZN2at4cuda17kernelHistogram1DIlslLi1ELi2ELin1ELNS0_23CUDAHistogramMemoryTypeE0EZNS0_21CUDA_tensor_histogramIlsLb0EEEbNS_6TensorES4_S4_lNS_14AccumulateTypeIT0_Lb1EE4typeES8_NS0_13TensorArgTypeES9_S9_EUllE0_EEvNS0_6detail10TensorInfoIT_T1_EESF_NSC_IKS6_SE_EElS8_S8_SE_T6_,"aw",@nobits
	.sectionflags	@""
	.align	16


//--------------------- .nv.shared._ZN2at4cuda17kernelHistogram1DIlslLi1ELi2ELin1ELNS0_23CUDAHistogramMemoryTypeE1EZNS0_21CUDA_tensor_histogramIlsLb0EEEbNS_6TensorES4_S4_lNS_14AccumulateTypeIT0_Lb1EE4typeES8_NS0_13TensorArgTypeES9_S9_EUllE_EEvNS0_6detail10TensorInfoIT_T1_EESF_NSC_IKS6_SE_EElS8_S8_SE_T6_ --------------------------
	.section	.nv.shared._ZN2at4cuda17kernelHistogram1DIlslLi1ELi2ELin1ELNS0_23CUDAHistogramMemoryTypeE1EZNS0_21CUDA_tensor_histogramIlsLb0EEEbNS_6TensorES4_S4_lNS_14AccumulateTypeIT0_Lb1EE4typeES8_NS0_13TensorArgTypeES9_S9_EUllE_EEvNS0_6detail10TensorInfoIT_T1_EESF_NSC_IKS6_SE_EElS8_S8_SE_T6_,"aw",@nobits
	.sectionflags	@""
	.align	16


//--------------------- .nv.shared._ZN2at4cuda17kernelHistogram1DIlslLi1ELi2ELin1ELNS0_23CUDAHistogramMemoryTypeE0EZNS0_21CUDA_tensor_histogramIlsLb0EEEbNS_6TensorES4_S4_lNS_14AccumulateTypeIT0_Lb1EE4typeES8_NS0_13TensorArgTypeES9_S9_EUllE_EEvNS0_6detail10TensorInfoIT_T1_EESF_NSC_IKS6_SE_EElS8_S8_SE_T6_ --------------------------
	.section	.nv.shared._ZN2at4cuda17kernelHistogram1DIlslLi1ELi2ELin1ELNS0_23CUDAHistogramMemoryTypeE0EZNS0_21CUDA_tensor_histogramIlsLb0EEEbNS_6TensorES4_S4_lNS_14AccumulateTypeIT0_Lb1EE4typeES8_NS0_13TensorArgTypeES9_S9_EUllE_EEvNS0_6detail10TensorInfoIT_T1_EESF_NSC_IKS6_SE_EElS8_S8_SE_T6_,"aw",@nobits
	.sectionflags	@""
	.align	16


//--------------------- .nv.shared._ZN2at4cuda17kernelHistogram1DIfslLi1ELi2ELin1ELNS0_23CUDAHistogramMemoryTypeE1EZNS0_21CUDA_tensor_histogramIfsLb1EEEbNS_6TensorES4_S4_lNS_14AccumulateTypeIT0_Lb1EE4typeES8_NS0_13TensorArgTypeES9_S9_EUllE0_EEvNS0_6detail10TensorInfoIT_T1_EESF_NSC_IKS6_SE_EElS8_S8_SE_T6_ --------------------------
	.section	.nv.shared._ZN2at4cuda17kernelHistogram1DIfslLi1ELi2ELin1ELNS0_23CUDAHistogramMemoryTypeE1EZNS0_21CUDA_tensor_histogramIfsLb1EEEbNS_6TensorES4_S4_lNS_14AccumulateTypeIT0_Lb1EE4typeES8_NS0_13TensorArgTypeES9_S9_EUllE0_EEvNS0_6detail10TensorInfoIT_T1_EESF_NSC_IKS6_SE_EElS8_S8_SE_T6_,"aw",@nobits
	.sectionflags	@""
	.align	16


//--------------------- .nv.shared._ZN2at4cuda17kernelHistogram1DIfslLi1ELi2ELin1ELNS0_23CUDAHistogramMemoryTypeE0EZNS0_21CUDA_tensor_histogramIfsLb1EEEbNS_6TensorES4_S4_lNS_14AccumulateTypeIT0_Lb1EE4typeES8_NS0_13TensorArgTypeES9_S9_EUllE0_EEvNS0_6detail10TensorInfoIT_T1_EESF_NSC_IKS6_SE_EElS8_S8_SE_T6_ --------------------------
	.section	.nv.shared._ZN2at4cuda17kernelHistogram1DIfslLi1ELi2ELin1ELNS0_23CUDAHistogramMemoryTypeE0EZNS0_21CUDA_tensor_histogramIfsLb1EEEbNS_6TensorES4_S4_lNS_14AccumulateTypeIT0_Lb1EE4typeES8_NS0_13TensorArgTypeES9_S9_EUllE0_EEvNS0_6detail10TensorInfoIT_T1_EESF_NSC_IKS6_SE_EElS8_S8_SE_T6_,"aw",@nobits
	.sectionflags	@""
	.align	16


//--------------------- .nv.shared._ZN2at4cuda17kernelHistogram1DIfslLi1ELi2ELin1ELNS0_23CUDAHistogramMemoryTypeE1EZNS0_21CUDA_tensor_histogramIfsLb1EEEbNS_6TensorES4_S4_lNS_14AccumulateTypeIT0_Lb1EE4typeES8_NS0_13TensorArgTypeES9_S9_EUllE_EEvNS0_6detail10TensorInfoIT_T1_EESF_NSC_IKS6_SE_EElS8_S8_SE_T6_ --------------------------
	.section	.nv.shared._ZN2at4cuda17kernelHistogram1DIfslLi1ELi2ELin1ELNS0_23CUDAHistogramMemoryTypeE1EZNS0_21CUDA_tensor_histogramIfsLb1EEEbNS_6TensorES4_S4_lNS_14AccumulateTypeIT0_Lb1EE4typeES8_NS0_13TensorArgTypeES9_S9_EUllE_EEvNS0_6detail10TensorInfoIT_T1_EESF_NSC_IKS6_SE_EElS8_S8_SE_T6_,"aw",@nobits
	.sectionflags	@""
	.align	16


//--------------------- .nv.shared._ZN2at4cuda17kernelHistogram1DIfslLi1ELi2ELin1ELNS0_23CUDAHistogramMemoryTypeE0EZNS0_21CUDA_tensor_histogramIfsLb1EEEbNS_6TensorES4_S4_lNS_14AccumulateTypeIT0_Lb1EE4typeES8_NS0_13TensorArgTypeES9_S9_EUllE_EEvNS0_6detail10TensorInfoIT_T1_EESF_NSC_IKS6_SE_EElS8_S8_SE_T6_ --------------------------
	.section	.nv.shared._ZN2at4cuda17kernelHistogram1DIfslLi1ELi2ELin1ELNS0_23CUDAHistogramMemoryTypeE0EZNS0_21CUDA_tensor_histogramIfsLb1EEEbNS_6TensorES4_S4_lNS_14AccumulateTypeIT0_Lb1EE4typeES8_NS0_13TensorArgTypeES9_S9_EUllE_EEvNS0_6detail10TensorInfoIT_T1_EESF_NSC_IKS6_SE_EElS8_S8_SE_T6_,"aw",@nobits
	.sectionflags	@""
	.align	16


//--------------------- .nv.shared._ZN2at4cuda17kernelHistogram1DIdllLi1ELi2ELin1ELNS0_23CUDAHistogramMemoryTypeE1EZNS0_21CUDA_tensor_histogramIdlLb1EEEbNS_6TensorES4_S4_lNS_14AccumulateTypeIT0_Lb1EE4typeES8_NS0_13TensorArgTypeES9_S9_EUllE0_EEvNS0_6detail10TensorInfoIT_T1_EESF_NSC_IKS6_SE_EElS8_S8_SE_T6_ --------------------------
	.section	.nv.shared._ZN2at4cuda17kernelHistogram1DIdllLi1ELi2ELin1ELNS0_23CUDAHistogramMemoryTypeE1EZNS0_21CUDA_tensor_histogramIdlLb1EEEbNS_6TensorES4_S4_lNS_14AccumulateTypeIT0_Lb1EE4typeES8_NS0_13TensorArgTypeES9_S9_EUllE0_EEvNS0_6detail10TensorInfoIT_T1_EESF_NSC_IKS6_SE_EElS8_S8_SE_T6_,"aw",@nobits
	.sectionflags	@""
	.align	16


//--------------------- .nv.shared._ZN2at4cuda17kernelHistogram1DIdllLi1ELi2ELin1ELNS0_23CUDAHistogramMemoryTypeE0EZNS0_21CUDA_tensor_histogramIdlLb1EEEbNS_6TensorES4_S4_lNS_14AccumulateTypeIT0_Lb1EE4typeES8_NS0_13TensorArgTypeES9_S9_EUllE0_EEvNS0_6detail10TensorInfoIT_T1_EESF_NSC_IKS6_SE_EElS8_S8_SE_T6_ --------------------------
	.section	.nv.shared._ZN2at4cuda17kernelHistogram1DIdllLi1ELi2ELin1ELNS0_23CUDAHistogramMemoryTypeE0EZNS0_21CUDA_tensor_histogramIdlLb1EEEbNS_6TensorES4_S4_lNS_14AccumulateTypeIT0_Lb1EE4typeES8_NS0_13TensorArgTypeES9_S9_EUllE0_EEvNS0_6detail10TensorInfoIT_T1_EESF_NSC_IKS6_SE_EElS8_S8_SE_T6_,"aw",@nobits
	.sectionflags	@""
	.align	16


//--------------------- .nv.shared._ZN2at4cuda17kernelHistogram1DIdllLi1ELi2ELin1ELNS0_23CUDAHistogramMemoryTypeE1EZNS0_21CUDA_tensor_histogramIdlLb1EEEbNS_6TensorES4_S4_lNS_14AccumulateTypeIT0_Lb1EE4typeES8_NS0_13TensorArgTypeES9_S9_EUllE_EEvNS0_6detail10TensorInfoIT_T1_EESF_NSC_IKS6_SE_EElS8_S8_SE_T6_ --------------------------
	.section	.nv.shared._ZN2at4cuda17kernelHistogram1DIdllLi1ELi2ELin1ELNS0_23CUDAHistogramMemoryTypeE1EZNS0_21CUDA_tensor_histogramIdlLb1EEEbNS_6TensorES4_S4_lNS_14AccumulateTypeIT0_Lb1EE4typeES8_NS0_13TensorArgTypeES9_S9_EUllE_EEvNS0_6detail10TensorInfoIT_T1_EESF_NSC_IKS6_SE_EElS8_S8_SE_T6_,"aw",@nobits
	.sectionflags	@""
	.align	16


//--------------------- .nv.shared._ZN2at4cuda17kernelHistogram1DIdllLi1ELi2ELin1ELNS0_23CUDAHistogramMemoryTypeE0EZNS0_21CUDA_tensor_histogramIdlLb1EEEbNS_6TensorES4_S4_lNS_14AccumulateTypeIT0_Lb1EE4typeES8_NS0_13TensorArgTypeES9_S9_EUllE_EEvNS0_6detail10TensorInfoIT_T1_EESF_NSC_IKS6_SE_EElS8_S8_SE_T6_ --------------------------
	.section	.nv.shared._ZN2at4cuda17kernelHistogram1DIdllLi1ELi2ELin1ELNS0_23CUDAHistogramMemoryTypeE0EZNS0_21CUDA_tensor_histogramIdlLb1EEEbNS_6TensorES4_S4_lNS_14AccumulateTypeIT0_Lb1EE4typeES8_NS0_13TensorArgTypeES9_S9_EUllE_EEvNS0_6detail10TensorInfoIT_T1_EESF_NSC_IKS6_SE_EElS8_S8_SE_T6_,"aw",@nobits
	.sectionflags	@""
	.align	16


//--------------------- .nv.shared._ZN2at4cuda17kernelHistogram1DIlllLi1ELi2ELin1ELNS0_23CUDAHistogramMemoryTypeE1EZNS0_21CUDA_tensor_histogramIllLb0EEEbNS_6TensorES4_S4_lNS_14AccumulateTypeIT0_Lb1EE4typeES8_NS0_13TensorArgTypeES9_S9_EUllE0_EEvNS0_6detail10TensorInfoIT_T1_EESF_NSC_IKS6_SE_EElS8_S8_SE_T6_ --------------------------
	.section	.nv.shared._ZN2at4cuda17kernelHistogram1DIlllLi1ELi2ELin1ELNS0_23CUDAHistogramMemoryTypeE1EZNS0_21CUDA_tensor_histogramIllLb0EEEbNS_6TensorES4_S4_lNS_14AccumulateTypeIT0_Lb1EE4typeES8_NS0_13TensorArgTypeES9_S9_EUllE0_EEvNS0_6detail10TensorInfoIT_T1_EESF_NSC_IKS6_SE_EElS8_S8_SE_T6_,"aw",@nobits
	.sectionflags	@""
	.align	16


//--------------------- .nv.shared._ZN2at4cuda17kernelHistogram1DIlllLi1ELi2ELin1ELNS0_23CUDAHistogramMemoryTypeE0EZNS0_21CUDA_tensor_histogramIllLb0EEEbNS_6TensorES4_S4_lNS_14AccumulateTypeIT0_Lb1EE4typeES8_NS0_13TensorArgTypeES9_S9_EUllE0_EEvNS0_6detail10TensorInfoIT_T1_EESF_NSC_IKS6_SE_EElS8_S8_SE_T6_ --------------------------
	.section	.nv.shared._ZN2at4cuda17kernelHistogram1DIlllLi1ELi2ELin1ELNS0_23CUDAHistogramMemoryTypeE0EZNS0_21CUDA_tensor_histogramIllLb0EEEbNS_6TensorES4_S4_lNS_14AccumulateTypeIT0_Lb1EE4typeES8_NS0_13TensorArgTypeES9_S9_EUllE0_EEvNS0_6detail10TensorInfoIT_T1_EESF_NSC_IKS6_SE_EElS8_S8_SE_T6_,"aw",@nobits
	.sectionflags	@""
	.align	16


//--------------------- .nv.shared._ZN2at4cuda17kernelHistogram1DIlllLi1ELi2ELin1ELNS0_23CUDAHistogramMemoryTypeE1EZNS0_21CUDA_tensor_histogramIllLb0EEEbNS_6TensorES4_S4_lNS_14AccumulateTypeIT0_Lb1EE4typeES8_NS0_13TensorArgTypeES9_S9_EUllE_EEvNS0_6detail10TensorInfoIT_T1_EESF_NSC_IKS6_SE_EElS8_S8_SE_T6_ --------------------------
	.section	.nv.shared._ZN2at4cuda17kernelHistogram1DIlllLi1ELi2ELin1ELNS0_23CUDAHistogramMemoryTypeE1EZNS0_21CUDA_tensor_histogramIllLb0EEEbNS_6TensorES4_S4_lNS_14AccumulateTypeIT0_Lb1EE4typeES8_NS0_13TensorArgTypeES9_S9_EUllE_EEvNS0_6detail10TensorInfoIT_T1_EESF_NSC_IKS6_SE_EElS8_S8_SE_T6_,"aw",@nobits
	.sectionflags	@""
	.align	16


//--------------------- .nv.shared._ZN2at4cuda17kernelHistogram1DIlllLi1ELi2ELin1ELNS0_23CUDAHistogramMemoryTypeE0EZNS0_21CUDA_tensor_histogramIllLb0EEEbNS_6TensorES4_S4_lNS_14AccumulateTypeIT0_Lb1EE4typeES8_NS0_13TensorArgTypeES9_S9_EUllE_EEvNS0_6detail10TensorInfoIT_T1_EESF_NSC_IKS6_SE_EElS8_S8_SE_T6_ --------------------------
	.section	.nv.shared._ZN2at4cuda17kernelHistogram1DIlllLi1ELi2ELin1ELNS0_23CUDAHistogramMemoryTypeE0EZNS0_21CUDA_tensor_histogramIllLb0EEEbNS_6TensorES4_S4_lNS_14AccumulateTypeIT0_Lb1EE4typeES8_NS0_13TensorArgTypeES9_S9_EUllE_EEvNS0_6detail10TensorInfoIT_T1_EESF_NSC_IKS6_SE_EElS8_S8_SE_T6_,"aw",@nobits
	.sectionflags	@""
	.align	16


//--------------------- .nv.shared._ZN2at4cuda17kernelHistogram1DIfllLi1ELi2ELin1ELNS0_23CUDAHistogramMemoryTypeE1EZNS0_21CUDA_tensor_histogramIflLb1EEEbNS_6TensorES4_S4_lNS_14AccumulateTypeIT0_Lb1EE4typeES8_NS0_13TensorArgTypeES9_S9_EUllE0_EEvNS0_6detail10TensorInfoIT_T1_EESF_NSC_IKS6_SE_EElS8_S8_SE_T6_ --------------------------
	.section	.nv.shared._ZN2at4cuda17kernelHistogram1DIfllLi1ELi2ELin1ELNS0_23CUDAHistogramMemoryTypeE1EZNS0_21CUDA_tensor_histogramIflLb1EEEbNS_6TensorES4_S4_lNS_14AccumulateTypeIT0_Lb1EE4typeES8_NS0_13TensorArgTypeES9_S9_EUllE0_EEvNS0_6detail10TensorInfoIT_T1_EESF_NSC_IKS6_SE_EElS8_S8_SE_T6_,"aw",@nobits
	.sectionflags	@""
	.align	16


//--------------------- .nv.shared._ZN2at4cuda17kernelHistogram1DIfllLi1ELi2ELin1ELNS0_23CUDAHistogramMemoryTypeE0EZNS0_21CUDA_tensor_histogramIflLb1EEEbNS_6TensorES4_S4_lNS_14AccumulateTypeIT0_Lb1EE4typeES8_NS0_13TensorArgTypeES9_S9_EUllE0_EEvNS0_6detail10TensorInfoIT_T1_EESF_NSC_IKS6_SE_EElS8_S8_SE_T6_ --------------------------
	.section	.nv.shared._ZN2at4cuda17kernelHistogram1DIfllLi1ELi2ELin1ELNS0_23CUDAHistogramMemoryTypeE0EZNS0_21CUDA_tensor_histogramIflLb1EEEbNS_6TensorES4_S4_lNS_14AccumulateTypeIT0_Lb1EE4typeES8_NS0_13TensorArgTypeES9_S9_EUllE0_EEvNS0_6detail10TensorInfoIT_T1_EESF_NSC_IKS6_SE_EElS8_S8_SE_T6_,"aw",@nobits
	.sectionflags	@""
	.align	16


//--------------------- .nv.shared._ZN2at4cuda17kernelHistogram1DIfllLi1ELi2ELin1ELNS0_23CUDAHistogramMemoryTypeE1EZNS0_21CUDA_tensor_histogramIflLb1EEEbNS_6TensorES4_S4_lNS_14AccumulateTypeIT0_Lb1EE4typeES8_NS0_13TensorArgTypeES9_S9_EUllE_EEvNS0_6detail10TensorInfoIT_T1_EESF_NSC_IKS6_SE_EElS8_S8_SE_T6_ --------------------------
	.section	.nv.shared._ZN2at4cuda17kernelHistogram1DIfllLi1ELi2ELin1ELNS0_23CUDAHistogramMemoryTypeE1EZNS0_21CUDA_tensor_histogramIflLb1EEEbNS_6TensorES4_S4_lNS_14AccumulateTypeIT0_Lb1EE4typeES8_NS0_13TensorArgTypeES9_S9_EUllE_EEvNS0_6detail10TensorInfoIT_T1_EESF_NSC_IKS6_SE_EElS8_S8_SE_T6_,"aw",@nobits
	.sectionflags	@""
	.align	16


//--------------------- .nv.shared._ZN2at4cuda17kernelHistogram1DIfllLi1ELi2ELin1ELNS0_23CUDAHistogramMemoryTypeE0EZNS0_21CUDA_tensor_histogramIflLb1EEEbNS_6TensorES4_S4_lNS_14AccumulateTypeIT0_Lb1EE4typeES8_NS0_13TensorArgTypeES9_S9_EUllE_EEvNS0_6detail10TensorInfoIT_T1_EESF_NSC_IKS6_SE_EElS8_S8_SE_T6_ --------------------------
	.section	.nv.shared._ZN2at4cuda17kernelHistogram1DIfllLi1ELi2ELin1ELNS0_23CUDAHistogramMemoryTypeE0EZNS0_21CUDA_tensor_histogramIflLb1EEEbNS_6TensorES4_S4_lNS_14AccumulateTypeIT0_Lb1EE4typeES8_NS0_13TensorArgTypeES9_S9_EUllE_EEvNS0_6detail10TensorInfoIT_T1_EESF_NSC_IKS6_SE_EElS8_S8_SE_T6_,"aw",@nobits
	.sectionflags	@""
	.align	16


//--------------------- .nv.shared._ZN2at4cuda17kernelHistogram1DIdilLi1ELi2ELin1ELNS0_23CUDAHistogramMemoryTypeE1EZNS0_21CUDA_tensor_histogramIdiLb1EEEbNS_6TensorES4_S4_lNS_14AccumulateTypeIT0_Lb1EE4typeES8_NS0_13TensorArgTypeES9_S9_EUllE0_EEvNS0_6detail10TensorInfoIT_T1_EESF_NSC_IKS6_SE_EElS8_S8_SE_T6_ --------------------------
	.section	.nv.shared._ZN2at4cuda17kernelHistogram1DIdilLi1ELi2ELin1ELNS0_23CUDAHistogramMemoryTypeE1EZNS0_21CUDA_tensor_histogramIdiLb1EEEbNS_6TensorES4_S4_lNS_14AccumulateTypeIT0_Lb1EE4typeES8_NS0_13TensorArgTypeES9_S9_EUllE0_EEvNS0_6detail10TensorInfoIT_T1_EESF_NSC_IKS6_SE_EElS8_S8_SE_T6_,"aw",@nobits
	.sectionflags	@""
	.align	16


//--------------------- .nv.shared._ZN2at4cuda17kernelHistogram1DIdilLi1ELi2ELin1ELNS0_23CUDAHistogramMemoryTypeE0EZNS0_21CUDA_tensor_histogramIdiLb1EEEbNS_6TensorES4_S4_lNS_14AccumulateTypeIT0_Lb1EE4typeES8_NS0_13TensorArgTypeES9_S9_EUllE0_EEvNS0_6detail10TensorInfoIT_T1_EESF_NSC_IKS6_SE_EElS8_S8_SE_T6_ --------------------------
	.section	.nv.shared._ZN2at4cuda17kernelHistogram1DIdilLi1ELi2ELin1ELNS0_23CUDAHistogramMemoryTypeE0EZNS0_21CUDA_tensor_histogramIdiLb1EEEbNS_6TensorES4_S4_lNS_14AccumulateTypeIT0_Lb1EE4typeES8_NS0_13TensorArgTypeES9_S9_EUllE0_EEvNS0_6detail10TensorInfoIT_T1_EESF_NSC_IKS6_SE_EElS8_S8_SE_T6_,"aw",@nobits
	.sectionflags	@""
	.align	16


//--------------------- .nv.shared._ZN2at4cuda17kernelHistogram1DIdilLi1ELi2ELin1ELNS0_23CUDAHistogramMemoryTypeE1EZNS0_21CUDA_tensor_histogramIdiLb1EEEbNS_6TensorES4_S4_lNS_14AccumulateTypeIT0_Lb1EE4typeES8_NS0_13TensorArgTypeES9_S9_EUllE_EEvNS0_6detail10TensorInfoIT_T1_EESF_NSC_IKS6_SE_EElS8_S8_SE_T6_ --------------------------
	.section	.nv.shared._ZN2at4cuda17kernelHistogram1DIdilLi1ELi2ELin1ELNS0_23CUDAHistogramMemoryTypeE1EZNS0_21CUDA_tensor_histogramIdiLb1EEEbNS_6TensorES4_S4_lNS_14AccumulateTypeIT0_Lb1EE4typeES8_NS0_13TensorArgTypeES9_S9_EUllE_EEvNS0_6detail10TensorInfoIT_T1_EESF_NSC_IKS6_SE_EElS8_S8_SE_T6_,"aw",@nobits
	.sectionflags	@""
	.align	16


//--------------------- .nv.shared._ZN2at4cuda17kernelHistogram1DIdilLi1ELi2ELin1ELNS0_23CUDAHistogramMemoryTypeE0EZNS0_21CUDA_tensor_histogramIdiLb1EEEbNS_6TensorES4_S4_lNS_14AccumulateTypeIT0_Lb1EE4typeES8_NS0_13TensorArgTypeES9_S9_EUllE_EEvNS0_6detail10TensorInfoIT_T1_EESF_NSC_IKS6_SE_EElS8_S8_SE_T6_ --------------------------
	.section	.nv.shared._ZN2at4cuda17kernelHistogram1DIdilLi1ELi2ELin1ELNS0_23CUDAHistogramMemoryTypeE0EZNS0_21CUDA_tensor_histogramIdiLb1EEEbNS_6TensorES4_S4_lNS_14AccumulateTypeIT0_Lb1EE4typeES8_NS0_13TensorArgTypeES9_S9_EUllE_EEvNS0_6detail10TensorInfoIT_T1_EESF_NSC_IKS6_SE_EElS8_S8_SE_T6_,"aw",@nobits
	.sectionflags	@""
	.align	16


//--------------------- .nv.shared._ZN2at4cuda17kernelHistogram1DIlilLi1ELi2ELin1ELNS0_23CUDAHistogramMemoryTypeE1EZNS0_21CUDA_tensor_histogramIliLb0EEEbNS_6TensorES4_S4_lNS_14AccumulateTypeIT0_Lb1EE4typeES8_NS0_13TensorArgTypeES9_S9_EUllE0_EEvNS0_6detail10TensorInfoIT_T1_EESF_NSC_IKS6_SE_EElS8_S8_SE_T6_ --------------------------
	.section	.nv.shared._ZN2at4cuda17kernelHistogram1DIlilLi1ELi2ELin1ELNS0_23CUDAHistogramMemoryTypeE1EZNS0_21CUDA_tensor_histogramIliLb0EEEbNS_6TensorES4_S4_lNS_14AccumulateTypeIT0_Lb1EE4typeES8_NS0_13TensorArgTypeES9_S9_EUllE0_EEvNS0_6detail10TensorInfoIT_T1_EESF_NSC_IKS6_SE_EElS8_S8_SE_T6_,"aw",@nobits
	.sectionflags	@""
	.align	16


//--------------------- .nv.shared._ZN2at4cuda17kernelHistogram1DIlilLi1ELi2ELin1ELNS0_23CUDAHistogramMemoryTypeE0EZNS0_21CUDA_tensor_histogramIliLb0EEEbNS_6TensorES4_S4_lNS_14AccumulateTypeIT0_Lb1EE4typeES8_NS0_13TensorArgTypeES9_S9_EUllE0_EEvNS0_6detail10TensorInfoIT_T1_EESF_NSC_IKS6_SE_EElS8_S8_SE_T6_ --------------------------
	.section	.nv.shared._ZN2at4cuda17kernelHistogram1DIlilLi1ELi2ELin1ELNS0_23CUDAHistogramMemoryTypeE0EZNS0_21CUDA_tensor_histogramIliLb0EEEbNS_6TensorES4_S4_lNS_14AccumulateTypeIT0_Lb1EE4typeES8_NS0_13TensorArgTypeES9_S9_EUllE0_EEvNS0_6detail10TensorInfoIT_T1_EESF_NSC_IKS6_SE_EElS8_S8_SE_T6_,"aw",@nobits
	.sectionflags	@""
	.align	16


//--------------------- .nv.shared._ZN2at4cuda17kernelHistogram1DIlilLi1ELi2ELin1ELNS0_23CUDAHistogramMemoryTypeE1EZNS0_21CUDA_tensor_histogramIliLb0EEEbNS_6TensorES4_S4_lNS_14AccumulateTypeIT0_Lb1EE4typeES8_NS0_13TensorArgTypeES9_S9_EUllE_EEvNS0_6detail10TensorInfoIT_T1_EESF_NSC_IKS6_SE_EElS8_S8_SE_T6_ --------------------------
	.section	.nv.shared._ZN2at4cuda17kernelHistogram1DIlilLi1ELi2ELin1ELNS0_23CUDAHistogramMemoryTypeE1EZNS0_21CUDA_tensor_histogramIliLb0EEEbNS_6TensorES4_S4_lNS_14AccumulateTypeIT0_Lb1EE4typeES8_NS0_13TensorArgTypeES9_S9_EUllE_EEvNS0_6detail10TensorInfoIT_T1_EESF_NSC_IKS6_SE_EElS8_S8_SE_T6_,"aw",@nobits
	.sectionflags	@""
	.align	16


//--------------------- .nv.shared._ZN2at4cuda17kernelHistogram1DIlilLi1ELi2ELin1ELNS0_23CUDAHistogramMemoryTypeE0EZNS0_21CUDA_tensor_histogramIliLb0EEEbNS_6TensorES4_S4_lNS_14AccumulateTypeIT0_Lb1EE4typeES8_NS0_13TensorArgTypeES9_S9_EUllE_EEvNS0_6detail10TensorInfoIT_T1_EESF_NSC_IKS6_SE_EElS8_S8_SE_T6_ --------------------------
	.section	.nv.shared._ZN2at4cuda17kernelHistogram1DIlilLi1ELi2ELin1ELNS0_23CUDAHistogramMemoryTypeE0EZNS0_21CUDA_tensor_histogramIliLb0EEEbNS_6TensorES4_S4_lNS_14AccumulateTypeIT0_Lb1EE4typeES8_NS0_13TensorArgTypeES9_S9_EUllE_EEvNS0_6detail10TensorInfoIT_T1_EESF_NSC_IKS6_SE_EElS8_S8_SE_T6_,"aw",@nobits
	.sectionflags	@""
	.align	16


//--------------------- .nv.shared._ZN2at4cuda17kernelHistogram1DIfilLi1ELi2ELin1ELNS0_23CUDAHistogramMemoryTypeE1EZNS0_21CUDA_tensor_histogramIfiLb1EEEbNS_6TensorES4_S4_lNS_14AccumulateTypeIT0_Lb1EE4typeES8_NS0_13TensorArgTypeES9_S9_EUllE0_EEvNS0_6detail10TensorInfoIT_T1_EESF_NSC_IKS6_SE_EElS8_S8_SE_T6_ --------------------------
	.section	.nv.shared._ZN2at4cuda17kernelHistogram1DIfilLi1ELi2ELin1ELNS0_23CUDAHistogramMemoryTypeE1EZNS0_21CUDA_tensor_histogramIfiLb1EEEbNS_6TensorES4_S4_lNS_14AccumulateTypeIT0_Lb1EE4typeES8_NS0_13TensorArgTypeES9_S9_EUllE0_EEvNS0_6detail10TensorInfoIT_T1_EESF_NSC_IKS6_SE_EElS8_S8_SE_T6_,"aw",@nobits
	.sectionflags	@""
	.align	16


//--------------------- .nv.shared._ZN2at4cuda17kernelHistogram1DIfilLi1ELi2ELin1ELNS0_23CUDAHistogramMemoryTypeE0EZNS0_21CUDA_tensor_histogramIfiLb1EEEbNS_6TensorES4_S4_lNS_14AccumulateTypeIT0_Lb1EE4typeES8_NS0_13TensorArgTypeES9_S9_EUllE0_EEvNS0_6detail10TensorInfoIT_T1_EESF_NSC_IKS6_SE_EElS8_S8_SE_T6_ --------------------------
	.section	.nv.shared._ZN2at4cuda17kernelHistogram1DIfilLi1ELi2ELin1ELNS0_23CUDAHistogramMemoryTypeE0EZNS0_21CUDA_tensor_histogramIfiLb1EEEbNS_6TensorES4_S4_lNS_14AccumulateTypeIT0_Lb1EE4typeES8_NS0_13TensorArgTypeES9_S9_EUllE0_EEvNS0_6detail10TensorInfoIT_T1_EESF_NSC_IKS6_SE_EElS8_S8_SE_T6_,"aw",@nobits
	.sectionflags	@""
	.align	16


//--------------------- .nv.shared._ZN2at4cuda17kernelHistogram1DIfilLi1ELi2ELin1ELNS0_23CUDAHistogramMemoryTypeE1EZNS0_21CUDA_tensor_histogramIfiLb1EEEbNS_6TensorES4_S4_lNS_14AccumulateTypeIT0_Lb1EE4typeES8_NS0_13TensorArgTypeES9_S9_EUllE_EEvNS0_6detail10TensorInfoIT_T1_EESF_NSC_IKS6_SE_EElS8_S8_SE_T6_ --------------------------
	.section	.nv.shared._ZN2at4cuda17kernelHistogram1DIfilLi1ELi2ELin1ELNS0_23CUDAHistogramMemoryTypeE1EZNS0_21CUDA_tensor_histogramIfiLb1EEEbNS_6TensorES4_S4_lNS_14AccumulateTypeIT0_Lb1EE4typeES8_NS0_13TensorArgTypeES9_S9_EUllE_EEvNS0_6detail10TensorInfoIT_T1_EESF_NSC_IKS6_SE_EElS8_S8_SE_T6_,"aw",@nobits
	.sectionflags	@""
	.align	16


//--------------------- .nv.shared._ZN2at4cuda17kernelHistogram1DIfilLi1ELi2ELin1ELNS0_23CUDAHistogramMemoryTypeE0EZNS0_21CUDA_tensor_histogramIfiLb1EEEbNS_6TensorES4_S4_lNS_14AccumulateTypeIT0_Lb1EE4typeES8_NS0_13TensorArgTypeES9_S9_EUllE_EEvNS0_6detail10TensorInfoIT_T1_EESF_NSC_IKS6_SE_EElS8_S8_SE_T6_ --------------------------
	.section	.nv.shared._ZN2at4cuda17kernelHistogram1DIfilLi1ELi2ELin1ELNS0_23CUDAHistogramMemoryTypeE0EZNS0_21CUDA_tensor_histogramIfiLb1EEEbNS_6TensorES4_S4_lNS_14AccumulateTypeIT0_Lb1EE4typeES8_NS0_13TensorArgTypeES9_S9_EUllE_EEvNS0_6detail10TensorInfoIT_T1_EESF_NSC_IKS6_SE_EElS8_S8_SE_T6_,"aw",@nobits
	.sectionflags	@""
	.align	16


//--------------------- .nv.shared._ZN2at4cuda17kernelHistogram1DIdalLi1ELi2ELin1ELNS0_23CUDAHistogramMemoryTypeE1EZNS0_21CUDA_tensor_histogramIdaLb1EEEbNS_6TensorES4_S4_lNS_14AccumulateTypeIT0_Lb1EE4typeES8_NS0_13TensorArgTypeES9_S9_EUllE0_EEvNS0_6detail10TensorInfoIT_T1_EESF_NSC_IKS6_SE_EElS8_S8_SE_T6_ --------------------------
	.section	.nv.shared._ZN2at4cuda17kernelHistogram1DIdalLi1ELi2ELin1ELNS0_23CUDAHistogramMemoryTypeE1EZNS0_21CUDA_tensor_histogramIdaLb1EEEbNS_6TensorES4_S4_lNS_14AccumulateTypeIT0_Lb1EE4typeES8_NS0_13TensorArgTypeES9_S9_EUllE0_EEvNS0_6detail10TensorInfoIT_T1_EESF_NSC_IKS6_SE_EElS8_S8_SE_T6_,"aw",@nobits
	.sectionflags	@""
	.align	16


//--------------------- .nv.shared._ZN2at4cuda17kernelHistogram1DIdalLi1ELi2ELin1ELNS0_23CUDAHistogramMemoryTypeE0EZNS0_21CUDA_tensor_histogramIdaLb1EEEbNS_6TensorES4_S4_lNS_14AccumulateTypeIT0_Lb1EE4typeES8_NS0_13TensorArgTypeES9_S9_EUllE0_EEvNS0_6detail10TensorInfoIT_T1_EESF_NSC_IKS6_SE_EElS8_S8_SE_T6_ --------------------------
	.section	.nv.shared._ZN2at4cuda17kernelHistogram1DIdalLi1ELi2ELin1ELNS0_23CUDAHistogramMemoryTypeE0EZNS0_21CUDA_tensor_histogramIdaLb1EEEbNS_6TensorES4_S4_lNS_14AccumulateTypeIT0_Lb1EE4typeES8_NS0_13TensorArgTypeES9_S9_EUllE0_EEvNS0_6detail10TensorInfoIT_T1_EESF_NSC_IKS6_SE_EElS8_S8_SE_T6_,"aw",@nobits
	.sectionflags	@""
	.align	16


//--------------------- .nv.shared._ZN2at4cuda17kernelHistogram1DIdalLi1ELi2ELin1ELNS0_23CUDAHistogramMemoryTypeE1EZNS0_21CUDA_tensor_histogramIdaLb1EEEbNS_6TensorES4_S4_lNS_14AccumulateTypeIT0_Lb1EE4typeES8_NS0_13TensorArgTypeES9_S9_EUllE_EEvNS0_6detail10TensorInfoIT_T1_EESF_NSC_IKS6_SE_EElS8_S8_SE_T6_ --------------------------
	.section	.nv.shared._ZN2at4cuda17kernelHistogram1DIdalLi1ELi2ELin1ELNS0_23CUDAHistogramMemoryTypeE1EZNS0_21CUDA_tensor_histogramIdaLb1EEEbNS_6TensorES4_S4_lNS_14AccumulateTypeIT0_Lb1EE4typeES8_NS0_13TensorArgTypeES9_S9_EUllE_EEvNS0_6detail10TensorInfoIT_T1_EESF_NSC_IKS6_SE_EElS8_S8_SE_T6_,"aw",@nobits
	.sectionflags	@""
	.align	16


//--------------------- .nv.shared._ZN2at4cuda17kernelHistogram1DIdalLi1ELi2ELin1ELNS0_23CUDAHistogramMemoryTypeE0EZNS0_21CUDA_tensor_histogramIdaLb1EEEbNS_6TensorES4_S4_lNS_14AccumulateTypeIT0_Lb1EE4typeES8_NS0_13TensorArgTypeES9_S9_EUllE_EEvNS0_6detail10TensorInfoIT_T1_EESF_NSC_IKS6_SE_EElS8_S8_SE_T6_ --------------------------
	.section	.nv.shared._ZN2at4cuda17kernelHistogram1DIdalLi1ELi2ELin1ELNS0_23CUDAHistogramMemoryTypeE0EZNS0_21CUDA_tensor_histogramIdaLb1EEEbNS_6TensorES4_S4_lNS_14AccumulateTypeIT0_Lb1EE4typeES8_NS0_13TensorArgTypeES9_S9_EUllE_EEvNS0_6detail10TensorInfoIT_T1_EESF_NSC_IKS6_SE_EElS8_S8_SE_T6_,"aw",@nobits
	.sectionflags	@""
	.align	16


//--------------------- .nv.shared._ZN2at4cuda17kernelHistogram1DIlalLi1ELi2ELin1ELNS0_23CUDAHistogramMemoryTypeE1EZNS0_21CUDA_tensor_histogramIlaLb0EEEbNS_6TensorES4_S4_lNS_14AccumulateTypeIT0_Lb1EE4typeES8_NS0_13TensorArgTypeES9_S9_EUllE0_EEvNS0_6detail10TensorInfoIT_T1_EESF_NSC_IKS6_SE_EElS8_S8_SE_T6_ --------------------------
	.section	.nv.shared._ZN2at4cuda17kernelHistogram1DIlalLi1ELi2ELin1ELNS0_23CUDAHistogramMemoryTypeE1EZNS0_21CUDA_tensor_histogramIlaLb0EEEbNS_6TensorES4_S4_lNS_14AccumulateTypeIT0_Lb1EE4typeES8_NS0_13TensorArgTypeES9_S9_EUllE0_EEvNS0_6detail10TensorInfoIT_T1_EESF_NSC_IKS6_SE_EElS8_S8_SE_T6_,"aw",@nobits
	.sectionflags	@""
	.align	16


//--------------------- .nv.shared._ZN2at4cuda17kernelHistogram1DIlalLi1ELi2ELin1ELNS0_23CUDAHistogramMemoryTypeE0EZNS0_21CUDA_tensor_histogramIlaLb0EEEbNS_6TensorES4_S4_lNS_14AccumulateTypeIT0_Lb1EE4typeES8_NS0_13TensorArgTypeES9_S9_EUllE0_EEvNS0_6detail10TensorInfoIT_T1_EESF_NSC_IKS6_SE_EElS8_S8_SE_T6_ --------------------------
	.section	.nv.shared._ZN2at4cuda17kernelHistogram1DIlalLi1ELi2ELin1ELNS0_23CUDAHistogramMemoryTypeE0EZNS0_21CUDA_tensor_histogramIlaLb0EEEbNS_6TensorES4_S4_lNS_14AccumulateTypeIT0_Lb1EE4typeES8_NS0_13TensorArgTypeES9_S9_EUllE0_EEvNS0_6detail10TensorInfoIT_T1_EESF_NSC_IKS6_SE_EElS8_S8_SE_T6_,"aw",@nobits
	.sectionflags	@""
	.align	16


//--------------------- .nv.shared._ZN2at4cuda17kernelHistogram1DIlalLi1ELi2ELin1ELNS0_23CUDAHistogramMemoryTypeE1EZNS0_21CUDA_tensor_histogramIlaLb0EEEbNS_6TensorES4_S4_lNS_14AccumulateTypeIT0_Lb1EE4typeES8_NS0_13TensorArgTypeES9_S9_EUllE_EEvNS0_6detail10TensorInfoIT_T1_EESF_NSC_IKS6_SE_EElS8_S8_SE_T6_ --------------------------
	.section	.nv.shared._ZN2at4cuda17kernelHistogram1DIlalLi1ELi2ELin1ELNS0_23CUDAHistogramMemoryTypeE1EZNS0_21CUDA_tensor_histogramIlaLb0EEEbNS_6TensorES4_S4_lNS_14AccumulateTypeIT0_Lb1EE4typeES8_NS0_13TensorArgTypeES9_S9_EUllE_EEvNS0_6detail10TensorInfoIT_T1_EESF_NSC_IKS6_SE_EElS8_S8_SE_T6_,"aw",@nobits
	.sectionflags	@""
	.align	16


//--------------------- .nv.shared._ZN2at4cuda17kernelHistogram1DIlalLi1ELi2ELin1ELNS0_23CUDAHistogramMemoryTypeE0EZNS0_21CUDA_tensor_histogramIlaLb0EEEbNS_6TensorES4_S4_lNS_14AccumulateTypeIT0_Lb1EE4typeES8_NS0_13TensorArgTypeES9_S9_EUllE_EEvNS0_6detail10TensorInfoIT_T1_EESF_NSC_IKS6_SE_EElS8_S8_SE_T6_ --------------------------
	.section	.nv.shared._ZN2at4cuda17kernelHistogram1DIlalLi1ELi2ELin1ELNS0_23CUDAHistogramMemoryTypeE0EZNS0_21CUDA_tensor_histogramIlaLb0EEEbNS_6TensorES4_S4_lNS_14AccumulateTypeIT0_Lb1EE4typeES8_NS0_13TensorArgTypeES9_S9_EUllE_EEvNS0_6detail10TensorInfoIT_T1_EESF_NSC_IKS6_SE_EElS8_S8_SE_T6_,"aw",@nobits
	.sectionflags	@""
	.align	16


//--------------------- .nv.shared._ZN2at4cuda17kernelHistogram1DIfalLi1ELi2ELin1ELNS0_23CUDAHistogramMemoryTypeE1EZNS0_21CUDA_tensor_histogramIfaLb1EEEbNS_6TensorES4_S4_lNS_14AccumulateTypeIT0_Lb1EE4typeES8_NS0_13TensorArgTypeES9_S9_EUllE0_EEvNS0_6detail10TensorInfoIT_T1_EESF_NSC_IKS6_SE_EElS8_S8_SE_T6_ --------------------------
	.section	.nv.shared._ZN2at4cuda17kernelHistogram1DIfalLi1ELi2ELin1ELNS0_23CUDAHistogramMemoryTypeE1EZNS0_21CUDA_tensor_histogramIfaLb1EEEbNS_6TensorES4_S4_lNS_14AccumulateTypeIT0_Lb1EE4typeES8_NS0_13TensorArgTypeES9_S9_EUllE0_EEvNS0_6detail10TensorInfoIT_T1_EESF_NSC_IKS6_SE_EElS8_S8_SE_T6_,"aw",@nobits
	.sectionflags	@""
	.align	16


//--------------------- .nv.shared._ZN2at4cuda17kernelHistogram1DIfalLi1ELi2ELin1ELNS0_23CUDAHistogramMemoryTypeE0EZNS0_21CUDA_tensor_histogramIfaLb1EEEbNS_6TensorES4_S4_lNS_14AccumulateTypeIT0_Lb1EE4typeES8_NS0_13TensorArgTypeES9_S9_EUllE0_EEvNS0_6detail10TensorInfoIT_T1_EESF_NSC_IKS6_SE_EElS8_S8_SE_T6_ --------------------------
	.section	.nv.shared._ZN2at4cuda17kernelHistogram1DIfalLi1ELi2ELin1ELNS0_23CUDAHistogramMemoryTypeE0EZNS0_21CUDA_tensor_histogramIfaLb1EEEbNS_6TensorES4_S4_lNS_14AccumulateTypeIT0_Lb1EE4typeES8_NS0_13TensorArgTypeES9_S9_EUllE0_EEvNS0_6detail10TensorInfoIT_T1_EESF_NSC_IKS6_SE_EElS8_S8_SE_T6_,"aw",@nobits
	.sectionflags	@""
	.align	16


//--------------------- .nv.shared._ZN2at4cuda17kernelHistogram1DIfalLi1ELi2ELin1ELNS0_23CUDAHistogramMemoryTypeE1EZNS0_21CUDA_tensor_histogramIfaLb1EEEbNS_6TensorES4_S4_lNS_14AccumulateTypeIT0_Lb1EE4typeES8_NS0_13TensorArgTypeES9_S9_EUllE_EEvNS0_6detail10TensorInfoIT_T1_EESF_NSC_IKS6_SE_EElS8_S8_SE_T6_ --------------------------
	.section	.nv.shared._ZN2at4cuda17kernelHistogram1DIfalLi1ELi2ELin1ELNS0_23CUDAHistogramMemoryTypeE1EZNS0_21CUDA_tensor_histogramIfaLb1EEEbNS_6TensorES4_S4_lNS_14AccumulateTypeIT0_Lb1EE4typeES8_NS0_13TensorArgTypeES9_S9_EUllE_EEvNS0_6detail10TensorInfoIT_T1_EESF_NSC_IKS6_SE_EElS8_S8_SE_T6_,"aw",@nobits
	.sectionflags	@""
	.align	16


//--------------------- .nv.shared._ZN2at4cuda17kernelHistogram1DIfalLi1ELi2ELin1ELNS0_23CUDAHistogramMemoryTypeE0EZNS0_21CUDA_tensor_histogramIfaLb1EEEbNS_6TensorES4_S4_lNS_14AccumulateTypeIT0_Lb1EE4typeES8_NS0_13TensorArgTypeES9_S9_EUllE_EEvNS0_6detail10TensorInfoIT_T1_EESF_NSC_IKS6_SE_EElS8_S8_SE_T6_ --------------------------
	.section	.nv.shared._ZN2at4cuda17kernelHistogram1DIfalLi1ELi2ELin1ELNS0_23CUDAHistogramMemoryTypeE0EZNS0_21CUDA_tensor_histogramIfaLb1EEEbNS_6TensorES4_S4_lNS_14AccumulateTypeIT0_Lb1EE4typeES8_NS0_13TensorArgTypeES9_S9_EUllE_EEvNS0_6detail10TensorInfoIT_T1_EESF_NSC_IKS6_SE_EElS8_S8_SE_T6_,"aw",@nobits
	.sectionflags	@""
	.align	16


//--------------------- .nv.shared._ZN2at4cuda17kernelHistogram1DIdhlLi1ELi2ELin1ELNS0_23CUDAHistogramMemoryTypeE1EZNS0_21CUDA_tensor_histogramIdhLb1EEEbNS_6TensorES4_S4_lNS_14AccumulateTypeIT0_Lb1EE4typeES8_NS0_13TensorArgTypeES9_S9_EUllE0_EEvNS0_6detail10TensorInfoIT_T1_EESF_NSC_IKS6_SE_EElS8_S8_SE_T6_ --------------------------
	.section	.nv.shared._ZN2at4cuda17kernelHistogram1DIdhlLi1ELi2ELin1ELNS0_23CUDAHistogramMemoryTypeE1EZNS0_21CUDA_tensor_histogramIdhLb1EEEbNS_6TensorES4_S4_lNS_14AccumulateTypeIT0_Lb1EE4typeES8_NS0_13TensorArgTypeES9_S9_EUllE0_EEvNS0_6detail10TensorInfoIT_T1_EESF_NSC_IKS6_SE_EElS8_S8_SE_T6_,"aw",@nobits
	.sectionflags	@""
	.align	16


//--------------------- .nv.shared._ZN2at4cuda17kernelHistogram1DIdhlLi1ELi2ELin1ELNS0_23CUDAHistogramMemoryTypeE0EZNS0_21CUDA_tensor_histogramIdhLb1EEEbNS_6TensorES4_S4_lNS_14AccumulateTypeIT0_Lb1EE4typeES8_NS0_13TensorArgTypeES9_S9_EUllE0_EEvNS0_6detail10TensorInfoIT_T1_EESF_NSC_IKS6_SE_EElS8_S8_SE_T6_ --------------------------
	.section	.nv.shared._ZN2at4cuda17kernelHistogram1DIdhlLi1ELi2ELin1ELNS0_23CUDAHistogramMemoryTypeE0EZNS0_21CUDA_tensor_histogramIdhLb1EEEbNS_6TensorES4_S4_lNS_14AccumulateTypeIT0_Lb1EE4typeES8_NS0_13TensorArgTypeES9_S9_EUllE0_EEvNS0_6detail10TensorInfoIT_T1_EESF_NSC_IKS6_SE_EElS8_S8_SE_T6_,"aw",@nobits
	.sectionflags	@""
	.align	16


//--------------------- .nv.shared._ZN2at4cuda17kernelHistogram1DIdhlLi1ELi2ELin1ELNS0_23CUDAHistogramMemoryTypeE1EZNS0_21CUDA_tensor_histogramIdhLb1EEEbNS_6TensorES4_S4_lNS_14AccumulateTypeIT0_Lb1EE4typeES8_NS0_13TensorArgTypeES9_S9_EUllE_EEvNS0_6detail10TensorInfoIT_T1_EESF_NSC_IKS6_SE_EElS8_S8_SE_T6_ --------------------------
	.section	.nv.shared._ZN2at4cuda17kernelHistogram1DIdhlLi1ELi2ELin1ELNS0_23CUDAHistogramMemoryTypeE1EZNS0_21CUDA_tensor_histogramIdhLb1EEEbNS_6TensorES4_S4_lNS_14AccumulateTypeIT0_Lb1EE4typeES8_NS0_13TensorArgTypeES9_S9_EUllE_EEvNS0_6detail10TensorInfoIT_T1_EESF_NSC_IKS6_SE_EElS8_S8_SE_T6_,"aw",@nobits
	.sectionflags	@""
	.align	16


//--------------------- .nv.shared._ZN2at4cuda17kernelHistogram1DIdhlLi1ELi2ELin1ELNS0_23CUDAHistogramMemoryTypeE0EZNS0_21CUDA_tensor_histogramIdhLb1EEEbNS_6TensorES4_S4_lNS_14AccumulateTypeIT0_Lb1EE4typeES8_NS0_13TensorArgTypeES9_S9_EUllE_EEvNS0_6detail10TensorInfoIT_T1_EESF_NSC_IKS6_SE_EElS8_S8_SE_T6_ --------------------------
	.section	.nv.shared._ZN2at4cuda17kernelHistogram1DIdhlLi1ELi2ELin1ELNS0_23CUDAHistogramMemoryTypeE0EZNS0_21CUDA_tensor_histogramIdhLb1EEEbNS_6TensorES4_S4_lNS_14AccumulateTypeIT0_Lb1EE4typeES8_NS0_13TensorArgTypeES9_S9_EUllE_EEvNS0_6detail10TensorInfoIT_T1_EESF_NSC_IKS6_SE_EElS8_S8_SE_T6_,"aw",@nobits
	.sectionflags	@""
	.align	16


//--------------------- .nv.shared._ZN2at4cuda17kernelHistogram1DIlhlLi1ELi2ELin1ELNS0_23CUDAHistogramMemoryTypeE1EZNS0_21CUDA_tensor_histogramIlhLb0EEEbNS_6TensorES4_S4_lNS_14AccumulateTypeIT0_Lb1EE4typeES8_NS0_13TensorArgTypeES9_S9_EUllE0_EEvNS0_6detail10TensorInfoIT_T1_EESF_NSC_IKS6_SE_EElS8_S8_SE_T6_ --------------------------
	.section	.nv.shared._ZN2at4cuda17kernelHistogram1DIlhlLi1ELi2ELin1ELNS0_23CUDAHistogramMemoryTypeE1EZNS0_21CUDA_tensor_histogramIlhLb0EEEbNS_6TensorES4_S4_lNS_14AccumulateTypeIT0_Lb1EE4typeES8_NS0_13TensorArgTypeES9_S9_EUllE0_EEvNS0_6detail10TensorInfoIT_T1_EESF_NSC_IKS6_SE_EElS8_S8_SE_T6_,"aw",@nobits
	.sectionflags	@""
	.align	16


//--------------------- .nv.shared._ZN2at4cuda17kernelHistogram1DIlhlLi1ELi2ELin1ELNS0_23CUDAHistogramMemoryTypeE0EZNS0_21CUDA_tensor_histogramIlhLb0EEEbNS_6TensorES4_S4_lNS_14AccumulateTypeIT0_Lb1EE4typeES8_NS0_13TensorArgTypeES9_S9_EUllE0_EEvNS0_6detail10TensorInfoIT_T1_EESF_NSC_IKS6_SE_EElS8_S8_SE_T6_ --------------------------
	.section	.nv.shared._ZN2at4cuda17kernelHistogram1DIlhlLi1ELi2ELin1ELNS0_23CUDAHistogramMemoryTypeE0EZNS0_21CUDA_tensor_histogramIlhLb0EEEbNS_6TensorES4_S4_lNS_14AccumulateTypeIT0_Lb1EE4typeES8_NS0_13TensorArgTypeES9_S9_EUllE0_EEvNS0_6detail10TensorInfoIT_T1_EESF_NSC_IKS6_SE_EElS8_S8_SE_T6_,"aw",@nobits
	.sectionflags	@""
	.align	16


//--------------------- .nv.shared._ZN2at4cuda17kernelHistogram1DIlhlLi1ELi2ELin1ELNS0_23CUDAHistogramMemoryTypeE1EZNS0_21CUDA_tensor_histogramIlhLb0EEEbNS_6TensorES4_S4_lNS_14AccumulateTypeIT0_Lb1EE4typeES8_NS0_13TensorArgTypeES9_S9_EUllE_EEvNS0_6detail10TensorInfoIT_T1_EESF_NSC_IKS6_SE_EElS8_S8_SE_T6_ --------------------------
	.section	.nv.shared._ZN2at4cuda17kernelHistogram1DIlhlLi1ELi2ELin1ELNS0_23CUDAHistogramMemoryTypeE1EZNS0_21CUDA_tensor_histogramIlhLb0EEEbNS_6TensorES4_S4_lNS_14AccumulateTypeIT0_Lb1EE4typeES8_NS0_13TensorArgTypeES9_S9_EUllE_EEvNS0_6detail10TensorInfoIT_T1_EESF_NSC_IKS6_SE_EElS8_S8_SE_T6_,"aw",@nobits
	.sectionflags	@""
	.align	16


//--------------------- .nv.shared._ZN2at4cuda17kernelHistogram1DIlhlLi1ELi2ELin1ELNS0_23CUDAHistogramMemoryTypeE0EZNS0_21CUDA_tensor_histogramIlhLb0EEEbNS_6TensorES4_S4_lNS_14AccumulateTypeIT0_Lb1EE4typeES8_NS0_13TensorArgTypeES9_S9_EUllE_EEvNS0_6detail10TensorInfoIT_T1_EESF_NSC_IKS6_SE_EElS8_S8_SE_T6_ --------------------------
	.section	.nv.shared._ZN2at4cuda17kernelHistogram1DIlhlLi1ELi2ELin1ELNS0_23CUDAHistogramMemoryTypeE0EZNS0_21CUDA_tensor_histogramIlhLb0EEEbNS_6TensorES4_S4_lNS_14AccumulateTypeIT0_Lb1EE4typeES8_NS0_13TensorArgTypeES9_S9_EUllE_EEvNS0_6detail10TensorInfoIT_T1_EESF_NSC_IKS6_SE_EElS8_S8_SE_T6_,"aw",@nobits
	.sectionflags	@""
	.align	16


//--------------------- .nv.shared._ZN2at4cuda17kernelHistogram1DIfhlLi1ELi2ELin1ELNS0_23CUDAHistogramMemoryTypeE1EZNS0_21CUDA_tensor_histogramIfhLb1EEEbNS_6TensorES4_S4_lNS_14AccumulateTypeIT0_Lb1EE4typeES8_NS0_13TensorArgTypeES9_S9_EUllE0_EEvNS0_6detail10TensorInfoIT_T1_EESF_NSC_IKS6_SE_EElS8_S8_SE_T6_ --------------------------
	.section	.nv.shared._ZN2at4cuda17kernelHistogram1DIfhlLi1ELi2ELin1ELNS0_23CUDAHistogramMemoryTypeE1EZNS0_21CUDA_tensor_histogramIfhLb1EEEbNS_6TensorES4_S4_lNS_14AccumulateTypeIT0_Lb1EE4typeES8_NS0_13TensorArgTypeES9_S9_EUllE0_EEvNS0_6detail10TensorInfoIT_T1_EESF_NSC_IKS6_SE_EElS8_S8_SE_T6_,"aw",@nobits
	.sectionflags	@""
	.align	16


//--------------------- .nv.shared._ZN2at4cuda17kernelHistogram1DIfhlLi1ELi2ELin1ELNS0_23CUDAHistogramMemoryTypeE0EZNS0_21CUDA_tensor_histogramIfhLb1EEEbNS_6TensorES4_S4_lNS_14AccumulateTypeIT0_Lb1EE4typeES8_NS0_13TensorArgTypeES9_S9_EUllE0_EEvNS0_6detail10TensorInfoIT_T1_EESF_NSC_IKS6_SE_EElS8_S8_SE_T6_ --------------------------
	.section	.nv.shared._ZN2at4cuda17kernelHistogram1DIfhlLi1ELi2ELin1ELNS0_23CUDAHistogramMemoryTypeE0EZNS0_21CUDA_tensor_histogramIfhLb1EEEbNS_6TensorES4_S4_lNS_14AccumulateTypeIT0_Lb1EE4typeES8_NS0_13TensorArgTypeES9_S9_EUllE0_EEvNS0_6detail10TensorInfoIT_T1_EESF_NSC_IKS6_SE_EElS8_S8_SE_T6_,"aw",@nobits
	.sectionflags	@""
	.align	16


//--------------------- .nv.shared._ZN2at4cuda17kernelHistogram1DIfhlLi1ELi2ELin1ELNS0_23CUDAHistogramMemoryTypeE1EZNS0_21CUDA_tensor_histogramIfhLb1EEEbNS_6TensorES4_S4_lNS_14AccumulateTypeIT0_Lb1EE4typeES8_NS0_13TensorArgTypeES9_S9_EUllE_EEvNS0_6detail10TensorInfoIT_T1_EESF_NSC_IKS6_SE_EElS8_S8_SE_T6_ --------------------------
	.section	.nv.shared._ZN2at4cuda17kernelHistogram1DIfhlLi1ELi2ELin1ELNS0_23CUDAHistogramMemoryTypeE1EZNS0_21CUDA_tensor_histogramIfhLb1EEEbNS_6TensorES4_S4_lNS_14AccumulateTypeIT0_Lb1EE4typeES8_NS0_13TensorArgTypeES9_S9_EUllE_EEvNS0_6detail10TensorInfoIT_T1_EESF_NSC_IKS6_SE_EElS8_S8_SE_T6_,"aw",@nobits
	.sectionflags	@""
	.align	16


//--------------------- .nv.shared._ZN2at4cuda17kernelHistogram1DIfhlLi1ELi2ELin1ELNS0_23CUDAHistogramMemoryTypeE0EZNS0_21CUDA_tensor_histogramIfhLb1EEEbNS_6TensorES4_S4_lNS_14AccumulateTypeIT0_Lb1EE4typeES8_NS0_13TensorArgTypeES9_S9_EUllE_EEvNS0_6detail10TensorInfoIT_T1_EESF_NSC_IKS6_SE_EElS8_S8_SE_T6_ --------------------------
	.section	.nv.shared._ZN2at4cuda17kernelHistogram1DIfhlLi1ELi2ELin1ELNS0_23CUDAHistogramMemoryTypeE0EZNS0_21CUDA_tensor_histogramIfhLb1EEEbNS_6TensorES4_S4_lNS_14AccumulateTypeIT0_Lb1EE4typeES8_NS0_13TensorArgTypeES9_S9_EUllE_EEvNS0_6detail10TensorInfoIT_T1_EESF_NSC_IKS6_SE_EElS8_S8_SE_T6_,"aw",@nobits
	.sectionflags	@""
	.align	16
